def matmul_kernel(
    a_ptr,
    b_ptr,
    c_ptr,
    M,
    N,
    K,
    stride_am,
    stride_ak,
    stride_bk,
    stride_bn,
    stride_cm,
    stride_cn,
    BLOCK_M: tl.constexpr,
    BLOCK_N: tl.constexpr,
    BLOCK_K: tl.constexpr,
    GROUP_M: tl.constexpr,
):
    pid = tl.program_id(axis=0)
    num_pid_m = tl.cdiv(M, BLOCK_M)
    num_pid_n = tl.cdiv(N, BLOCK_N)
    num_pid_in_group = GROUP_M * num_pid_n
    group_id = pid // num_pid_in_group
    first_pid_m = group_id * GROUP_M
    group_size_m = min(num_pid_m - first_pid_m, GROUP_M)
    pid_m = first_pid_m + ((pid % num_pid_in_group) % group_size_m)
    pid_n = (pid % num_pid_in_group) // group_size_m

    offs_am = (pid_m * BLOCK_M + tl.arange(0, BLOCK_M)) % M
    offs_bn = (pid_n * BLOCK_N + tl.arange(0, BLOCK_N)) % N
    offs_k = tl.arange(0, BLOCK_K)
    a_ptrs = a_ptr + offs_am[:, None] * stride_am + offs_k[None, :] * stride_ak
    b_ptrs = b_ptr + offs_k[:, None] * stride_bk + offs_bn[None, :] * stride_bn

    acc = tl.zeros((BLOCK_M, BLOCK_N), dtype=tl.float32)
    for kk in range(0, tl.cdiv(K, BLOCK_K)):
        a = tl.load(a_ptrs, mask=offs_k[None, :] < K - kk * BLOCK_K, other=0.0)
        b = tl.load(b_ptrs, mask=offs_k[:, None] < K - kk * BLOCK_K, other=0.0)
        acc = tl.dot(a, b, acc)
        a_ptrs += BLOCK_K * stride_ak
        b_ptrs += BLOCK_K * stride_bk

    c = acc.to(c_ptr.dtype.element_ty)
    offs_cm = pid_m * BLOCK_M + tl.arange(0, BLOCK_M)
    offs_cn = pid_n * BLOCK_N + tl.arange(0, BLOCK_N)
    c_ptrs = c_ptr + offs_cm[:, None] * stride_cm + offs_cn[None, :] * stride_cn
    mask = (offs_cm[:, None] < M) & (offs_cn[None, :] < N)
    tl.store(c_ptrs, c, mask=mask)

# config = {"BLOCK_K": 128, "BLOCK_M": 256, "BLOCK_N": 64, "GROUP_M": 8, "arch": "sm_100", "dtype": "fp8e5m2", "num_ctas": 1, "num_stages": 3, "num_warps": 8}
# arch = sm_100


// ===== COMPILED SASS (sm_100a) =====

	.target	sm_100a

	.elftype	@"ET_EXEC"


//--------------------- .note.nv.tkinfo           --------------------------
	.section	.note.nv.tkinfo,"",@"SHT_NOTE"
	.sectionflags	@"SHF_NOTE_NV_TKINFO"
	.tkinfo
        /*0018*/ 	.word	0x00000081
        /*0030*/ 	.string	""
        /*0030*/ 	.string	"ptxas-blackwell"
        /*0030*/ 	.string	"Cuda compilation tools, release 12.9, V12.9.86"
        /*0030*/ 	.string	"Build cuda_12.9.r12.9/compiler.36037853_0"
        /*0030*/ 	.string	"-v  -suppress-debug-info  -lineinfo  -arch sm_100a "



//--------------------- .note.nv.cuver            --------------------------
	.section	.note.nv.cuver,"",@"SHT_NOTE"
	.sectionflags	@"SHF_NOTE_NV_CUVER"
        /*0018*/ 	.short	0x0001
        /*001a*/ 	.short	0x0064
        /*001c*/ 	.short	0x0001
        /*001e*/ 	.short	0x0000
        /*0020*/ 	.short	0x0001
        /*0022*/ 	.short	0x0000


//--------------------- .nv.info                  --------------------------
	.section	.nv.info,"",@"SHT_CUDA_INFO"
	.align	4


	//----- nvinfo : EIATTR_REGCOUNT
	.align		4
        /*0000*/ 	.byte	0x04, 0x2f
        /*0002*/ 	.short	(.L_4 - .L_3)
	.align		4
.L_3:
        /*0004*/ 	.word	index@(matmul_kernel)
        /*0008*/ 	.word	0x00000080


	//----- nvinfo : EIATTR_FRAME_SIZE
	.align		4
.L_4:
        /*000c*/ 	.byte	0x04, 0x11
        /*000e*/ 	.short	(.L_6 - .L_5)
	.align		4
.L_5:
        /*0010*/ 	.word	index@($__internal_2_$__cuda_sm10x_tcgen05_guardrail_trap_unallocated_columns_being_dealloced)
        /*0014*/ 	.word	0x00000648


	//----- nvinfo : EIATTR_FRAME_SIZE
	.align		4
.L_6:
        /*0018*/ 	.byte	0x04, 0x11
        /*001a*/ 	.short	(.L_8 - .L_7)
	.align		4
.L_7:
        /*001c*/ 	.word	index@($__internal_1_$__cuda_sm10x_tcgen05_guardrail_trap_phase_invalid_during_alloc)
        /*0020*/ 	.word	0x00000648


	//----- nvinfo : EIATTR_FRAME_SIZE
	.align		4
.L_8:
        /*0024*/ 	.byte	0x04, 0x11
        /*0026*/ 	.short	(.L_10 - .L_9)
	.align		4
.L_9:
        /*0028*/ 	.word	index@($__internal_0_$__cuda_sm10x_tcgen05_guardrail_trap_col_being_dealloced_not_returned_by_alloc)
        /*002c*/ 	.word	0x00000648


	//----- nvinfo : EIATTR_FRAME_SIZE
	.align		4
.L_10:
        /*0030*/ 	.byte	0x04, 0x11
        /*0032*/ 	.short	(.L_12 - .L_11)
	.align		4
.L_11:
        /*0034*/ 	.word	index@(matmul_kernel)
        /*0038*/ 	.word	0x00000648


	//----- nvinfo : EIATTR_MIN_STACK_SIZE
	.align		4
.L_12:
        /*003c*/ 	.byte	0x04, 0x12
        /*003e*/ 	.short	(.L_14 - .L_13)
	.align		4
.L_13:
        /*0040*/ 	.word	index@(matmul_kernel)
        /*0044*/ 	.word	0x00000648
.L_14:


//--------------------- .nv.info.matmul_kernel    --------------------------
	.section	.nv.info.matmul_kernel,"",@"SHT_CUDA_INFO"
	.sectionflags	@""
	.align	4


	//----- nvinfo : EIATTR_CUDA_API_VERSION
	.align		4
        /*0000*/ 	.byte	0x04, 0x37
        /*0002*/ 	.short	(.L_16 - .L_15)
.L_15:
        /*0004*/ 	.word	0x00000081


	//----- nvinfo : EIATTR_KPARAM_INFO
	.align		4
.L_16:
        /*0008*/ 	.byte	0x04, 0x17
        /*000a*/ 	.short	(.L_18 - .L_17)
.L_17:
        /*000c*/ 	.word	0x00000000
        /*0010*/ 	.short	0x000d
        /*0012*/ 	.short	0x0048
        /*0014*/ 	.byte	0x00, 0xf4, 0x21, 0x00


	//----- nvinfo : EIATTR_KPARAM_INFO
	.align		4
.L_18:
        /*0018*/ 	.byte	0x04, 0x17
        /*001a*/ 	.short	(.L_20 - .L_19)
.L_19:
        /*001c*/ 	.word	0x00000000
        /*0020*/ 	.short	0x000c
        /*0022*/ 	.short	0x0040
        /*0024*/ 	.byte	0x00, 0xf4, 0x21, 0x00


	//----- nvinfo : EIATTR_KPARAM_INFO
	.align		4
.L_20:
        /*0028*/ 	.byte	0x04, 0x17
        /*002a*/ 	.short	(.L_22 - .L_21)
.L_21:
        /*002c*/ 	.word	0x00000000
        /*0030*/ 	.short	0x000b
        /*0032*/ 	.short	0x0038
        /*0034*/ 	.byte	0x00, 0xf0, 0x11, 0x00


	//----- nvinfo : EIATTR_KPARAM_INFO
	.align		4
.L_22:
        /*0038*/ 	.byte	0x04, 0x17
        /*003a*/ 	.short	(.L_24 - .L_23)
.L_23:
        /*003c*/ 	.word	0x00000000
        /*0040*/ 	.short	0x000a
        /*0042*/ 	.short	0x0034
        /*0044*/ 	.byte	0x00, 0xf0, 0x11, 0x00


	//----- nvinfo : EIATTR_KPARAM_INFO
	.align		4
.L_24:
        /*0048*/ 	.byte	0x04, 0x17
        /*004a*/ 	.short	(.L_26 - .L_25)
.L_25:
        /*004c*/ 	.word	0x00000000
        /*0050*/ 	.short	0x0009
        /*0052*/ 	.short	0x0030
        /*0054*/ 	.byte	0x00, 0xf0, 0x11, 0x00


	//----- nvinfo : EIATTR_KPARAM_INFO
	.align		4
.L_26:
        /*0058*/ 	.byte	0x04, 0x17
        /*005a*/ 	.short	(.L_28 - .L_27)
.L_27:
        /*005c*/ 	.word	0x00000000
        /*0060*/ 	.short	0x0008
        /*0062*/ 	.short	0x002c
        /*0064*/ 	.byte	0x00, 0xf0, 0x11, 0x00


	//----- nvinfo : EIATTR_KPARAM_INFO
	.align		4
.L_28:
        /*0068*/ 	.byte	0x04, 0x17
        /*006a*/ 	.short	(.L_30 - .L_29)
.L_29:
        /*006c*/ 	.word	0x00000000
        /*0070*/ 	.short	0x0007
        /*0072*/ 	.short	0x0028
        /*0074*/ 	.byte	0x00, 0xf0, 0x11, 0x00


	//----- nvinfo : EIATTR_KPARAM_INFO
	.align		4
.L_30:
        /*0078*/ 	.byte	0x04, 0x17
        /*007a*/ 	.short	(.L_32 - .L_31)
.L_31:
        /*007c*/ 	.word	0x00000000
        /*0080*/ 	.short	0x0006
        /*0082*/ 	.short	0x0024
        /*0084*/ 	.byte	0x00, 0xf0, 0x11, 0x00


	//----- nvinfo : EIATTR_KPARAM_INFO
	.align		4
.L_32:
        /*0088*/ 	.byte	0x04, 0x17
        /*008a*/ 	.short	(.L_34 - .L_33)
.L_33:
        /*008c*/ 	.word	0x00000000
        /*0090*/ 	.short	0x0005
        /*0092*/ 	.short	0x0020
        /*0094*/ 	.byte	0x00, 0xf0, 0x11, 0x00


	//----- nvinfo : EIATTR_KPARAM_INFO
	.align		4
.L_34:
        /*0098*/ 	.byte	0x04, 0x17
        /*009a*/ 	.short	(.L_36 - .L_35)
.L_35:
        /*009c*/ 	.word	0x00000000
        /*00a0*/ 	.short	0x0004
        /*00a2*/ 	.short	0x001c
        /*00a4*/ 	.byte	0x00, 0xf0, 0x11, 0x00


	//----- nvinfo : EIATTR_KPARAM_INFO
	.align		4
.L_36:
        /*00a8*/ 	.byte	0x04, 0x17
        /*00aa*/ 	.short	(.L_38 - .L_37)
.L_37:
        /*00ac*/ 	.word	0x00000000
        /*00b0*/ 	.short	0x0003
        /*00b2*/ 	.short	0x0018
        /*00b4*/ 	.byte	0x00, 0xf0, 0x11, 0x00


	//----- nvinfo : EIATTR_KPARAM_INFO
	.align		4
.L_38:
        /*00b8*/ 	.byte	0x04, 0x17
        /*00ba*/ 	.short	(.L_40 - .L_39)
.L_39:
        /*00bc*/ 	.word	0x00000000
        /*00c0*/ 	.short	0x0002
        /*00c2*/ 	.short	0x0010
        /*00c4*/ 	.byte	0x00, 0xf4, 0x21, 0x00


	//----- nvinfo : EIATTR_KPARAM_INFO
	.align		4
.L_40:
        /*00c8*/ 	.byte	0x04, 0x17
        /*00ca*/ 	.short	(.L_42 - .L_41)
.L_41:
        /*00cc*/ 	.word	0x00000000
        /*00d0*/ 	.short	0x0001
        /*00d2*/ 	.short	0x0008
        /*00d4*/ 	.byte	0x00, 0xf4, 0x21, 0x00


	//----- nvinfo : EIATTR_KPARAM_INFO
	.align		4
.L_42:
        /*00d8*/ 	.byte	0x04, 0x17
        /*00da*/ 	.short	(.L_44 - .L_43)
.L_43:
        /*00dc*/ 	.word	0x00000000
        /*00e0*/ 	.short	0x0000
        /*00e2*/ 	.short	0x0000
        /*00e4*/ 	.byte	0x00, 0xf4, 0x21, 0x00


	//----- nvinfo : EIATTR_AT_ENTRY_FRAGMENTS
	.align		4
.L_44:
        /*00e8*/ 	.byte	0x04, 0x4f
        /*00ea*/ 	.short	(.L_46 - .L_45)


	//   ....[0]....
.L_45:
        /*00ec*/ 	.word	0x00000004


	//----- nvinfo : EIATTR_RESERVED_SMEM_USED
	.align		4
.L_46:
        /*00f0*/ 	.byte	0x01, 0x41
	.zero		2


	//----- nvinfo : EIATTR_SPARSE_MMA_MASK
	.align		4
        /*00f4*/ 	.byte	0x03, 0x50
        /*00f6*/ 	.short	0x0000


	//----- nvinfo : EIATTR_TCGEN05_1CTA_USED
	.align		4
        /*00f8*/ 	.byte	0x01, 0x51
	.zero		2


	//----- nvinfo : EIATTR_MAXREG_COUNT
	.align		4
        /*00fc*/ 	.byte	0x03, 0x1b
        /*00fe*/ 	.short	0x00ff


	//----- nvinfo : EIATTR_NUM_BARRIERS
	.align		4
        /*0100*/ 	.byte	0x02, 0x4c
        /*0102*/ 	.byte	0x01
	.zero		1


	//----- nvinfo : EIATTR_ANNOTATIONS
	.align		4
        /*0104*/ 	.byte	0x04, 0x55
        /*0106*/ 	.short	(.L_48 - .L_47)


	//   ....[0]....
.L_47:
        /*0108*/ 	.word	0x00000001
        /*010c*/ 	.byte	0xb0, 0x0a, 0x00, 0x00, 0x01, 0x00, 0x00, 0x00, 0x00, 0x13, 0x00, 0x00, 0x01, 0x00, 0x00, 0x00
        /* <DEDUP_REMOVED lines=572> */
        /*24dc*/ 	.byte	0xd0, 0x22, 0x01, 0x00


	//----- nvinfo : EIATTR_INT_WARP_WIDE_INSTR_OFFSETS
	.align		4
.L_48:
        /*24e0*/ 	.byte	0x04, 0x31
        /*24e2*/ 	.short	(.L_50 - .L_49)


	//   ....[0]....
.L_49:
        /*24e4*/ 	.word	0x00001310


	//   ....[1]....
        /*24e8*/ 	.word	0x00001350


	//   ....[2]....
        /*24ec*/ 	.word	0x00006bb0


	//   ....[3]....
        /*24f0*/ 	.word	0x00014490


	//   ....[4]....
        /*24f4*/ 	.word	0x000144e0


	//----- nvinfo : EIATTR_COOP_GROUP_MASK_REGIDS
	.align		4
.L_50:
        /*24f8*/ 	.byte	0x04, 0x29
        /*24fa*/ 	.short	(.L_52 - .L_51)


	//   ....[0]....
.L_51:
        /*24fc*/ 	.word	0xffffffff


	//   ....[1]....
        /*2500*/ 	.word	0xffffffff


	//   ....[2]....
        /*2504*/ 	.word	0xffffffff


	//   ....[3]....
        /*2508*/ 	.word	0xffffffff


	//----- nvinfo : EIATTR_COOP_GROUP_INSTR_OFFSETS
	.align		4
.L_52:
        /*250c*/ 	.byte	0x04, 0x28
        /*250e*/ 	.short	(.L_54 - .L_53)


	//   ....[0]....
.L_53:
        /*2510*/ 	.word	0x00000070


	//   ....[1]....
        /*2514*/ 	.word	0x00000330


	//   ....[2]....
        /*2518*/ 	.word	0x00014320


	//   ....[3]....
        /*251c*/ 	.word	0x00014590


	//----- nvinfo : EIATTR_VRC_CTA_INIT_COUNT
	.align		4
.L_54:
        /*2520*/ 	.byte	0x02, 0x4a
        /*2522*/ 	.byte	0x80
	.zero		1


	//----- nvinfo : EIATTR_MBARRIER_INSTR_OFFSETS
	.align		4
        /*2524*/ 	.byte	0x04, 0x39
        /*2526*/ 	.short	(.L_56 - .L_55)


	//   ....[0]....
.L_55:
        /*2528*/ 	.word	0x000014c0
        /*252c*/ 	.word	0x000000ff
        /*2530*/ 	.word	0x00000000
        /*2534*/ 	.short	0x0100
        /*2536*/ 	.byte	0x0b
	.zero		1


	//   ....[1]....
        /*2538*/ 	.word	0x00006bf0
        /*253c*/ 	.word	0x000000ff
        /*2540*/ 	.word	0x00014008
        /*2544*/ 	.short	0x0100
        /*2546*/ 	.byte	0x09
	.zero		1


	//   ....[2]....
        /*2548*/ 	.word	0x0000a6f0
        /*254c*/ 	.word	0x000000ff
        /*2550*/ 	.word	0x00000000
        /*2554*/ 	.short	0x010a
        /*2556*/ 	.byte	0x0b
	.zero		1


	//   ....[3]....
        /*2558*/ 	.word	0x000122b0
        /*255c*/ 	.word	0x000000ff
        /*2560*/ 	.word	0x00000000
        /*2564*/ 	.short	0x010a
        /*2566*/ 	.byte	0x0b
	.zero		1


	//   ....[4]....
        /*2568*/ 	.word	0x000123a0
        /*256c*/ 	.word	0x000000ff
        /*2570*/ 	.word	0x00014000
        /*2574*/ 	.short	0x0108
        /*2576*/ 	.byte	0x09
	.zero		1


	//   ....[5]....
        /*2578*/ 	.word	0x00012430
        /*257c*/ 	.word	0x000000ff
        /*2580*/ 	.word	0x00014008
        /*2584*/ 	.short	0x0108
        /*2586*/ 	.byte	0x09
	.zero		1


	//   ....[6]....
        /*2588*/ 	.word	0x000145b0
        /*258c*/ 	.word	0x000000ff
        /*2590*/ 	.word	0x00000000
        /*2594*/ 	.short	0x010a
        /*2596*/ 	.byte	0x0b
	.zero		1


	//   ....[7]....
        /*2598*/ 	.word	0x000145e0
        /*259c*/ 	.word	0x000000ff
        /*25a0*/ 	.word	0x00000000
        /*25a4*/ 	.short	0x010a
        /*25a6*/ 	.byte	0x0b
	.zero		1


	//----- nvinfo : EIATTR_NUM_MBARRIERS
	.align		4
.L_56:
        /*25a8*/ 	.byte	0x03, 0x38
        /*25aa*/ 	.short	0x0002


	//----- nvinfo : EIATTR_EXIT_INSTR_OFFSETS
	.align		4
        /*25ac*/ 	.byte	0x04, 0x1c
        /*25ae*/ 	.short	(.L_58 - .L_57)


	//   ....[0]....
.L_57:
        /*25b0*/ 	.word	0x000145a0


	//----- nvinfo : EIATTR_REQNTID
	.align		4
.L_58:
        /*25b4*/ 	.byte	0x04, 0x10
        /*25b6*/ 	.short	(.L_60 - .L_59)
.L_59:
        /*25b8*/ 	.word	0x00000100
        /*25bc*/ 	.word	0x00000001
        /*25c0*/ 	.word	0x00000001


	//----- nvinfo : EIATTR_CRS_STACK_SIZE
	.align		4
.L_60:
        /*25c4*/ 	.byte	0x04, 0x1e
        /*25c6*/ 	.short	(.L_62 - .L_61)
.L_61:
        /*25c8*/ 	.word	0x00000000


	//----- nvinfo : EIATTR_CBANK_PARAM_SIZE
	.align		4
.L_62:
        /*25cc*/ 	.byte	0x03, 0x19
        /*25ce*/ 	.short	0x0050


	//----- nvinfo : EIATTR_PARAM_CBANK
	.align		4
        /*25d0*/ 	.byte	0x04, 0x0a
        /*25d2*/ 	.short	(.L_64 - .L_63)
	.align		4
.L_63:
        /*25d4*/ 	.word	index@(.nv.constant0.matmul_kernel)
        /*25d8*/ 	.short	0x0380
        /*25da*/ 	.short	0x0050


	//----- nvinfo : EIATTR_SW_WAR
	.align		4
.L_64:
        /*25dc*/ 	.byte	0x04, 0x36
        /*25de*/ 	.short	(.L_66 - .L_65)
.L_65:
        /*25e0*/ 	.word	0x00000008
.L_66:


//--------------------- .nv.compat                --------------------------
	.section	.nv.compat,"",@"SHT_CUDA_COMPAT_INFO"
	.align	4
        /*0000*/ 	.byte	0x02, 0x02, 0x02, 0x00, 0x02, 0x05, 0x05, 0x00, 0x02, 0x03, 0x00, 0x00, 0x02, 0x06, 0x01, 0x00


//--------------------- .nv.callgraph             --------------------------
	.section	.nv.callgraph,"",@"SHT_CUDA_CALLGRAPH"
	.align	4
	.sectionentsize	8
	.align		4
        /*0000*/ 	.word	0x00000000
	.align		4
        /*0004*/ 	.word	0xffffffff
	.align		4
        /*0008*/ 	.word	0x00000000
	.align		4
        /*000c*/ 	.word	0xfffffffe
	.align		4
        /*0010*/ 	.word	0x00000000
	.align		4
        /*0014*/ 	.word	0xfffffffd
	.align		4
        /*0018*/ 	.word	0x00000000
	.align		4
        /*001c*/ 	.word	0xfffffffc


//--------------------- .text.matmul_kernel       --------------------------
	.section	.text.matmul_kernel,"ax",@progbits
	.align	128
        .global         matmul_kernel
        .type           matmul_kernel,@function
        .size           matmul_kernel,(.L_x_20 - matmul_kernel)
        .other          matmul_kernel,@"STO_CUDA_ENTRY STV_DEFAULT"
matmul_kernel:
.text.matmul_kernel:
[----:B------:R-:W0:Y:S01]  /*0000*/  LDC R1, c[0x0][0x37c] ;  /* 0x0000df00ff017b82 */ /* 0x000e220000000800 */
[----:B------:R-:W1:Y:S01]  /*0010*/  S2R R0, SR_TID.X ;  /* 0x0000000000007919 */ /* 0x000e620000002100 */
[----:B0-----:R-:W-:Y:S01]  /*0020*/  VIADD R1, R1, 0xfffff9b8 ;  /* 0xfffff9b801017836 */ /* 0x001fe20000000000 */
[----:B-1----:R-:W-:-:S13]  /*0030*/  ISETP.GE.U32.AND P0, PT, R0, 0x20, PT ;  /* 0x000000200000780c */ /* 0x002fda0003f06070 */
[----:B------:R-:W-:Y:S02]  /*0040*/  VOTEU.ANY UP0, P0 ;  /* 0x0000000000ff7886 */ /* 0x000fe40000000100 */
[----:B------:R-:W-:Y:S05]  /*0050*/  BRA.U UP0, `(.L_x_0) ;  /* 0x0000000100b87547 */ /* 0x000fea000b800000 */
[----:B------:R-:W0:Y:S01]  /*0060*/  S2UR UR6, SR_CgaCtaId ;  /* 0x00000000000679c3 */ /* 0x000e220000008800 */
[----:B------:R-:W-:Y:S01]  /*0070*/  NOP ;  /* 0x0000000000007918 */ /* 0x000fe20000000000 */
[----:B------:R-:W-:Y:S02]  /*0080*/  UMOV UR4, 0x40 ;  /* 0x0000004000047882 */ /* 0x000fe40000000000 */
[----:B0-----:R-:W-:-:S09]  /*0090*/  ULEA UR4, UR6, UR4, 0x18 ;  /* 0x0000000406047291 */ /* 0x001fd2000f8ec0ff */
[----:B------:R-:W0:Y:S01]  /*00a0*/  LDS.U8 R0, [UR4] ;  /* 0x00000004ff007984 */ /* 0x000e220008000000 */
[----:B------:R-:W-:Y:S02]  /*00b0*/  UMOV UR4, 0x400 ;  /* 0x0000040000047882 */ /* 0x000fe40000000000 */
[----:B------:R-:W-:Y:S01]  /*00c0*/  ULEA UR4, UR6, UR4, 0x18 ;  /* 0x0000000406047291 */ /* 0x000fe2000f8ec0ff */
[----:B0-----:R-:W-:-:S13]  /*00d0*/  ISETP.NE.AND P0, PT, R0, RZ, PT ;  /* 0x000000ff0000720c */ /* 0x001fda0003f05270 */
[----:B------:R-:W-:Y:S05]  /*00e0*/  @P0 BRA `(.L_x_1) ;  /* 0x00000000007c0947 */ /* 0x000fea0003800000 */
[----:B------:R-:W-:-:S13]  /*00f0*/  ELECT P0, URZ, PT ;  /* 0x0000000000ff782f */ /* 0x000fda0003800000 */
[----:B------:R-:W-:Y:S05]  /*0100*/  @!P0 BRA `(.L_x_2) ;  /* 0x0000000000848947 */ /* 0x000fea0003800000 */
[----:B------:R-:W-:Y:S01]  /*0110*/  UMOV UR5, 0x4 ;  /* 0x0000000400057882 */ /* 0x000fe20000000000 */
[----:B------:R-:W-:Y:S02]  /*0120*/  IMAD.MOV.U32 R4, RZ, RZ, 0x1 ;  /* 0x00000001ff047424 */ /* 0x000fe400078e00ff */
[----:B------:R-:W-:Y:S02]  /*0130*/  IMAD.MOV.U32 R5, RZ, RZ, 0xf ;  /* 0x0000000fff057424 */ /* 0x000fe400078e00ff */
[----:B------:R-:W-:Y:S04]  /*0140*/  DEPBAR.LE SB0, 0x36 ;  /* 0x00008d800000791a */ /* 0x000fe80000000000 */
[----:B------:R-:W0:Y:S02]  /*0150*/  UTCATOMSWS.FIND_AND_SET.ALIGN UP1, UR5, UR5 ;  /* 0x00000005000575e3 */ /* 0x000e240008020800 */
[----:B0-----:R-:W-:-:S04]  /*0160*/  PLOP3.LUT P0, PT, PT, PT, UP1, 0x80, 0x8 ;  /* 0x000000000008781c */ /* 0x001fc80003f0f018 */
[----:B------:R-:W-:-:S04]  /*0170*/  SEL R0, RZ, 0xffffffff, !P0 ;  /* 0xffffffffff007807 */ /* 0x000fc80004000000 */
[----:B------:R-:W-:Y:S01]  /*0180*/  ISETP.NE.AND P0, PT, R0, RZ, PT ;  /* 0x000000ff0000720c */ /* 0x000fe20003f05270 */
[----:B------:R-:W-:-:S12]  /*0190*/  IMAD.U32 R0, RZ, RZ, UR5 ;  /* 0x00000005ff007e24 */ /* 0x000fd8000f8e00ff */
[----:B------:R-:W-:Y:S05]  /*01a0*/  @P0 BRA `(.L_x_3) ;  /* 0x0000000000240947 */ /* 0x000fea0003800000 */
.L_x_4:
[----:B------:R-:W-:Y:S05]  /*01b0*/  NANOSLEEP 0x64 ;  /* 0x000000640000795d */ /* 0x000fea0003800000 */
[----:B------:R-:W-:-:S05]  /*01c0*/  UMOV UR5, 0x4 ;  /* 0x0000000400057882 */ /* 0x000fca0000000000 */
[----:B------:R-:W-:Y:S04]  /*01d0*/  DEPBAR.LE SB0, 0x36 ;  /* 0x00008d800000791a */ /* 0x000fe80000000000 */
[----:B------:R-:W0:Y:S02]  /*01e0*/  UTCATOMSWS.FIND_AND_SET.ALIGN UP1, UR5, UR5 ;  /* 0x00000005000575e3 */ /* 0x000e240008020800 */
[----:B0-----:R-:W-:-:S04]  /*01f0*/  PLOP3.LUT P0, PT, PT, PT, UP1, 0x80, 0x8 ;  /* 0x000000000008781c */ /* 0x001fc80003f0f018 */
[----:B------:R-:W-:-:S04]  /*0200*/  SEL R0, RZ, 0xffffffff, !P0 ;  /* 0xffffffffff007807 */ /* 0x000fc80004000000 */
[----:B------:R-:W-:Y:S01]  /*0210*/  ISETP.NE.AND P0, PT, R0, RZ, PT ;  /* 0x000000ff0000720c */ /* 0x000fe20003f05270 */
[----:B------:R-:W-:-:S12]  /*0220*/  IMAD.U32 R0, RZ, RZ, UR5 ;  /* 0x00000005ff007e24 */ /* 0x000fd8000f8e00ff */
[----:B------:R-:W-:Y:S05]  /*0230*/  @!P0 BRA `(.L_x_4) ;  /* 0xfffffffc00dc8947 */ /* 0x000fea000383ffff */
.L_x_3:
[C---:B------:R-:W-:Y:S01]  /*0240*/  VIADD R3, R0.reuse, 0x10 ;  /* 0x0000001000037836 */ /* 0x040fe20000000000 */
[----:B------:R-:W-:Y:S01]  /*0250*/  UMOV UR5, 0x50 ;  /* 0x0000005000057882 */ /* 0x000fe20000000000 */
[----:B------:R-:W-:Y:S01]  /*0260*/  SHF.L.U32 R2, R5, R0, RZ ;  /* 0x0000000005027219 */ /* 0x000fe200000006ff */
[----:B------:R-:W-:Y:S01]  /*0270*/  ULEA UR5, UR6, UR5, 0x18 ;  /* 0x0000000506057291 */ /* 0x000fe2000f8ec0ff */
[----:B------:R-:W-:Y:S01]  /*0280*/  IMAD.SHL.U32 R0, R0, 0x20, RZ ;  /* 0x0000002000007824 */ /* 0x000fe200078e00ff */
[----:B------:R-:W-:-:S04]  /*0290*/  SHF.L.U32 R3, R4, R3, RZ ;  /* 0x0000000304037219 */ /* 0x000fc800000006ff */
[----:B------:R-:W-:-:S05]  /*02a0*/  LOP3.LUT R2, R3, R2, RZ, 0xfc, !PT ;  /* 0x0000000203027212 */ /* 0x000fca00078efcff */
[----:B------:R0:W-:Y:S04]  /*02b0*/  ATOMS.OR RZ, [UR5], R2 ;  /* 0x00000002ffff798c */ /* 0x0001e8000b000005 */
[----:B------:R0:W-:Y:S01]  /*02c0*/  STS [UR4], R0 ;  /* 0x00000000ff007988 */ /* 0x0001e20008000804 */
[----:B------:R-:W-:Y:S05]  /*02d0*/  BRA `(.L_x_2) ;  /* 0x0000000000107947 */ /* 0x000fea0003800000 */
.L_x_1:
[----:B------:R-:W-:Y:S01]  /*02e0*/  IMAD.MOV.U32 R0, RZ, RZ, -0x1 ;  /* 0xffffffffff007424 */ /* 0x000fe200078e00ff */
[----:B------:R-:W-:-:S04]  /*02f0*/  MOV R2, 0x320 ;  /* 0x0000032000027802 */ /* 0x000fc80000000f00 */
[----:B------:R0:W-:Y:S03]  /*0300*/  STS [UR4], R0 ;  /* 0x00000000ff007988 */ /* 0x0001e60008000804 */
[----:B0-----:R-:W-:Y:S05]  /*0310*/  CALL.REL.NOINC `($__internal_1_$__cuda_sm10x_tcgen05_guardrail_trap_phase_invalid_during_alloc) ;  /* 0x0000014000c87944 */ /* 0x001fea0003c00000 */
.L_x_2:
[----:B------:R-:W-:Y:S05]  /*0320*/  WARPSYNC.ALL ;  /* 0x0000000000007948 */ /* 0x000fea0003800000 */
[----:B------:R-:W-:Y:S01]  /*0330*/  NOP ;  /* 0x0000000000007918 */ /* 0x000fe20000000000 */
.L_x_0:
[----:B------:R-:W1:Y:S01]  /*0340*/  LDC.64 R38, c[0x0][0x398] ;  /* 0x0000e600ff267b82 */ /* 0x000e620000000a00 */
[----:B------:R-:W2:Y:S01]  /*0350*/  S2R R5, SR_CTAID.X ;  /* 0x0000000000057919 */ /* 0x000ea20000002500 */
[----:B------:R-:W-:Y:S01]  /*0360*/  UMOV UR9, 0x400 ;  /* 0x0000040000097882 */ /* 0x000fe20000000000 */
[----:B------:R-:W3:Y:S01]  /*0370*/  LDCU UR14, c[0x0][0x3a4] ;  /* 0x00007480ff0e77ac */ /* 0x000ee20008000800 */
[----:B------:R-:W4:Y:S01]  /*0380*/  S2R R13, SR_TID.X ;  /* 0x00000000000d7919 */ /* 0x000f220000002100 */
[----:B------:R-:W0:Y:S03]  /*0390*/  LDCU.64 UR20, c[0x0][0x358] ;  /* 0x00006b00ff1477ac */ /* 0x000e260008000a00 */
[----:B------:R-:W5:Y:S01]  /*03a0*/  S2UR UR6, SR_CgaCtaId ;  /* 0x00000000000679c3 */ /* 0x000f620000008800 */
[----:B------:R-:W0:Y:S01]  /*03b0*/  LDCU.128 UR16, c[0x0][0x380] ;  /* 0x00007000ff1077ac */ /* 0x000e220008000c00 */
[----:B------:R-:W-:-:S06]  /*03c0*/  UMOV UR12, 0x1 ;  /* 0x00000001000c7882 */ /* 0x000fcc0000000000 */
[----:B------:R-:W0:Y:S02]  /*03d0*/  LDC.64 R46, c[0x0][0x3a8] ;  /* 0x0000ea00ff2e7b82 */ /* 0x000e240000000a00 */
[----:B01----:R-:W-:Y:S01]  /*03e0*/  VIADD R0, R39, 0x3f ;  /* 0x0000003f27007836 */ /* 0x003fe20000000000 */
[----:B------:R-:W-:-:S04]  /*03f0*/  IABS R35, R39 ;  /* 0x0000002700237213 */ /* 0x000fc80000000000 */
[----:B------:R-:W-:Y:S01]  /*0400*/  SHF.R.S32.HI R3, RZ, 0x1f, R0 ;  /* 0x0000001fff037819 */ /* 0x000fe20000011400 */
[----:B-----5:R-:W-:-:S03]  /*0410*/  ULEA UR9, UR6, UR9, 0x18 ;  /* 0x0000000906097291 */ /* 0x020fc6000f8ec0ff */
[----:B------:R-:W-:Y:S01]  /*0420*/  LEA.HI R3, R3, R0, RZ, 0x6 ;  /* 0x0000000003037211 */ /* 0x000fe200078f30ff */
[----:B------:R-:W-:Y:S01]  /*0430*/  BAR.SYNC.DEFER_BLOCKING 0x0 ;  /* 0x0000000000007b1d */ /* 0x000fe20000010000 */
[----:B--2---:R-:W-:Y:S02]  /*0440*/  IABS R8, R5 ;  /* 0x0000000500087213 */ /* 0x004fe40000000000 */
[----:B------:R-:W-:-:S05]  /*0450*/  SHF.R.S32.HI R3, RZ, 0x6, R3 ;  /* 0x00000006ff037819 */ /* 0x000fca0000011403 */
[----:B------:R-:W-:-:S05]  /*0460*/  IMAD.SHL.U32 R4, R3, 0x8, RZ ;  /* 0x0000000803047824 */ /* 0x000fca00078e00ff */
[-C--:B------:R-:W-:Y:S02]  /*0470*/  IABS R7, R4.reuse ;  /* 0x0000000400077213 */ /* 0x080fe40000000000 */
[----:B------:R-:W-:Y:S02]  /*0480*/  IABS R10, R4 ;  /* 0x00000004000a7213 */ /* 0x000fe40000000000 */
[----:B------:R-:W0:Y:S01]  /*0490*/  I2F.RP R0, R7 ;  /* 0x0000000700007306 */ /* 0x000e220000209400 */
[----:B------:R-:W1:Y:S07]  /*04a0*/  LDS R12, [UR9] ;  /* 0x00000009ff0c7984 */ /* 0x000e6e0008000800 */
[----:B0-----:R-:W0:Y:S02]  /*04b0*/  MUFU.RCP R0, R0 ;  /* 0x0000000000007308 */ /* 0x001e240000001000 */
[----:B0-----:R-:W-:-:S02]  /*04c0*/  VIADD R2, R0, 0xffffffe ;  /* 0x0ffffffe00027836 */ /* 0x001fc40000000000 */
[----:B------:R-:W-:-:S04]  /*04d0*/  IMAD.MOV R0, RZ, RZ, -R10 ;  /* 0x000000ffff007224 */ /* 0x000fc800078e0a0a */
[----:B------:R0:W2:Y:S02]  /*04e0*/  F2I.FTZ.U32.TRUNC.NTZ R3, R2 ;  /* 0x0000000200037305 */ /* 0x0000a4000021f000 */
[----:B0-----:R-:W-:Y:S01]  /*04f0*/  IMAD.MOV.U32 R2, RZ, RZ, RZ ;  /* 0x000000ffff027224 */ /* 0x001fe200078e00ff */
[----:B-1----:R-:W-:Y:S01]  /*0500*/  R2UR UR8, R12 ;  /* 0x000000000c0872ca */ /* 0x002fe200000e0000 */
[----:B--2---:R-:W-:-:S04]  /*0510*/  IMAD.MOV R6, RZ, RZ, -R3 ;  /* 0x000000ffff067224 */ /* 0x004fc800078e0a03 */
[----:B------:R-:W-:Y:S02]  /*0520*/  IMAD R9, R6, R7, RZ ;  /* 0x0000000706097224 */ /* 0x000fe400078e02ff */
[----:B------:R-:W-:Y:S02]  /*0530*/  IMAD.MOV.U32 R6, RZ, RZ, R8 ;  /* 0x000000ffff067224 */ /* 0x000fe400078e0008 */
[----:B------:R-:W-:-:S06]  /*0540*/  IMAD.HI.U32 R3, R3, R9, R2 ;  /* 0x0000000903037227 */ /* 0x000fcc00078e0002 */
[----:B------:R-:W-:-:S04]  /*0550*/  IMAD.HI.U32 R3, R3, R6, RZ ;  /* 0x0000000603037227 */ /* 0x000fc800078e00ff */
[----:B------:R-:W-:Y:S01]  /*0560*/  IMAD R0, R3, R0, R6 ;  /* 0x0000000003007224 */ /* 0x000fe200078e0206 */
[----:B------:R-:W-:Y:S04]  /*0570*/  BAR.SYNC.DEFER_BLOCKING 0x0 ;  /* 0x0000000000007b1d */ /* 0x000fe80000010000 */
[----:B------:R-:W-:-:S13]  /*0580*/  ISETP.GT.U32.AND P1, PT, R7, R0, PT ;  /* 0x000000000700720c */ /* 0x000fda0003f24070 */
[----:B------:R-:W-:Y:S02]  /*0590*/  @!P1 IMAD.IADD R0, R0, 0x1, -R7 ;  /* 0x0000000100009824 */ /* 0x000fe400078e0a07 */
[----:B------:R-:W-:Y:S01]  /*05a0*/  @!P1 VIADD R3, R3, 0x1 ;  /* 0x0000000103039836 */ /* 0x000fe20000000000 */
[----:B------:R-:W-:Y:S02]  /*05b0*/  ISETP.NE.AND P1, PT, R4, RZ, PT ;  /* 0x000000ff0400720c */ /* 0x000fe40003f25270 */
[----:B------:R-:W-:Y:S02]  /*05c0*/  ISETP.GE.U32.AND P0, PT, R0, R7, PT ;  /* 0x000000070000720c */ /* 0x000fe40003f06070 */
[----:B------:R-:W-:-:S04]  /*05d0*/  LOP3.LUT R0, R5, R4, RZ, 0x3c, !PT ;  /* 0x0000000405007212 */ /* 0x000fc800078e3cff */
[----:B------:R-:W-:Y:S01]  /*05e0*/  ISETP.GE.AND P2, PT, R0, RZ, PT ;  /* 0x000000ff0000720c */ /* 0x000fe20003f46270 */
[----:B------:R-:W-:-:S06]  /*05f0*/  VIADD R0, R38, 0xff ;  /* 0x000000ff26007836 */ /* 0x000fcc0000000000 */
[----:B------:R-:W-:-:S04]  /*0600*/  @P0 VIADD R3, R3, 0x1 ;  /* 0x0000000103030836 */ /* 0x000fc80000000000 */
[----:B------:R-:W-:Y:S01]  /*0610*/  IMAD.MOV.U32 R2, RZ, RZ, R3 ;  /* 0x000000ffff027224 */ /* 0x000fe200078e0003 */
[----:B------:R-:W-:-:S03]  /*0620*/  SHF.R.S32.HI R3, RZ, 0x1f, R0 ;  /* 0x0000001fff037819 */ /* 0x000fc60000011400 */
[----:B------:R-:W-:Y:S01]  /*0630*/  @!P2 IMAD.MOV R2, RZ, RZ, -R2 ;  /* 0x000000ffff02a224 */ /* 0x000fe200078e0a02 */
[----:B------:R-:W-:Y:S02]  /*0640*/  @!P1 LOP3.LUT R2, RZ, R4, RZ, 0x33, !PT ;  /* 0x00000004ff029212 */ /* 0x000fe400078e33ff */
[----:B------:R-:W-:-:S03]  /*0650*/  LEA.HI R3, R3, R0, RZ, 0x8 ;  /* 0x0000000003037211 */ /* 0x000fc600078f40ff */
[----:B------:R-:W-:Y:S02]  /*0660*/  IMAD.SHL.U32 R8, R2, 0x8, RZ ;  /* 0x0000000802087824 */ /* 0x000fe400078e00ff */
[----:B------:R-:W-:-:S03]  /*0670*/  IMAD.MOV R2, RZ, RZ, -R2 ;  /* 0x000000ffff027224 */ /* 0x000fc600078e0a02 */
[----:B------:R-:W-:Y:S01]  /*0680*/  LEA.HI.SX32 R3, R3, -R8, 0x18 ;  /* 0x8000000803037211 */ /* 0x000fe200078fc2ff */
[----:B------:R-:W-:Y:S02]  /*0690*/  IMAD R9, R4, R2, R5 ;  /* 0x0000000204097224 */ /* 0x000fe400078e0205 */
[----:B------:R-:W-:Y:S01]  /*06a0*/  IMAD.MOV.U32 R2, RZ, RZ, RZ ;  /* 0x000000ffff027224 */ /* 0x000fe200078e00ff */
[----:B------:R-:W-:Y:S02]  /*06b0*/  VIMNMX R10, PT, PT, R3, 0x8, PT ;  /* 0x00000008030a7848 */ /* 0x000fe40003fe0100 */
[----:B------:R-:W-:Y:S02]  /*06c0*/  IABS R4, R9 ;  /* 0x0000000900047213 */ /* 0x000fe40000000000 */
[----:B------:R-:W-:-:S04]  /*06d0*/  IABS R6, R10 ;  /* 0x0000000a00067213 */ /* 0x000fc80000000000 */
[----:B------:R-:W0:Y:S08]  /*06e0*/  I2F.RP R0, R6 ;  /* 0x0000000600007306 */ /* 0x000e300000209400 */
[----:B0-----:R-:W0:Y:S02]  /*06f0*/  MUFU.RCP R0, R0 ;  /* 0x0000000000007308 */ /* 0x001e240000001000 */
[----:B0-----:R-:W-:-:S06]  /*0700*/  VIADD R3, R0, 0xffffffe ;  /* 0x0ffffffe00037836 */ /* 0x001fcc0000000000 */
[----:B------:R-:W0:Y:S02]  /*0710*/  F2I.FTZ.U32.TRUNC.NTZ R3, R3 ;  /* 0x0000000300037305 */ /* 0x000e24000021f000 */
[----:B0-----:R-:W-:-:S04]  /*0720*/  IMAD.MOV R7, RZ, RZ, -R3 ;  /* 0x000000ffff077224 */ /* 0x001fc800078e0a03 */
[----:B------:R-:W-:Y:S01]  /*0730*/  IMAD R5, R7, R6, RZ ;  /* 0x0000000607057224 */ /* 0x000fe200078e02ff */
[----:B------:R-:W-:-:S03]  /*0740*/  IABS R7, R10 ;  /* 0x0000000a00077213 */ /* 0x000fc60000000000 */
[----:B------:R-:W-:Y:S02]  /*0750*/  IMAD.HI.U32 R2, R3, R5, R2 ;  /* 0x0000000503027227 */ /* 0x000fe400078e0002 */
[----:B------:R-:W0:Y:S02]  /*0760*/  I2F.RP R5, R35 ;  /* 0x0000002300057306 */ /* 0x000e240000209400 */
[----:B------:R-:W-:Y:S02]  /*0770*/  IMAD.MOV.U32 R3, RZ, RZ, R4 ;  /* 0x000000ffff037224 */ /* 0x000fe400078e0004 */
[----:B------:R-:W-:Y:S02]  /*0780*/  IMAD.MOV R4, RZ, RZ, -R7 ;  /* 0x000000ffff047224 */ /* 0x000fe400078e0a07 */
[----:B------:R-:W-:Y:S01]  /*0790*/  IMAD.HI.U32 R0, R2, R3, RZ ;  /* 0x0000000302007227 */ /* 0x000fe200078e00ff */
[----:B------:R-:W-:-:S03]  /*07a0*/  IABS R2, R38 ;  /* 0x0000002600027213 */ /* 0x000fc60000000000 */
[----:B------:R-:W-:Y:S02]  /*07b0*/  IMAD R3, R0, R4, R3 ;  /* 0x0000000400037224 */ /* 0x000fe400078e0203 */
[----:B------:R-:W1:Y:S03]  /*07c0*/  I2F.RP R4, R2 ;  /* 0x0000000200047306 */ /* 0x000e660000209400 */
[----:B------:R-:W-:-:S05]  /*07d0*/  ISETP.GT.U32.AND P1, PT, R6, R3, PT ;  /* 0x000000030600720c */ /* 0x000fca0003f24070 */
[----:B0-----:R-:W0:Y:S08]  /*07e0*/  MUFU.RCP R5, R5 ;  /* 0x0000000500057308 */ /* 0x001e300000001000 */
[----:B------:R-:W-:Y:S01]  /*07f0*/  @!P1 IMAD.IADD R3, R3, 0x1, -R6 ;  /* 0x0000000103039824 */ /* 0x000fe200078e0a06 */
[----:B-1----:R-:W1:Y:S01]  /*0800*/  MUFU.RCP R4, R4 ;  /* 0x0000000400047308 */ /* 0x002e620000001000 */
[----:B------:R-:W-:Y:S01]  /*0810*/  @!P1 VIADD R0, R0, 0x1 ;  /* 0x0000000100009836 */ /* 0x000fe20000000000 */
[----:B------:R-:W-:-:S02]  /*0820*/  ISETP.NE.AND P1, PT, R10, RZ, PT ;  /* 0x000000ff0a00720c */ /* 0x000fc40003f25270 */
[----:B------:R-:W-:Y:S02]  /*0830*/  ISETP.GE.U32.AND P0, PT, R3, R6, PT ;  /* 0x000000060300720c */ /* 0x000fe40003f06070 */
[----:B------:R-:W-:Y:S01]  /*0840*/  LOP3.LUT R3, R9, R10, RZ, 0x3c, !PT ;  /* 0x0000000a09037212 */ /* 0x000fe200078e3cff */
[----:B0-----:R-:W-:-:S03]  /*0850*/  VIADD R6, R5, 0xffffffe ;  /* 0x0ffffffe05067836 */ /* 0x001fc60000000000 */
[----:B------:R-:W-:Y:S01]  /*0860*/  ISETP.GE.AND P2, PT, R3, RZ, PT ;  /* 0x000000ff0300720c */ /* 0x000fe20003f46270 */
[----:B------:R-:W0:Y:S01]  /*0870*/  F2I.FTZ.U32.TRUNC.NTZ R7, R6 ;  /* 0x0000000600077305 */ /* 0x000e22000021f000 */
[----:B----4-:R-:W-:-:S05]  /*0880*/  SHF.R.U32.HI R3, RZ, 0x7, R13 ;  /* 0x00000007ff037819 */ /* 0x010fca000001160d */
[----:B------:R-:W-:Y:S01]  /*0890*/  @P0 VIADD R0, R0, 0x1 ;  /* 0x0000000100000836 */ /* 0x000fe20000000000 */
[----:B------:R-:W-:Y:S01]  /*08a0*/  SGXT.U32 R3, R3, 0x1 ;  /* 0x000000010303781a */ /* 0x000fe20000000000 */
[----:B-1----:R-:W-:Y:S02]  /*08b0*/  VIADD R4, R4, 0xffffffe ;  /* 0x0ffffffe04047836 */ /* 0x002fe40000000000 */
[----:B------:R-:W-:Y:S02]  /*08c0*/  IMAD.MOV.U32 R11, RZ, RZ, R0 ;  /* 0x000000ffff0b7224 */ /* 0x000fe400078e0000 */
[----:B------:R1:W2:Y:S02]  /*08d0*/  F2I.FTZ.U32.TRUNC.NTZ R5, R4 ;  /* 0x0000000400057305 */ /* 0x0002a4000021f000 */
[----:B------:R-:W-:Y:S01]  /*08e0*/  @!P2 IMAD.MOV R11, RZ, RZ, -R11 ;  /* 0x000000ffff0ba224 */ /* 0x000fe200078e0a0b */
[----:B------:R-:W-:Y:S01]  /*08f0*/  @!P1 LOP3.LUT R11, RZ, R10, RZ, 0x33, !PT ;  /* 0x0000000aff0b9212 */ /* 0x000fe200078e33ff */
[----:B0-----:R-:W-:-:S04]  /*0900*/  IMAD.MOV R6, RZ, RZ, -R7 ;  /* 0x000000ffff067224 */ /* 0x001fc800078e0a07 */
[----:B------:R-:W-:Y:S01]  /*0910*/  IMAD.SHL.U32 R0, R11, 0x40, RZ ;  /* 0x000000400b007824 */ /* 0x000fe200078e00ff */
[----:B-1----:R-:W-:Y:S01]  /*0920*/  SHF.R.U32.HI R4, RZ, 0x5, R13 ;  /* 0x00000005ff047819 */ /* 0x002fe2000001160d */
[----:B------:R-:W-:Y:S02]  /*0930*/  IMAD R37, R6, R35, RZ ;  /* 0x0000002306257224 */ /* 0x000fe400078e02ff */
[----:B------:R-:W-:Y:S01]  /*0940*/  IMAD.MOV.U32 R6, RZ, RZ, RZ ;  /* 0x000000ffff067224 */ /* 0x000fe200078e00ff */
[----:B------:R-:W-:Y:S01]  /*0950*/  LOP3.LUT R36, R0, R3, RZ, 0xfc, !PT ;  /* 0x0000000300247212 */ /* 0x000fe200078efcff */
[----:B------:R-:W-:Y:S01]  /*0960*/  IMAD.MOV R3, RZ, RZ, -R11 ;  /* 0x000000ffff037224 */ /* 0x000fe200078e0a0b */
[----:B------:R-:W-:Y:S01]  /*0970*/  R2UR UR13, R4 ;  /* 0x00000000040d72ca */ /* 0x000fe200000e0000 */
[----:B------:R-:W-:Y:S01]  /*0980*/  IMAD.HI.U32 R37, R7, R37, R6 ;  /* 0x0000002507257227 */ /* 0x000fe200078e0006 */
[----:B------:R-:W-:Y:S01]  /*0990*/  IABS R40, R36 ;  /* 0x0000002400287213 */ /* 0x000fe20000000000 */
[----:B------:R-:W0:Y:S01]  /*09a0*/  LDC R11, c[0x0][0x3a0] ;  /* 0x0000e800ff0b7b82 */ /* 0x000e220000000800 */
[----:B------:R-:W-:Y:S01]  /*09b0*/  LOP3.LUT R91, R36, 0xa, RZ, 0xfc, !PT ;  /* 0x0000000a245b7812 */ /* 0x000fe200078efcff */
[----:B------:R-:W-:Y:S01]  /*09c0*/  IMAD R3, R10, R3, R9 ;  /* 0x000000030a037224 */ /* 0x000fe200078e0209 */
[----:B------:R-:W-:Y:S01]  /*09d0*/  LOP3.LUT R86, R36, 0x2, RZ, 0xfc, !PT ;  /* 0x0000000224567812 */ /* 0x000fe200078efcff */
[----:B------:R-:W-:Y:S01]  /*09e0*/  IMAD.HI.U32 R4, R37, R40, RZ ;  /* 0x0000002825047227 */ /* 0x000fe200078e00ff */
[----:B------:R-:W-:-:S02]  /*09f0*/  IABS R14, R91 ;  /* 0x0000005b000e7213 */ /* 0x000fc40000000000 */
[----:B------:R-:W-:Y:S01]  /*0a00*/  LOP3.LUT R6, R13, 0xff, RZ, 0xc0, !PT ;  /* 0x000000ff0d067812 */ /* 0x000fe200078ec0ff */
[----:B------:R-:W-:Y:S01]  /*0a10*/  IMAD.IADD R3, R8, 0x1, R3 ;  /* 0x0000000108037824 */ /* 0x000fe200078e0203 */
[----:B------:R-:W-:Y:S01]  /*0a20*/  IABS R10, R86 ;  /* 0x00000056000a7213 */ /* 0x000fe20000000000 */
[----:B------:R-:W-:Y:S01]  /*0a30*/  IMAD.MOV R8, RZ, RZ, -R4 ;  /* 0x000000ffff087224 */ /* 0x000fe200078e0a04 */
[C---:B------:R-:W-:Y:S01]  /*0a40*/  LOP3.LUT R99, R36.reuse, 0x14, RZ, 0xfc, !PT ;  /* 0x0000001424637812 */ /* 0x040fe200078efcff */
[----:B------:R-:W-:Y:S01]  /*0a50*/  IMAD R13, R3, 0x100, R6 ;  /* 0x00000100030d7824 */ /* 0x000fe200078e0206 */
[C---:B------:R-:W-:Y:S01]  /*0a60*/  LOP3.LUT R93, R36.reuse, 0xc, RZ, 0xfc, !PT ;  /* 0x0000000c245d7812 */ /* 0x040fe200078efcff */
[----:B------:R-:W-:Y:S01]  /*0a70*/  IMAD R40, R35, R8, R40 ;  /* 0x0000000823287224 */ /* 0x000fe200078e0228 */
[----:B------:R-:W-:Y:S01]  /*0a80*/  IABS R54, R99 ;  /* 0x0000006300367213 */ /* 0x000fe20000000000 */
[C---:B------:R-:W-:Y:S01]  /*0a90*/  IMAD.HI.U32 R8, R37.reuse, R14, RZ ;  /* 0x0000000e25087227 */ /* 0x040fe200078e00ff */
[----:B------:R-:W-:Y:S01]  /*0aa0*/  IABS R44, R93 ;  /* 0x0000005d002c7213 */ /* 0x000fe20000000000 */
[----:B------:R1:W-:Y:S01]  /*0ab0*/  STL [R1+0x558], R13 ;  /* 0x0005580d01007387 */ /* 0x0003e20000100800 */
[C---:B------:R-:W-:Y:S01]  /*0ac0*/  LOP3.LUT R87, R36.reuse, 0x4, RZ, 0xfc, !PT ;  /* 0x0000000424577812 */ /* 0x040fe200078efcff */
[----:B------:R-:W-:Y:S01]  /*0ad0*/  IMAD.MOV R8, RZ, RZ, -R8 ;  /* 0x000000ffff087224 */ /* 0x000fe200078e0a08 */
[C---:B------:R-:W-:Y:S01]  /*0ae0*/  LOP3.LUT R102, R36.reuse, 0x16, RZ, 0xfc, !PT ;  /* 0x0000001624667812 */ /* 0x040fe200078efcff */
[----:B------:R-:W-:Y:S01]  /*0af0*/  IMAD.HI.U32 R3, R37, R10, RZ ;  /* 0x0000000a25037227 */ /* 0x000fe200078e00ff */
[----:B------:R-:W-:Y:S01]  /*0b00*/  IABS R42, R87 ;  /* 0x00000057002a7213 */ /* 0x000fe20000000000 */
[----:B------:R-:W-:Y:S01]  /*0b10*/  USHF.L.U32 UR4, UR13, 0x15, URZ ;  /* 0x000000150d047899 */ /* 0x000fe200080006ff */
[C---:B------:R-:W-:Y:S01]  /*0b20*/  LOP3.LUT R90, R36.reuse, 0x6, RZ, 0xfc, !PT ;  /* 0x00000006245a7812 */ /* 0x040fe200078efcff */
[----:B------:R-:W-:Y:S01]  /*0b30*/  IMAD R45, R35, R8, R14 ;  /* 0x00000008232d7224 */ /* 0x000fe200078e020e */
[----:B------:R-:W-:Y:S01]  /*0b40*/  IABS R9, R13 ;  /* 0x0000000d00097213 */ /* 0x000fe20000000000 */
[----:B------:R-:W-:Y:S01]  /*0b50*/  IMAD.MOV R3, RZ, RZ, -R3 ;  /* 0x000000ffff037224 */ /* 0x000fe200078e0a03 */
[----:B------:R-:W-:Y:S01]  /*0b60*/  IABS R12, R90 ;  /* 0x0000005a000c7213 */ /* 0x000fe20000000000 */
[----:B------:R-:W-:Y:S01]  /*0b70*/  IMAD.HI.U32 R8, R37, R54, RZ ;  /* 0x0000003625087227 */ /* 0x000fe200078e00ff */
[----:B------:R-:W-:Y:S01]  /*0b80*/  LOP3.LUT R92, R36, 0xe, RZ, 0xfc, !PT ;  /* 0x0000000e245c7812 */ /* 0x000fe200078efcff */
[----:B------:R-:W-:Y:S01]  /*0b90*/  USHF.L.U32 UR5, UR13, 0x4, URZ ;  /* 0x000000040d057899 */ /* 0x000fe200080006ff */
[----:B------:R-:W-:Y:S01]  /*0ba0*/  ISETP.NE.U32.AND P1, PT, R6, RZ, PT ;  /* 0x000000ff0600720c */ /* 0x000fe20003f25070 */
[--C-:B--2---:R-:W-:Y:S01]  /*0bb0*/  IMAD.MOV R7, RZ, RZ, -R5.reuse ;  /* 0x000000ffff077224 */ /* 0x104fe200078e0a05 */
[C---:B------:R-:W-:Y:S01]  /*0bc0*/  LOP3.LUT R88, R36.reuse, 0x8, RZ, 0xfc, !PT ;  /* 0x0000000824587812 */ /* 0x040fe200078efcff */
[----:B------:R-:W-:Y:S01]  /*0bd0*/  IMAD R43, R35, R3, R10 ;  /* 0x00000003232b7224 */ /* 0x000fe200078e020a */
[----:B------:R-:W-:Y:S01]  /*0be0*/  IABS R10, R92 ;  /* 0x0000005c000a7213 */ /* 0x000fe20000000000 */
[----:B------:R-:W-:Y:S01]  /*0bf0*/  IMAD.MOV R8, RZ, RZ, -R8 ;  /* 0x000000ffff087224 */ /* 0x000fe200078e0a08 */
[C---:B------:R-:W-:Y:S01]  /*0c00*/  LOP3.LUT R95, R36.reuse, 0x10, RZ, 0xfc, !PT ;  /* 0x00000010245f7812 */ /* 0x040fe200078efcff */
[----:B------:R-:W-:Y:S01]  /*0c10*/  IMAD R7, R7, R2, RZ ;  /* 0x0000000207077224 */ /* 0x000fe200078e02ff */
[----:B------:R-:W-:Y:S01]  /*0c20*/  IABS R48, R88 ;  /* 0x0000005800307213 */ /* 0x000fe20000000000 */
[----:B------:R-:W-:Y:S01]  /*0c30*/  IMAD.MOV.U32 R4, RZ, RZ, RZ ;  /* 0x000000ffff047224 */ /* 0x000fe200078e00ff */
[----:B------:R-:W-:Y:S01]  /*0c40*/  IABS R50, R95 ;  /* 0x0000005f00327213 */ /* 0x000fe20000000000 */
[----:B------:R-:W-:Y:S01]  /*0c50*/  IMAD.HI.U32 R3, R37, R44, RZ ;  /* 0x0000002c25037227 */ /* 0x000fe200078e00ff */
[C---:B------:R-:W-:Y:S01]  /*0c60*/  LOP3.LUT R100, R36.reuse, 0x12, RZ, 0xfc, !PT ;  /* 0x0000001224647812 */ /* 0x040fe200078efcff */
[----:B------:R-:W-:Y:S01]  /*0c70*/  ULOP3.LUT UR4, UR4, 0x600000, URZ, 0xc0, !UPT ;  /* 0x0060000004047892 */ /* 0x000fe2000f8ec0ff */
[C---:B------:R-:W-:Y:S01]  /*0c80*/  LOP3.LUT R103, R36.reuse, 0x1a, RZ, 0xfc, !PT ;  /* 0x0000001a24677812 */ /* 0x040fe200078efcff */
[----:B------:R-:W-:Y:S01]  /*0c90*/  IMAD R54, R35, R8, R54 ;  /* 0x0000000823367224 */ /* 0x000fe200078e0236 */
[----:B------:R-:W-:Y:S01]  /*0ca0*/  IABS R8, R102 ;  /* 0x0000006600087213 */ /* 0x000fe20000000000 */
[----:B------:R-:W-:Y:S01]  /*0cb0*/  IMAD.HI.U32 R4, R5, R7, R4 ;  /* 0x0000000705047227 */ /* 0x000fe200078e0004 */
[C---:B------:R-:W-:Y:S01]  /*0cc0*/  LOP3.LUT R105, R36.reuse, 0x18, RZ, 0xfc, !PT ;  /* 0x0000001824697812 */ /* 0x040fe200078efcff */
[----:B------:R-:W-:Y:S01]  /*0cd0*/  ULOP3.LUT UR5, UR5, 0x40, URZ, 0xc0, !UPT ;  /* 0x0000004005057892 */ /* 0x000fe2000f8ec0ff */
[C---:B------:R-:W-:Y:S01]  /*0ce0*/  LOP3.LUT R108, R36.reuse, 0x1e, RZ, 0xfc, !PT ;  /* 0x0000001e246c7812 */ /* 0x040fe200078efcff */
[----:B------:R-:W-:Y:S01]  /*0cf0*/  IMAD.MOV R3, RZ, RZ, -R3 ;  /* 0x000000ffff037224 */ /* 0x000fe200078e0a03 */
[----:B------:R-:W-:Y:S01]  /*0d00*/  IABS R52, R105 ;  /* 0x0000006900347213 */ /* 0x000fe20000000000 */
[----:B------:R-:W-:Y:S01]  /*0d10*/  IMAD.HI.U32 R5, R37, R42, RZ ;  /* 0x0000002a25057227 */ /* 0x000fe200078e00ff */
[----:B------:R-:W-:-:S02]  /*0d20*/  LOP3.LUT R110, R36, 0x26, RZ, 0xfc, !PT ;  /* 0x00000026246e7812 */ /* 0x000fc400078efcff */
[C---:B------:R-:W-:Y:S01]  /*0d30*/  LOP3.LUT R109, R36.reuse, 0x22, RZ, 0xfc, !PT ;  /* 0x00000022246d7812 */ /* 0x040fe200078efcff */
[----:B------:R-:W-:Y:S01]  /*0d40*/  IMAD R44, R35, R3, R44 ;  /* 0x00000003232c7224 */ /* 0x000fe200078e022c */
[C---:B------:R-:W-:Y:S01]  /*0d50*/  LOP3.LUT R107, R36.reuse, 0x20, RZ, 0xfc, !PT ;  /* 0x00000020246b7812 */ /* 0x040fe200078efcff */
[C---:B------:R-:W-:Y:S01]  /*0d60*/  IMAD.HI.U32 R3, R37.reuse, R8, RZ ;  /* 0x0000000825037227 */ /* 0x040fe200078e00ff */
[----:B------:R-:W-:Y:S02]  /*0d70*/  LOP3.LUT R106, R36, 0x1c, RZ, 0xfc, !PT ;  /* 0x0000001c246a7812 */ /* 0x000fe400078efcff */
[----:B------:R-:W-:Y:S01]  /*0d80*/  IABS R60, R107 ;  /* 0x0000006b003c7213 */ /* 0x000fe20000000000 */
[----:B------:R-:W-:Y:S01]  /*0d90*/  IMAD.HI.U32 R4, R4, R9, RZ ;  /* 0x0000000904047227 */ /* 0x000fe200078e00ff */
[----:B------:R-:W-:Y:S02]  /*0da0*/  IABS R56, R106 ;  /* 0x0000006a00387213 */ /* 0x000fe40000000000 */
[C---:B------:R-:W-:Y:S01]  /*0db0*/  LOP3.LUT R68, R36.reuse, 0x2a, RZ, 0xfc, !PT ;  /* 0x0000002a24447812 */ /* 0x040fe200078efcff */
[----:B------:R-:W-:Y:S01]  /*0dc0*/  IMAD.MOV R5, RZ, RZ, -R5 ;  /* 0x000000ffff057224 */ /* 0x000fe200078e0a05 */
[C---:B------:R-:W-:Y:S01]  /*0dd0*/  LOP3.LUT R111, R36.reuse, 0x24, RZ, 0xfc, !PT ;  /* 0x00000024246f7812 */ /* 0x040fe200078efcff */
[----:B------:R-:W-:Y:S01]  /*0de0*/  IMAD.HI.U32 R6, R37, R12, RZ ;  /* 0x0000000c25067227 */ /* 0x000fe200078e00ff */
[----:B------:R-:W-:-:S02]  /*0df0*/  LOP3.LUT R114, R36, 0x28, RZ, 0xfc, !PT ;  /* 0x0000002824727812 */ /* 0x000fc400078efcff */
[----:B------:R-:W-:Y:S01]  /*0e00*/  ISETP.GE.AND P2, PT, R13, RZ, PT ;  /* 0x000000ff0d00720c */ /* 0x000fe20003f46270 */
[----:B------:R-:W-:Y:S01]  /*0e10*/  IMAD.MOV R3, RZ, RZ, -R3 ;  /* 0x000000ffff037224 */ /* 0x000fe200078e0a03 */
[----:B------:R-:W-:Y:S01]  /*0e20*/  IABS R58, R111 ;  /* 0x0000006f003a7213 */ /* 0x000fe20000000000 */
[----:B------:R-:W-:Y:S01]  /*0e30*/  IMAD.MOV R4, RZ, RZ, -R4 ;  /* 0x000000ffff047224 */ /* 0x000fe200078e0a04 */
[----:B------:R-:W-:Y:S01]  /*0e40*/  IABS R62, R114 ;  /* 0x00000072003e7213 */ /* 0x000fe20000000000 */
[----:B------:R-:W-:Y:S02]  /*0e50*/  IMAD R42, R35, R5, R42 ;  /* 0x00000005232a7224 */ /* 0x000fe400078e022a */
[----:B------:R-:W-:Y:S02]  /*0e60*/  IMAD.MOV R6, RZ, RZ, -R6 ;  /* 0x000000ffff067224 */ /* 0x000fe400078e0a06 */
[----:B------:R-:W-:-:S04]  /*0e70*/  IMAD.HI.U32 R5, R37, R10, RZ ;  /* 0x0000000a25057227 */ /* 0x000fc800078e00ff */
[----:B------:R-:W-:Y:S01]  /*0e80*/  IMAD R53, R35, R3, R8 ;  /* 0x0000000323357224 */ /* 0x000fe200078e0208 */
[----:B------:R-:W-:Y:S01]  /*0e90*/  IABS R8, R108 ;  /* 0x0000006c00087213 */ /* 0x000fe20000000000 */
[----:B------:R-:W-:Y:S02]  /*0ea0*/  IMAD R3, R2, R4, R9 ;  /* 0x0000000402037224 */ /* 0x000fe400078e0209 */
[----:B------:R-:W-:-:S03]  /*0eb0*/  IMAD.HI.U32 R7, R37, R48, RZ ;  /* 0x0000003025077227 */ /* 0x000fc600078e00ff */
[----:B------:R-:W-:Y:S01]  /*0ec0*/  ISETP.GT.U32.AND P0, PT, R2, R3, PT ;  /* 0x000000030200720c */ /* 0x000fe20003f04070 */
[----:B------:R-:W-:Y:S01]  /*0ed0*/  IMAD R41, R35, R6, R12 ;  /* 0x0000000623297224 */ /* 0x000fe200078e020c */
[----:B------:R-:W-:Y:S01]  /*0ee0*/  IABS R12, R100 ;  /* 0x00000064000c7213 */ /* 0x000fe20000000000 */
[----:B------:R-:W-:Y:S02]  /*0ef0*/  IMAD.MOV R5, RZ, RZ, -R5 ;  /* 0x000000ffff057224 */ /* 0x000fe400078e0a05 */
[----:B------:R-:W-:-:S04]  /*0f00*/  IMAD.HI.U32 R6, R37, R50, RZ ;  /* 0x0000003225067227 */ /* 0x000fc800078e00ff */
[----:B------:R-:W-:Y:S02]  /*0f10*/  IMAD.MOV R7, RZ, RZ, -R7 ;  /* 0x000000ffff077224 */ /* 0x000fe400078e0a07 */
[C---:B------:R-:W-:Y:S01]  /*0f20*/  IMAD R51, R35.reuse, R5, R10 ;  /* 0x0000000523337224 */ /* 0x040fe200078e020a */
[----:B------:R-:W-:Y:S01]  /*0f30*/  IABS R10, R103 ;  /* 0x00000067000a7213 */ /* 0x000fe20000000000 */
[----:B------:R-:W-:Y:S02]  /*0f40*/  IMAD.MOV R6, RZ, RZ, -R6 ;  /* 0x000000ffff067224 */ /* 0x000fe400078e0a06 */
[----:B------:R-:W-:Y:S02]  /*0f50*/  IMAD R48, R35, R7, R48 ;  /* 0x0000000723307224 */ /* 0x000fe400078e0230 */
[----:B------:R-:W-:-:S04]  /*0f60*/  IMAD.HI.U32 R7, R37, R12, RZ ;  /* 0x0000000c25077227 */ /* 0x000fc800078e00ff */
[----:B------:R-:W-:Y:S02]  /*0f70*/  IMAD R50, R35, R6, R50 ;  /* 0x0000000623327224 */ /* 0x000fe400078e0232 */
[----:B------:R-:W-:-:S04]  /*0f80*/  IMAD.HI.U32 R6, R37, R10, RZ ;  /* 0x0000000a25067227 */ /* 0x000fc800078e00ff */
[----:B------:R-:W-:Y:S02]  /*0f90*/  IMAD.MOV R7, RZ, RZ, -R7 ;  /* 0x000000ffff077224 */ /* 0x000fe400078e0a07 */
[----:B------:R-:W-:Y:S02]  /*0fa0*/  IMAD.MOV R6, RZ, RZ, -R6 ;  /* 0x000000ffff067224 */ /* 0x000fe400078e0a06 */
[----:B------:R-:W-:Y:S02]  /*0fb0*/  @!P0 IMAD.IADD R3, R3, 0x1, -R2 ;  /* 0x0000000103038824 */ /* 0x000fe400078e0a02 */
[----:B------:R-:W-:Y:S01]  /*0fc0*/  IMAD R49, R35, R7, R12 ;  /* 0x0000000723317224 */ /* 0x000fe200078e020c */
[----:B------:R-:W-:Y:S01]  /*0fd0*/  IABS R12, R110 ;  /* 0x0000006e000c7213 */ /* 0x000fe20000000000 */
[----:B------:R-:W-:Y:S01]  /*0fe0*/  IMAD.HI.U32 R5, R37, R52, RZ ;  /* 0x0000003425057227 */ /* 0x000fe200078e00ff */
[----:B------:R-:W-:-:S03]  /*0ff0*/  ISETP.GT.U32.AND P0, PT, R2, R3, PT ;  /* 0x000000030200720c */ /* 0x000fc60003f04070 */
[----:B------:R-:W-:Y:S01]  /*1000*/  IMAD R57, R35, R6, R10 ;  /* 0x0000000623397224 */ /* 0x000fe200078e020a */
[----:B------:R-:W-:Y:S01]  /*1010*/  IABS R10, R109 ;  /* 0x0000006d000a7213 */ /* 0x000fe20000000000 */
[----:B------:R-:W-:-:S04]  /*1020*/  IMAD.HI.U32 R4, R37, R8, RZ ;  /* 0x0000000825047227 */ /* 0x000fc800078e00ff */
[----:B------:R-:W-:Y:S02]  /*1030*/  IMAD.MOV R5, RZ, RZ, -R5 ;  /* 0x000000ffff057224 */ /* 0x000fe400078e0a05 */
[----:B------:R-:W-:Y:S02]  /*1040*/  IMAD.MOV R55, RZ, RZ, -R4 ;  /* 0x000000ffff377224 */ /* 0x000fe400078e0a04 */
[----:B------:R-:W-:-:S04]  /*1050*/  IMAD.HI.U32 R4, R37, R12, RZ ;  /* 0x0000000c25047227 */ /* 0x000fc800078e00ff */
[----:B------:R-:W-:-:S04]  /*1060*/  IMAD.HI.U32 R6, R37, R10, RZ ;  /* 0x0000000a25067227 */ /* 0x000fc800078e00ff */
[----:B------:R-:W-:Y:S02]  /*1070*/  IMAD R52, R35, R5, R52 ;  /* 0x0000000523347224 */ /* 0x000fe400078e0234 */
[----:B------:R-:W-:-:S04]  /*1080*/  IMAD.HI.U32 R5, R37, R60, RZ ;  /* 0x0000003c25057227 */ /* 0x000fc800078e00ff */
[----:B------:R-:W-:Y:S02]  /*1090*/  IMAD.MOV R4, RZ, RZ, -R4 ;  /* 0x000000ffff047224 */ /* 0x000fe400078e0a04 */
[----:B------:R-:W-:Y:S02]  /*10a0*/  IMAD.MOV R6, RZ, RZ, -R6 ;  /* 0x000000ffff067224 */ /* 0x000fe400078e0a06 */
[----:B------:R-:W-:-:S04]  /*10b0*/  IMAD.HI.U32 R7, R37, R56, RZ ;  /* 0x0000003825077227 */ /* 0x000fc800078e00ff */
[----:B------:R-:W-:Y:S02]  /*10c0*/  IMAD.MOV R5, RZ, RZ, -R5 ;  /* 0x000000ffff057224 */ /* 0x000fe400078e0a05 */
[C---:B------:R-:W-:Y:S02]  /*10d0*/  IMAD R63, R35.reuse, R4, R12 ;  /* 0x00000004233f7224 */ /* 0x040fe400078e020c */
[----:B------:R-:W-:Y:S01]  /*10e0*/  IMAD R59, R35, R6, R10 ;  /* 0x00000006233b7224 */ /* 0x000fe200078e020a */
[----:B------:R-:W-:Y:S01]  /*10f0*/  IABS R6, R68 ;  /* 0x0000004400067213 */ /* 0x000fe20000000000 */
[----:B0-----:R-:W-:Y:S02]  /*1100*/  VIADD R4, R11, 0xfffffff7 ;  /* 0xfffffff70b047836 */ /* 0x001fe40000000000 */
[----:B------:R-:W-:Y:S01]  /*1110*/  @!P0 IMAD.IADD R3, R3, 0x1, -R2 ;  /* 0x0000000103038824 */ /* 0x000fe200078e0a02 */
[----:B------:R-:W-:Y:S01]  /*1120*/  ISETP.NE.AND P0, PT, R38, RZ, PT ;  /* 0x000000ff2600720c */ /* 0x000fe20003f05270 */
[----:B------:R-:W-:Y:S01]  /*1130*/  IMAD.MOV R7, RZ, RZ, -R7 ;  /* 0x000000ffff077224 */ /* 0x000fe200078e0a07 */
[----:B------:R-:W-:Y:S01]  /*1140*/  ISETP.GE.U32.AND P5, PT, R4, 0x7fffff78, PT ;  /* 0x7fffff780400780c */ /* 0x000fe20003fa6070 */
[----:B------:R-:W-:-:S02]  /*1150*/  IMAD R60, R35, R5, R60 ;  /* 0x00000005233c7224 */ /* 0x000fc400078e023c */
[----:B------:R-:W-:Y:S02]  /*1160*/  VIADD R5, R11, 0xffffffff ;  /* 0xffffffff0b057836 */ /* 0x000fe40000000000 */
[----:B------:R-:W-:Y:S02]  /*1170*/  IMAD R56, R35, R7, R56 ;  /* 0x0000000723387224 */ /* 0x000fe400078e0238 */
[----:B------:R-:W-:Y:S01]  /*1180*/  IMAD.HI.U32 R4, R37, R6, RZ ;  /* 0x0000000625047227 */ /* 0x000fe200078e00ff */
[----:B------:R-:W-:-:S03]  /*1190*/  ISETP.GE.U32.AND P3, PT, R5, 0x7fffff80, PT ;  /* 0x7fffff800500780c */ /* 0x000fc60003f66070 */
[----:B------:R-:W-:-:S04]  /*11a0*/  IMAD.HI.U32 R7, R37, R58, RZ ;  /* 0x0000003a25077227 */ /* 0x000fc800078e00ff */
[----:B------:R-:W-:-:S04]  /*11b0*/  IMAD.HI.U32 R2, R37, R62, RZ ;  /* 0x0000003e25027227 */ /* 0x000fc800078e00ff */
[----:B------:R-:W-:Y:S02]  /*11c0*/  VIADD R5, R11, 0xffffffef ;  /* 0xffffffef0b057836 */ /* 0x000fe40000000000 */
[----:B------:R-:W-:Y:S02]  /*11d0*/  IMAD.MOV R4, RZ, RZ, -R4 ;  /* 0x000000ffff047224 */ /* 0x000fe400078e0a04 */
[----:B------:R-:W-:Y:S01]  /*11e0*/  IMAD.MOV R7, RZ, RZ, -R7 ;  /* 0x000000ffff077224 */ /* 0x000fe200078e0a07 */
[----:B------:R-:W-:Y:S01]  /*11f0*/  ISETP.GE.U32.AND P4, PT, R5, 0x7fffff70, PT ;  /* 0x7fffff700500780c */ /* 0x000fe20003f86070 */
[----:B------:R-:W-:Y:S02]  /*1200*/  IMAD.MOV R2, RZ, RZ, -R2 ;  /* 0x000000ffff027224 */ /* 0x000fe400078e0a02 */
[----:B------:R-:W-:Y:S01]  /*1210*/  @!P2 IMAD.MOV R3, RZ, RZ, -R3 ;  /* 0x000000ffff03a224 */ /* 0x000fe200078e0a03 */
[----:B------:R-:W-:Y:S01]  /*1220*/  @!P0 LOP3.LUT R3, RZ, R38, RZ, 0x33, !PT ;  /* 0x00000026ff038212 */ /* 0x000fe200078e33ff */
[----:B------:R-:W-:-:S02]  /*1230*/  IMAD R61, R35, R4, R6 ;  /* 0x00000004233d7224 */ /* 0x000fc400078e0206 */
[C---:B------:R-:W-:Y:S02]  /*1240*/  IMAD R55, R35.reuse, R55, R8 ;  /* 0x0000003723377224 */ /* 0x040fe400078e0208 */
[C---:B------:R-:W-:Y:S02]  /*1250*/  IMAD R58, R35.reuse, R7, R58 ;  /* 0x00000007233a7224 */ /* 0x040fe400078e023a */
[----:B------:R-:W-:Y:S02]  /*1260*/  IMAD R62, R35, R2, R62 ;  /* 0x00000002233e7224 */ /* 0x000fe400078e023e */
[----:B------:R-:W-:Y:S01]  /*1270*/  VIADD R4, R11, 0xffffffe7 ;  /* 0xffffffe70b047836 */ /* 0x000fe20000000000 */
[----:B-1-3--:R-:W-:Y:S06]  /*1280*/  BRA.U UP0, `(.L_x_5) ;  /* 0x0000000100187547 */ /* 0x00afec000b800000 */
[----:B------:R-:W-:Y:S01]  /*1290*/  ELECT P0, URZ, PT ;  /* 0x0000000000ff782f */ /* 0x000fe20003800000 */
[----:B------:R-:W-:Y:S01]  /*12a0*/  IMAD.MOV.U32 R2, RZ, RZ, 0x1 ;  /* 0x00000001ff027424 */ /* 0x000fe200078e00ff */
[----:B------:R-:W-:Y:S01]  /*12b0*/  UMOV UR7, 0x40 ;  /* 0x0000004000077882 */ /* 0x000fe20000000000 */
[----:B------:R-:W-:Y:S01]  /*12c0*/  UVIRTCOUNT.DEALLOC.SMPOOL 0x80 ;  /* 0x000000800000784c */ /* 0x000fe20000000000 */
[----:B------:R-:W-:-:S09]  /*12d0*/  ULEA UR7, UR6, UR7, 0x18 ;  /* 0x0000000706077291 */ /* 0x000fd2000f8ec0ff */
[----:B------:R0:W-:Y:S03]  /*12e0*/  @P0 STS.U8 [UR7], R2 ;  /* 0x00000002ff000988 */ /* 0x0001e60008000007 */
.L_x_5:
[----:B------:R-:W-:Y:S01]  /*12f0*/  UIADD3 UR10, UPT, UPT, UR5, UR4, UR8 ;  /* 0x00000004050a7290 */ /* 0x000fe2000fffe008 */
[----:B------:R-:W-:Y:S01]  /*1300*/  STL [R1+0x590], R47 ;  /* 0x0005902f01007387 */ /* 0x000fe20000100800 */
[----:B------:R-:W-:Y:S01]  /*1310*/  VOTEU.ALL UP1, P1 ;  /* 0x0000000000ff7886 */ /* 0x000fe20000820000 */
[----:B------:R-:W-:Y:S01]  /*1320*/  UIADD3 UR11, UPT, UPT, UR9, 0x14000, URZ ;  /* 0x00014000090b7890 */ /* 0x000fe2000fffe0ff */
[----:B------:R-:W-:Y:S01]  /*1330*/  IMAD R3, R3, UR14, RZ ;  /* 0x0000000e03037c24 */ /* 0x000fe2000f8e02ff */
[----:B------:R1:W-:Y:S01]  /*1340*/  STL [R1+0x55c], R0 ;  /* 0x00055c0001007387 */ /* 0x0003e20000100800 */
[----:B------:R-:W-:Y:S01]  /*1350*/  VOTEU.ALL UP2, P1 ;  /* 0x0000000000ff7886 */ /* 0x000fe20000840000 */
[----:B------:R-:W-:-:S04]  /*1360*/  @!UP1 UIADD3 UR4, UPT, UPT, -UR12, 0x100000, URZ ;  /* 0x001000000c049890 */ /* 0x000fc8000fffe1ff */
[----:B------:R-:W-:Y:S02]  /*1370*/  @!UP1 USHF.L.U32 UR5, UR4, 0xb, URZ ;  /* 0x0000000b04059899 */ /* 0x000fe400080006ff */
[----:B------:R-:W-:Y:S01]  /*1380*/  @!UP1 USHF.L.U32 UR4, UR4, 0x1, URZ ;  /* 0x0000000104049899 */ /* 0x000fe200080006ff */
[----:B------:R-:W-:Y:S01]  /*1390*/  IMAD.SHL.U32 R5, R46, 0x8, RZ ;  /* 0x000000082e057824 */ /* 0x000fe200078e00ff */
[----:B------:R-:W-:Y:S01]  /*13a0*/  STTM.x64 tmem[UR10], RZ ;  /* 0x000000ff000079ed */ /* 0x000fe2000834000a */
[----:B------:R-:W2:Y:S02]  /*13b0*/  FENCE.VIEW.ASYNC.T ;  /* 0x00000000000073c6 */ /* 0x000ea40000000200 */
[----:B--2---:R-:W-:Y:S01]  /*13c0*/  BAR.SYNC.DEFER_BLOCKING 0x0 ;  /* 0x0000000000007b1d */ /* 0x004fe20000010000 */
[----:B------:R-:W-:Y:S02]  /*13d0*/  PRMT R7, RZ, 0x7610, R7 ;  /* 0x00007610ff077816 */ /* 0x000fe40000000007 */
[----:B------:R-:W-:-:S05]  /*13e0*/  ISETP.GE.U32.AND P2, PT, R4, 0x7fffff68, PT ;  /* 0x7fffff680400780c */ /* 0x000fca0003f46070 */
[----:B-1----:R-:W1:Y:S01]  /*13f0*/  LDC R0, c[0x0][0x3a0] ;  /* 0x0000e800ff007b82 */ /* 0x002e620000000800 */
[----:B------:R-:W-:Y:S02]  /*1400*/  PRMT R10, RZ, 0x7610, R10 ;  /* 0x00007610ff0a7816 */ /* 0x000fe4000000000a */
[----:B------:R-:W-:Y:S01]  /*1410*/  PRMT R11, RZ, 0x7610, R11 ;  /* 0x00007610ff0b7816 */ /* 0x000fe2000000000b */
[----:B------:R-:W-:Y:S01]  /*1420*/  IMAD R8, R46, 0x18, RZ ;  /* 0x000000182e087824 */ /* 0x000fe200078e02ff */
[----:B------:R-:W-:Y:S01]  /*1430*/  PRMT R12, RZ, 0x7610, R12 ;  /* 0x00007610ff0c7816 */ /* 0x000fe2000000000c */
[----:B------:R-:W2:Y:S01]  /*1440*/  LDCU UR7, c[0x0][0x3b0] ;  /* 0x00007600ff0777ac */ /* 0x000ea20008000800 */
[----:B------:R-:W-:Y:S02]  /*1450*/  PRMT R84, RZ, 0x7610, R84 ;  /* 0x00007610ff547816 */ /* 0x000fe40000000054 */
[----:B------:R-:W-:Y:S01]  /*1460*/  PRMT R83, RZ, 0x7610, R83 ;  /* 0x00007610ff537816 */ /* 0x000fe20000000053 */
[----:B------:R-:W3:Y:S01]  /*1470*/  LDCU UR30, c[0x0][0x3b0] ;  /* 0x00007600ff1e77ac */ /* 0x000ee20008000800 */
[----:B------:R-:W-:-:S02]  /*1480*/  PRMT R81, RZ, 0x7610, R81 ;  /* 0x00007610ff517816 */ /* 0x000fc40000000051 */
[----:B------:R-:W-:Y:S01]  /*1490*/  PRMT R82, RZ, 0x7610, R82 ;  /* 0x00007610ff527816 */ /* 0x000fe20000000052 */
[----:B------:R-:W4:Y:S01]  /*14a0*/  LDCU UR23, c[0x0][0x3b0] ;  /* 0x00007600ff1777ac */ /* 0x000f220008000800 */
[----:B------:R-:W0:Y:S02]  /*14b0*/  FENCE.VIEW.ASYNC.S ;  /* 0x00000000000073c6 */ /* 0x000e240000000000 */
[----:B0-----:R0:W0:Y:S01]  /*14c0*/  @!UP2 SYNCS.EXCH.64 URZ, [UR11], UR4 ;  /* 0x000000040bffa5b2 */ /* 0x0010220008000100 */
[----:B------:R-:W-:Y:S01]  /*14d0*/  PRMT R80, RZ, 0x7610, R80 ;  /* 0x00007610ff507816 */ /* 0x000fe20000000050 */
[----:B------:R-:W0:Y:S01]  /*14e0*/  LDCU UR28, c[0x0][0x3b0] ;  /* 0x00007600ff1c77ac */ /* 0x000e220008000800 */
[C---:B-1----:R-:W-:Y:S01]  /*14f0*/  VIADD R2, R0.reuse, 0xffffffdf ;  /* 0xffffffdf00027836 */ /* 0x042fe20000000000 */
[----:B------:R-:W-:Y:S01]  /*1500*/  PRMT R79, RZ, 0x7610, R79 ;  /* 0x00007610ff4f7816 */ /* 0x000fe2000000004f */
[----:B------:R-:W-:Y:S01]  /*1510*/  VIADD R6, R0, 0xffffffd7 ;  /* 0xffffffd700067836 */ /* 0x000fe20000000000 */
[----:B------:R-:W-:Y:S01]  /*1520*/  PRMT R77, RZ, 0x7610, R77 ;  /* 0x00007610ff4d7816 */ /* 0x000fe2000000004d */
[----:B------:R-:W1:Y:S01]  /*1530*/  LDCU UR22, c[0x0][0x3b0] ;  /* 0x00007600ff1677ac */ /* 0x000e620008000800 */
[----:B------:R-:W-:-:S02]  /*1540*/  ISETP.GE.U32.AND P0, PT, R2, 0x7fffff60, PT ;  /* 0x7fffff600200780c */ /* 0x000fc40003f06070 */
[C---:B------:R-:W-:Y:S01]  /*1550*/  IADD3 R2, P6, PT, R3.reuse, UR16, RZ ;  /* 0x0000001003027c10 */ /* 0x040fe2000ffde0ff */
[----:B------:R-:W-:Y:S01]  /*1560*/  VIADD R9, R0, 0xffffffcf ;  /* 0xffffffcf00097836 */ /* 0x000fe20000000000 */
[----:B------:R-:W-:Y:S01]  /*1570*/  PRMT R78, RZ, 0x7610, R78 ;  /* 0x00007610ff4e7816 */ /* 0x000fe2000000004e */
[----:B------:R-:W1:Y:S01]  /*1580*/  LDCU UR6, c[0x0][0x3b0] ;  /* 0x00007600ff0677ac */ /* 0x000e620008000800 */
[----:B------:R-:W-:Y:S01]  /*1590*/  LEA.HI.X.SX32 R3, R3, UR17, 0x1, P6 ;  /* 0x0000001103037c11 */ /* 0x000fe2000b0f0eff */
[----:B0-----:R-:W-:Y:S01]  /*15a0*/  BAR.SYNC.DEFER_BLOCKING 0x0 ;  /* 0x0000000000007b1d */ /* 0x001fe20000010000 */
[----:B------:R-:W-:Y:S02]  /*15b0*/  PRMT R76, RZ, 0x7610, R76 ;  /* 0x00007610ff4c7816 */ /* 0x000fe4000000004c */
[----:B------:R-:W-:Y:S02]  /*15c0*/  PRMT R73, RZ, 0x7610, R73 ;  /* 0x00007610ff497816 */ /* 0x000fe40000000049 */
[----:B------:R-:W-:Y:S01]  /*15d0*/  PRMT R13, RZ, 0x7610, R13 ;  /* 0x00007610ff0d7816 */ /* 0x000fe2000000000d */
[----:B------:R-:W0:Y:S01]  /*15e0*/  LDCU UR17, c[0x0][0x3b0] ;  /* 0x00007600ff1177ac */ /* 0x000e220008000800 */
[----:B------:R-:W-:-:S02]  /*15f0*/  PRMT R14, RZ, 0x7610, R14 ;  /* 0x00007610ff0e7816 */ /* 0x000fc4000000000e */
[----:B------:R-:W-:Y:S01]  /*1600*/  PRMT R16, RZ, 0x7610, R16 ;  /* 0x00007610ff107816 */ /* 0x000fe20000000010 */
[----:B------:R-:W0:Y:S01]  /*1610*/  LDCU UR29, c[0x0][0x3b0] ;  /* 0x00007600ff1d77ac */ /* 0x000e220008000800 */
[----:B------:R-:W-:Y:S02]  /*1620*/  PRMT R75, RZ, 0x7610, R75 ;  /* 0x00007610ff4b7816 */ /* 0x000fe4000000004b */
[----:B------:R-:W-:Y:S01]  /*1630*/  PRMT R15, RZ, 0x7610, R15 ;  /* 0x00007610ff0f7816 */ /* 0x000fe2000000000f */
[----:B------:R-:W0:Y:S01]  /*1640*/  LDCU UR14, c[0x0][0x3b0] ;  /* 0x00007600ff0e77ac */ /* 0x000e220008000800 */
[----:B------:R-:W-:Y:S02]  /*1650*/  PRMT R74, RZ, 0x7610, R74 ;  /* 0x00007610ff4a7816 */ /* 0x000fe4000000004a */
[----:B------:R-:W-:Y:S01]  /*1660*/  PRMT R72, RZ, 0x7610, R72 ;  /* 0x00007610ff487816 */ /* 0x000fe20000000048 */
[----:B------:R-:W0:Y:S01]  /*1670*/  LDCU UR15, c[0x0][0x3b0] ;  /* 0x00007600ff0f77ac */ /* 0x000e220008000800 */
[----:B------:R-:W-:-:S02]  /*1680*/  PRMT R71, RZ, 0x7610, R71 ;  /* 0x00007610ff477816 */ /* 0x000fc40000000047 */
[----:B------:R-:W-:Y:S01]  /*1690*/  PRMT R70, RZ, 0x7610, R70 ;  /* 0x00007610ff467816 */ /* 0x000fe20000000046 */
[----:B------:R-:W0:Y:S01]  /*16a0*/  LDCU UR16, c[0x0][0x3b0] ;  /* 0x00007600ff1077ac */ /* 0x000e220008000800 */
[----:B------:R-:W2:Y:S01]  /*16b0*/  @!P3 LDG.E.U8 R7, desc[UR20][R2.64] ;  /* 0x000000140207b981 */ /* 0x000ea2000c1e1100 */
[C---:B------:R-:W-:Y:S01]  /*16c0*/  IADD3 R4, P6, PT, R5.reuse, R2, RZ ;  /* 0x0000000205047210 */ /* 0x040fe20007fde0ff */
[----:B------:R-:W0:Y:S01]  /*16d0*/  LDCU UR24, c[0x0][0x3b0] ;  /* 0x00007600ff1877ac */ /* 0x000e220008000800 */
[----:B------:R-:W-:Y:S02]  /*16e0*/  ISETP.GE.U32.AND P3, PT, R6, 0x7fffff58, PT ;  /* 0x7fffff580600780c */ /* 0x000fe40003f66070 */
[----:B------:R-:W-:Y:S01]  /*16f0*/  LEA.HI.X.SX32 R5, R5, R3, 0x1, P6 ;  /* 0x0000000305057211 */ /* 0x000fe200030f0eff */
[----:B------:R-:W0:Y:S04]  /*1700*/  LDCU UR25, c[0x0][0x3b0] ;  /* 0x00007600ff1977ac */ /* 0x000e280008000800 */
[----:B------:R-:W3:Y:S01]  /*1710*/  @!P5 LDG.E.U8 R11, desc[UR20][R4.64] ;  /* 0x00000014040bd981 */ /* 0x000ee2000c1e1100 */
[----:B------:R-:W-:Y:S01]  /*1720*/  PRMT R69, RZ, 0x7610, R69 ;  /* 0x00007610ff457816 */ /* 0x000fe20000000045 */
[----:B------:R-:W0:Y:S01]  /*1730*/  LDCU UR26, c[0x0][0x3b0] ;  /* 0x00007600ff1a77ac */ /* 0x000e220008000800 */
[----:B------:R-:W-:-:S02]  /*1740*/  PRMT R67, RZ, 0x7610, R67 ;  /* 0x00007610ff437816 */ /* 0x000fc40000000043 */
[----:B------:R-:W-:Y:S01]  /*1750*/  PRMT R21, RZ, 0x7610, R21 ;  /* 0x00007610ff157816 */ /* 0x000fe20000000015 */
[----:B------:R-:W0:Y:S01]  /*1760*/  LDCU UR27, c[0x0][0x3b0] ;  /* 0x00007600ff1b77ac */ /* 0x000e220008000800 */
[----:B--2---:R2:W-:Y:S02]  /*1770*/  STL [R1+0x10c], R7 ;  /* 0x00010c0701007387 */ /* 0x0045e40000100800 */
[----:B--2---:R-:W-:-:S05]  /*1780*/  IMAD.SHL.U32 R7, R46, 0x10, RZ ;  /* 0x000000102e077824 */ /* 0x004fca00078e00ff */
[----:B------:R-:W-:-:S04]  /*1790*/  IADD3 R6, P6, PT, R7, R2, RZ ;  /* 0x0000000207067210 */ /* 0x000fc80007fde0ff */
[----:B------:R-:W-:-:S05]  /*17a0*/  LEA.HI.X.SX32 R7, R7, R3, 0x1, P6 ;  /* 0x0000000307077211 */ /* 0x000fca00030f0eff */
[----:B------:R-:W2:Y:S01]  /*17b0*/  @!P4 LDG.E.U8 R10, desc[UR20][R6.64] ;  /* 0x00000014060ac981 */ /* 0x000ea2000c1e1100 */
[----:B------:R-:W-:Y:S02]  /*17c0*/  IADD3 R89, P6, PT, R8, R2, RZ ;  /* 0x0000000208597210 */ /* 0x000fe40007fde0ff */
[----:B------:R-:W-:Y:S01]  /*17d0*/  ISETP.GE.U32.AND P5, PT, R9, 0x7fffff50, PT ;  /* 0x7fffff500900780c */ /* 0x000fe20003fa6070 */
[----:B------:R-:W-:Y:S01]  /*17e0*/  STL [R1+0x564], R4 ;  /* 0x0005640401007387 */ /* 0x000fe20000100800 */
[----:B------:R-:W-:Y:S01]  /*17f0*/  VIADD R9, R0, 0xffffffc7 ;  /* 0xffffffc700097836 */ /* 0x000fe20000000000 */
[----:B------:R-:W-:Y:S02]  /*1800*/  LEA.HI.X.SX32 R8, R8, R3, 0x1, P6 ;  /* 0x0000000308087211 */ /* 0x000fe400030f0eff */
[----:B------:R-:W-:Y:S04]  /*1810*/  STL [R1+0x560], R5 ;  /* 0x0005600501007387 */ /* 0x000fe80000100800 */
[----:B------:R-:W-:Y:S01]  /*1820*/  STL [R1+0x56c], R6 ;  /* 0x00056c0601007387 */ /* 0x000fe20000100800 */
[----:B------:R-:W-:-:S03]  /*1830*/  ISETP.GE.U32.AND P4, PT, R9, 0x7fffff48, PT ;  /* 0x7fffff480900780c */ /* 0x000fc60003f86070 */
[----:B------:R-:W-:Y:S01]  /*1840*/  STL [R1+0x48], R89 ;  /* 0x0000485901007387 */ /* 0x000fe20000100800 */
[----:B------:R-:W-:-:S03]  /*1850*/  @!P2 IMAD.MOV.U32 R9, RZ, RZ, R8 ;  /* 0x000000ffff09a224 */ /* 0x000fc600078e0008 */
[----:B------:R-:W-:Y:S04]  /*1860*/  STL [R1+0x568], R7 ;  /* 0x0005680701007387 */ /* 0x000fe80000100800 */
[----:B--2---:R-:W-:Y:S04]  /*1870*/  STL [R1+0xcc], R10 ;  /* 0x0000cc0a01007387 */ /* 0x004fe80000100800 */
[----:B---3--:R-:W-:Y:S04]  /*1880*/  STL [R1+0xd0], R11 ;  /* 0x0000d00b01007387 */ /* 0x008fe80000100800 */
[----:B------:R2:W-:Y:S02]  /*1890*/  STL [R1+0x2c], R8 ;  /* 0x00002c0801007387 */ /* 0x0005e40000100800 */
[----:B--2---:R-:W-:-:S05]  /*18a0*/  @!P2 IMAD.MOV.U32 R8, RZ, RZ, R89 ;  /* 0x000000ffff08a224 */ /* 0x004fca00078e0059 */
[----:B------:R2:W3:Y:S01]  /*18b0*/  @!P2 LDG.E.U8 R12, desc[UR20][R8.64] ;  /* 0x00000014080ca981 */ /* 0x0004e2000c1e1100 */
[----:B------:R-:W-:-:S05]  /*18c0*/  IMAD.SHL.U32 R10, R46, 0x20, RZ ;  /* 0x000000202e0a7824 */ /* 0x000fca00078e00ff */
[----:B------:R-:W-:Y:S01]  /*18d0*/  IADD3 R85, P6, PT, R10, R2, RZ ;  /* 0x000000020a557210 */ /* 0x000fe20007fde0ff */
[----:B------:R-:W-:-:S03]  /*18e0*/  VIADD R11, R0, 0xffffffbf ;  /* 0xffffffbf000b7836 */ /* 0x000fc60000000000 */
[-C--:B------:R-:W-:Y:S01]  /*18f0*/  LEA.HI.X.SX32 R97, R10, R3.reuse, 0x1, P6 ;  /* 0x000000030a617211 */ /* 0x080fe200030f0eff */
[----:B--2---:R-:W-:Y:S01]  /*1900*/  @!P0 IMAD.MOV.U32 R8, RZ, RZ, R85 ;  /* 0x000000ffff088224 */ /* 0x004fe200078e0055 */
[----:B------:R-:W-:Y:S01]  /*1910*/  ISETP.GE.U32.AND P2, PT, R11, 0x7fffff40, PT ;  /* 0x7fffff400b00780c */ /* 0x000fe20003f46070 */
[----:B------:R-:W-:Y:S02]  /*1920*/  IMAD R11, R46, 0x28, RZ ;  /* 0x000000282e0b7824 */ /* 0x000fe400078e02ff */
[----:B------:R-:W-:Y:S01]  /*1930*/  @!P0 IMAD.MOV.U32 R9, RZ, RZ, R97 ;  /* 0x000000ffff098224 */ /* 0x000fe200078e0061 */
[----:B------:R-:W-:Y:S02]  /*1940*/  STL [R1+0xe0], R85 ;  /* 0x0000e05501007387 */ /* 0x000fe40000100800 */
[C---:B------:R-:W-:Y:S02]  /*1950*/  IADD3 R89, P6, PT, R11.reuse, R2, RZ ;  /* 0x000000020b597210 */ /* 0x040fe40007fde0ff */
[----:B------:R2:W4:Y:S03]  /*1960*/  @!P0 LDG.E.U8 R84, desc[UR20][R8.64] ;  /* 0x0000001408548981 */ /* 0x000526000c1e1100 */
[----:B--2---:R-:W-:Y:S01]  /*1970*/  @!P3 IMAD.MOV.U32 R8, RZ, RZ, R89 ;  /* 0x000000ffff08b224 */ /* 0x004fe200078e0059 */
[----:B---3--:R-:W-:Y:S04]  /*1980*/  STL [R1+0x1e8], R12 ;  /* 0x0001e80c01007387 */ /* 0x008fe80000100800 */
[----:B------:R2:W-:Y:S02]  /*1990*/  STL [R1+0xdc], R97 ;  /* 0x0000dc6101007387 */ /* 0x0005e40000100800 */
[----:B--2---:R-:W-:-:S05]  /*19a0*/  LEA.HI.X.SX32 R97, R11, R3, 0x1, P6 ;  /* 0x000000030b617211 */ /* 0x004fca00030f0eff */
[----:B------:R-:W-:-:S05]  /*19b0*/  @!P3 IMAD.MOV.U32 R9, RZ, RZ, R97 ;  /* 0x000000ffff09b224 */ /* 0x000fca00078e0061 */
[----:B------:R2:W3:Y:S01]  /*19c0*/  @!P3 LDG.E.U8 R83, desc[UR20][R8.64] ;  /* 0x000000140853b981 */ /* 0x0004e2000c1e1100 */
[----:B------:R-:W-:-:S03]  /*19d0*/  IMAD R10, R46, 0x30, RZ ;  /* 0x000000302e0a7824 */ /* 0x000fc600078e02ff */
[----:B------:R-:W-:Y:S04]  /*19e0*/  STL [R1+0x120], R89 ;  /* 0x0001205901007387 */ /* 0x000fe80000100800 */
[----:B----4-:R4:W-:Y:S02]  /*19f0*/  STL [R1+0x1d0], R84 ;  /* 0x0001d05401007387 */ /* 0x0109e40000100800 */
[----:B----4-:R-:W-:-:S04]  /*1a00*/  IADD3 R84, P6, PT, R10, R2, RZ ;  /* 0x000000020a547210 */ /* 0x010fc80007fde0ff */
[----:B------:R-:W-:Y:S01]  /*1a10*/  LEA.HI.X.SX32 R85, R10, R3, 0x1, P6 ;  /* 0x000000030a557211 */ /* 0x000fe200030f0eff */
[----:B--2---:R-:W-:Y:S01]  /*1a20*/  @!P5 IMAD.MOV.U32 R8, RZ, RZ, R84 ;  /* 0x000000ffff08d224 */ /* 0x004fe200078e0054 */
[----:B------:R-:W-:Y:S01]  /*1a30*/  STL [R1+0x11c], R97 ;  /* 0x00011c6101007387 */ /* 0x000fe20000100800 */
[----:B------:R-:W-:Y:S02]  /*1a40*/  IMAD R11, R46, 0x38, RZ ;  /* 0x000000382e0b7824 */ /* 0x000fe400078e02ff */
[----:B------:R-:W-:Y:S01]  /*1a50*/  @!P5 IMAD.MOV.U32 R9, RZ, RZ, R85 ;  /* 0x000000ffff09d224 */ /* 0x000fe200078e0055 */
[----:B------:R-:W-:Y:S04]  /*1a60*/  STL [R1+0x160], R84 ;  /* 0x0001605401007387 */ /* 0x000fe80000100800 */
[----:B------:R-:W-:Y:S04]  /*1a70*/  STL [R1+0x15c], R85 ;  /* 0x00015c5501007387 */ /* 0x000fe80000100800 */
[----:B------:R2:W4:Y:S04]  /*1a80*/  @!P5 LDG.E.U8 R81, desc[UR20][R8.64] ;  /* 0x000000140851d981 */ /* 0x000528000c1e1100 */
[----:B---3--:R3:W-:Y:S02]  /*1a90*/  STL [R1+0x110], R83 ;  /* 0x0001105301007387 */ /* 0x0087e40000100800 */
[----:B---3--:R-:W-:-:S04]  /*1aa0*/  IADD3 R83, P6, PT, R11, R2, RZ ;  /* 0x000000020b537210 */ /* 0x008fc80007fde0ff */
[----:B------:R-:W-:Y:S01]  /*1ab0*/  LEA.HI.X.SX32 R84, R11, R3, 0x1, P6 ;  /* 0x000000030b547211 */ /* 0x000fe200030f0eff */
[----:B--2---:R-:W-:-:S04]  /*1ac0*/  @!P4 IMAD.MOV.U32 R8, RZ, RZ, R83 ;  /* 0x000000ffff08c224 */ /* 0x004fc800078e0053 */
[----:B------:R-:W-:-:S05]  /*1ad0*/  @!P4 IMAD.MOV.U32 R9, RZ, RZ, R84 ;  /* 0x000000ffff09c224 */ /* 0x000fca00078e0054 */
[----:B------:R2:W3:Y:S01]  /*1ae0*/  @!P4 LDG.E.U8 R82, desc[UR20][R8.64] ;  /* 0x000000140852c981 */ /* 0x0004e2000c1e1100 */
[----:B------:R-:W-:-:S03]  /*1af0*/  IMAD.SHL.U32 R10, R46, 0x40, RZ ;  /* 0x000000402e0a7824 */ /* 0x000fc600078e00ff */
[----:B------:R-:W-:Y:S04]  /*1b00*/  STL [R1+0x1a0], R83 ;  /* 0x0001a05301007387 */ /* 0x000fe80000100800 */
[----:B------:R-:W-:Y:S04]  /*1b10*/  STL [R1+0x19c], R84 ;  /* 0x00019c5401007387 */ /* 0x000fe80000100800 */
[----:B----4-:R4:W-:Y:S01]  /*1b20*/  STL [R1+0x1ec], R81 ;  /* 0x0001ec5101007387 */ /* 0x0109e20000100800 */
[C---:B------:R-:W-:Y:S02]  /*1b30*/  VIADD R11, R0.reuse, 0xffffff9f ;  /* 0xffffff9f000b7836 */ /* 0x040fe40000000000 */
[----:B------:R-:W-:Y:S01]  /*1b40*/  VIADD R12, R0, 0xffffffb7 ;  /* 0xffffffb7000c7836 */ /* 0x000fe20000000000 */
[----:B----4-:R-:W-:-:S04]  /*1b50*/  IADD3 R81, P6, PT, R10, R2, RZ ;  /* 0x000000020a517210 */ /* 0x010fc80007fde0ff */
[----:B------:R-:W-:Y:S01]  /*1b60*/  LEA.HI.X.SX32 R83, R10, R3, 0x1, P6 ;  /* 0x000000030a537211 */ /* 0x000fe200030f0eff */
[----:B--2---:R-:W-:Y:S01]  /*1b70*/  @!P2 IMAD.MOV.U32 R8, RZ, RZ, R81 ;  /* 0x000000ffff08a224 */ /* 0x004fe200078e0051 */
[----:B------:R-:W-:Y:S01]  /*1b80*/  ISETP.GE.U32.AND P4, PT, R11, 0x7fffff20, PT ;  /* 0x7fffff200b00780c */ /* 0x000fe20003f86070 */
[----:B------:R-:W-:Y:S02]  /*1b90*/  IMAD R11, R46, 0x48, RZ ;  /* 0x000000482e0b7824 */ /* 0x000fe400078e02ff */
[----:B------:R-:W-:Y:S01]  /*1ba0*/  @!P2 IMAD.MOV.U32 R9, RZ, RZ, R83 ;  /* 0x000000ffff09a224 */ /* 0x000fe200078e0053 */
[----:B------:R-:W-:Y:S01]  /*1bb0*/  ISETP.GE.U32.AND P0, PT, R12, 0x7fffff38, PT ;  /* 0x7fffff380c00780c */ /* 0x000fe20003f06070 */
        /* <DEDUP_REMOVED lines=9> */
[----:B------:R-:W-:Y:S02]  /*1c50*/  VIADD R12, R0, 0xffffffaf ;  /* 0xffffffaf000c7836 */ /* 0x000fe40000000000 */
[----:B------:R-:W-:Y:S01]  /*1c60*/  IMAD R10, R46, 0x50, RZ ;  /* 0x000000502e0a7824 */ /* 0x000fe200078e02ff */
[----:B------:R-:W-:Y:S02]  /*1c70*/  STL [R1+0x23c], R82 ;  /* 0x00023c5201007387 */ /* 0x000fe40000100800 */
[----:B------:R-:W-:Y:S01]  /*1c80*/  ISETP.GE.U32.AND P3, PT, R12, 0x7fffff30, PT ;  /* 0x7fffff300c00780c */ /* 0x000fe20003f66070 */
[----:B------:R-:W-:Y:S01]  /*1c90*/  VIADD R12, R0, 0xffffffa7 ;  /* 0xffffffa7000c7836 */ /* 0x000fe20000000000 */
[----:B----4-:R4:W-:Y:S02]  /*1ca0*/  STL [R1+0x14c], R80 ;  /* 0x00014c5001007387 */ /* 0x0109e40000100800 */
[----:B----4-:R-:W-:-:S04]  /*1cb0*/  IADD3 R80, P6, PT, R10, R2, RZ ;  /* 0x000000020a507210 */ /* 0x010fc80007fde0ff */
[----:B------:R-:W-:-:S05]  /*1cc0*/  LEA.HI.X.SX32 R81, R10, R3, 0x1, P6 ;  /* 0x000000030a517211 */ /* 0x000fca00030f0eff */
[----:B--2---:R-:W-:Y:S01]  /*1cd0*/  @!P3 IMAD.MOV.U32 R8, RZ, RZ, R80 ;  /* 0x000000ffff08b224 */ /* 0x004fe200078e0050 */
[----:B------:R-:W-:Y:S01]  /*1ce0*/  ISETP.GE.U32.AND P5, PT, R12, 0x7fffff28, PT ;  /* 0x7fffff280c00780c */ /* 0x000fe20003fa6070 */
[----:B------:R-:W-:Y:S02]  /*1cf0*/  IMAD R11, R46, 0x58, RZ ;  /* 0x000000582e0b7824 */ /* 0x000fe400078e02ff */
[----:B------:R-:W-:Y:S01]  /*1d00*/  @!P3 IMAD.MOV.U32 R9, RZ, RZ, R81 ;  /* 0x000000ffff09b224 */ /* 0x000fe200078e0051 */
[----:B------:R-:W-:Y:S04]  /*1d10*/  STL [R1+0x238], R83 ;  /* 0x0002385301007387 */ /* 0x000fe80000100800 */
        /* <DEDUP_REMOVED lines=9> */
[----:B------:R-:W-:-:S03]  /*1db0*/  IMAD R10, R46, 0x60, RZ ;  /* 0x000000602e0a7824 */ /* 0x000fc600078e02ff */
[----:B------:R-:W-:Y:S04]  /*1dc0*/  STL [R1+0x418], R79 ;  /* 0x0004184f01007387 */ /* 0x000fe80000100800 */
[----:B------:R-:W-:Y:S01]  /*1dd0*/  STL [R1+0x414], R80 ;  /* 0x0004145001007387 */ /* 0x000fe20000100800 */
[C---:B------:R-:W-:Y:S02]  /*1de0*/  VIADD R11, R0.reuse, 0xfffffff6 ;  /* 0xfffffff6000b7836 */ /* 0x040fe40000000000 */
[----:B------:R-:W-:-:S03]  /*1df0*/  VIADD R12, R0, 0xffffff97 ;  /* 0xffffff97000c7836 */ /* 0x000fc60000000000 */
[----:B------:R-:W-:Y:S01]  /*1e00*/  ISETP.GE.U32.AND P5, PT, R11, 0x7fffff77, PT ;  /* 0x7fffff770b00780c */ /* 0x000fe20003fa6070 */
[----:B----4-:R4:W-:Y:S02]  /*1e10*/  STL [R1+0x190], R77 ;  /* 0x0001904d01007387 */ /* 0x0109e40000100800 */
[----:B----4-:R-:W-:-:S04]  /*1e20*/  IADD3 R77, P6, PT, R10, R2, RZ ;  /* 0x000000020a4d7210 */ /* 0x010fc80007fde0ff */
[----:B------:R-:W-:Y:S01]  /*1e30*/  LEA.HI.X.SX32 R79, R10, R3, 0x1, P6 ;  /* 0x000000030a4f7211 */ /* 0x000fe200030f0eff */
[----:B--2---:R-:W-:Y:S01]  /*1e40*/  @!P4 IMAD.MOV.U32 R8, RZ, RZ, R77 ;  /* 0x000000ffff08c224 */ /* 0x004fe200078e004d */
[----:B------:R-:W-:Y:S01]  /*1e50*/  ISETP.GE.U32.AND P2, PT, R12, 0x7fffff18, PT ;  /* 0x7fffff180c00780c */ /* 0x000fe20003f46070 */
        /* <DEDUP_REMOVED lines=15> */
[----:B------:R-:W-:-:S05]  /*1f50*/  VIADD R12, R0, 0xffffff87 ;  /* 0xffffff87000c7836 */ /* 0x000fca0000000000 */
[----:B------:R-:W-:Y:S01]  /*1f60*/  ISETP.GE.U32.AND P3, PT, R12, 0x7fffff08, PT ;  /* 0x7fffff080c00780c */ /* 0x000fe20003f66070 */
[----:B------:R-:W-:Y:S02]  /*1f70*/  VIADD R12, R0, 0xffffffee ;  /* 0xffffffee000c7836 */ /* 0x000fe40000000000 */
[----:B------:R-:W-:-:S03]  /*1f80*/  IMAD R11, R46, 0x78, RZ ;  /* 0x000000782e0b7824 */ /* 0x000fc600078e02ff */
[----:B------:R-:W-:Y:S01]  /*1f90*/  ISETP.GE.U32.AND P4, PT, R12, 0x7fffff6f, PT ;  /* 0x7fffff6f0c00780c */ /* 0x000fe20003f86070 */
[----:B----4-:R4:W-:Y:S02]  /*1fa0*/  STL [R1+0x1c8], R76 ;  /* 0x0001c84c01007387 */ /* 0x0109e40000100800 */
[----:B----4-:R-:W-:-:S04]  /*1fb0*/  IADD3 R76, P6, PT, R10, R2, RZ ;  /* 0x000000020a4c7210 */ /* 0x010fc80007fde0ff */
[----:B------:R-:W-:Y:S01]  /*1fc0*/  LEA.HI.X.SX32 R77, R10, R3, 0x1, P6 ;  /* 0x000000030a4d7211 */ /* 0x000fe200030f0eff */
[----:B--2---:R-:W-:Y:S02]  /*1fd0*/  @!P0 IMAD.MOV.U32 R8, RZ, RZ, R76 ;  /* 0x000000ffff088224 */ /* 0x004fe400078e004c */
[C---:B------:R-:W-:Y:S02]  /*1fe0*/  VIADD R12, R0.reuse, 0xffffffe6 ;  /* 0xffffffe6000c7836 */ /* 0x040fe40000000000 */
[----:B------:R-:W-:Y:S01]  /*1ff0*/  @!P0 IMAD.MOV.U32 R9, RZ, RZ, R77 ;  /* 0x000000ffff098224 */ /* 0x000fe200078e004d */
[----:B------:R-:W-:Y:S01]  /*2000*/  STL [R1+0x464], R79 ;  /* 0x0004644f01007387 */ /* 0x000fe20000100800 */
[----:B------:R-:W-:Y:S01]  /*2010*/  VIADD R10, R0, 0xffffffde ;  /* 0xffffffde000a7836 */ /* 0x000fe20000000000 */
[----:B------:R-:W-:Y:S02]  /*2020*/  ISETP.GE.U32.AND P2, PT, R12, 0x7fffff67, PT ;  /* 0x7fffff670c00780c */ /* 0x000fe40003f46070 */
[----:B------:R-:W-:Y:S01]  /*2030*/  STL [R1+0x490], R76 ;  /* 0x0004904c01007387 */ /* 0x000fe20000100800 */
[----:B------:R-:W-:-:S03]  /*2040*/  IMAD R12, R46, 0x9, RZ ;  /* 0x000000092e0c7824 */ /* 0x000fc600078e02ff */
[----:B------:R-:W-:Y:S04]  /*2050*/  STL [R1+0x48c], R77 ;  /* 0x00048c4d01007387 */ /* 0x000fe80000100800 */
[----:B------:R2:W4:Y:S01]  /*2060*/  @!P0 LDG.E.U8 R13, desc[UR20][R8.64] ;  /* 0x00000014080d8981 */ /* 0x000522000c1e1100 */
[----:B------:R-:W-:-:S03]  /*2070*/  ISETP.GE.U32.AND P0, PT, R10, 0x7fffff5f, PT ;  /* 0x7fffff5f0a00780c */ /* 0x000fc60003f06070 */
[----:B---3--:R3:W-:Y:S02]  /*2080*/  STL [R1+0x1b8], R73 ;  /* 0x0001b84901007387 */ /* 0x0087e40000100800 */
[----:B---3--:R-:W-:-:S04]  /*2090*/  IADD3 R73, P6, PT, R11, R2, RZ ;  /* 0x000000020b497210 */ /* 0x008fc80007fde0ff */
[----:B------:R-:W-:Y:S01]  /*20a0*/  LEA.HI.X.SX32 R11, R11, R3, 0x1, P6 ;  /* 0x000000030b0b7211 */ /* 0x000fe200030f0eff */
[----:B------:R-:W-:Y:S01]  /*20b0*/  @!P3 IMAD.MOV.U32 R10, RZ, RZ, R73 ;  /* 0x000000ffff0ab224 */ /* 0x000fe200078e0049 */
[----:B--2---:R-:W-:-:S04]  /*20c0*/  IADD3 R8, P6, PT, R12, R2, RZ ;  /* 0x000000020c087210 */ /* 0x004fc80007fde0ff */
[----:B------:R-:W-:Y:S01]  /*20d0*/  LEA.HI.X.SX32 R9, R12, R3, 0x1, P6 ;  /* 0x000000030c097211 */ /* 0x000fe200030f0eff */
[----:B------:R2:W3:Y:S04]  /*20e0*/  @!P3 LDG.E.U8 R14, desc[UR20][R10.64] ;  /* 0x000000140a0eb981 */ /* 0x0004e8000c1e1100 */
[----:B------:R-:W3:Y:S04]  /*20f0*/  @!P5 LDG.E.U8 R16, desc[UR20][R8.64] ;  /* 0x000000140810d981 */ /* 0x000ee8000c1e1100 */
[----:B------:R-:W-:Y:S01]  /*2100*/  STL [R1+0x4b8], R73 ;  /* 0x0004b84901007387 */ /* 0x000fe20000100800 */
[----:B------:R-:W-:-:S03]  /*2110*/  IMAD R12, R46, 0x19, RZ ;  /* 0x000000192e0c7824 */ /* 0x000fc600078e02ff */
[----:B----4-:R4:W-:Y:S02]  /*2120*/  STL [R1+0x198], R13 ;  /* 0x0001980d01007387 */ /* 0x0109e40000100800 */
[----:B----4-:R-:W-:-:S05]  /*2130*/  VIADD R13, R0, 0xffffffd6 ;  /* 0xffffffd6000d7836 */ /* 0x010fca0000000000 */
[----:B------:R-:W-:Y:S01]  /*2140*/  ISETP.GE.U32.AND P3, PT, R13, 0x7fffff57, PT ;  /* 0x7fffff570d00780c */ /* 0x000fe20003f66070 */
[----:B------:R-:W-:Y:S01]  /*2150*/  IMAD R13, R46, 0x11, RZ ;  /* 0x000000112e0d7824 */ /* 0x000fe200078e02ff */
[----:B------:R4:W-:Y:S04]  /*2160*/  STL [R1+0x4b4], R11 ;  /* 0x0004b40b01007387 */ /* 0x0009e80000100800 */
[----:B--2---:R-:W-:-:S04]  /*2170*/  IADD3 R10, P6, PT, R13, R2, RZ ;  /* 0x000000020d0a7210 */ /* 0x004fc80007fde0ff */
[----:B----4-:R-:W-:Y:S01]  /*2180*/  LEA.HI.X.SX32 R11, R13, R3, 0x1, P6 ;  /* 0x000000030d0b7211 */ /* 0x010fe200030f0eff */
[----:B------:R-:W-:-:S04]  /*2190*/  VIADD R13, R0, 0xffffffc6 ;  /* 0xffffffc6000d7836 */ /* 0x000fc80000000000 */
[----:B------:R-:W2:Y:S01]  /*21a0*/  @!P4 LDG.E.U8 R75, desc[UR20][R10.64] ;  /* 0x000000140a4bc981 */ /* 0x000ea2000c1e1100 */
[----:B------:R-:W-:-:S03]  /*21b0*/  ISETP.GE.U32.AND P4, PT, R13, 0x7fffff47, PT ;  /* 0x7fffff470d00780c */ /* 0x000fc60003f86070 */
[----:B---3--:R-:W-:Y:S04]  /*21c0*/  STL [R1+0x1c4], R14 ;  /* 0x0001c40e01007387 */ /* 0x008fe80000100800 */
[----:B------:R-:W-:Y:S04]  /*21d0*/  STL [R1+0x574], R8 ;  /* 0x0005740801007387 */ /* 0x000fe80000100800 */
[----:B------:R-:W-:Y:S04]  /*21e0*/  STL [R1+0x570], R9 ;  /* 0x0005700901007387 */ /* 0x000fe80000100800 */
[----:B------:R3:W-:Y:S02]  /*21f0*/  STL [R1+0x1c0], R16 ;  /* 0x0001c01001007387 */ /* 0x0007e40000100800 */
[----:B---3--:R-:W-:-:S04]  /*2200*/  IADD3 R16, P6, PT, R12, R2, RZ ;  /* 0x000000020c107210 */ /* 0x008fc80007fde0ff */
[----:B------:R-:W-:Y:S01]  /*2210*/  LEA.HI.X.SX32 R73, R12, R3, 0x1, P6 ;  /* 0x000000030c497211 */ /* 0x000fe200030f0eff */
[----:B------:R-:W-:-:S04]  /*2220*/  @!P2 IMAD.MOV.U32 R12, RZ, RZ, R16 ;  /* 0x000000ffff0ca224 */ /* 0x000fc800078e0010 */
[----:B------:R-:W-:-:S05]  /*2230*/  @!P2 IMAD.MOV.U32 R13, RZ, RZ, R73 ;  /* 0x000000ffff0da224 */ /* 0x000fca00078e0049 */
[----:B------:R3:W4:Y:S01]  /*2240*/  @!P2 LDG.E.U8 R15, desc[UR20][R12.64] ;  /* 0x000000140c0fa981 */ /* 0x000722000c1e1100 */
[----:B------:R-:W-:-:S03]  /*2250*/  VIADD R14, R0, 0xffffffce ;  /* 0xffffffce000e7836 */ /* 0x000fc60000000000 */
[----:B------:R-:W-:Y:S02]  /*2260*/  STL [R1+0x78], R16 ;  /* 0x0000781001007387 */ /* 0x000fe40000100800 */
[----:B------:R-:W-:Y:S01]  /*2270*/  ISETP.GE.U32.AND P5, PT, R14, 0x7fffff4f, PT ;  /* 0x7fffff4f0e00780c */ /* 0x000fe20003fa6070 */
[----:B------:R-:W-:Y:S01]  /*2280*/  IMAD R14, R46, 0x21, RZ ;  /* 0x000000212e0e7824 */ /* 0x000fe200078e02ff */
[----:B------:R-:W-:Y:S04]  /*2290*/  STL [R1+0x57c], R10 ;  /* 0x00057c0a01007387 */ /* 0x000fe80000100800 */
[----:B------:R-:W-:Y:S04]  /*22a0*/  STL [R1+0x5c], R73 ;  /* 0x00005c4901007387 */ /* 0x000fe80000100800 */
[----:B------:R-:W-:Y:S04]  /*22b0*/  STL [R1+0x578], R11 ;  /* 0x0005780b01007387 */ /* 0x000fe80000100800 */
[----:B--2---:R2:W-:Y:S02]  /*22c0*/  STL [R1+0x158], R75 ;  /* 0x0001584b01007387 */ /* 0x0045e40000100800 */
[----:B--2---:R-:W-:-:S04]  /*22d0*/  IADD3 R75, P6, PT, R14, R2, RZ ;  /* 0x000000020e4b7210 */ /* 0x004fc80007fde0ff */
[----:B------:R-:W-:Y:S01]  /*22e0*/  LEA.HI.X.SX32 R76, R14, R3, 0x1, P6 ;  /* 0x000000030e4c7211 */ /* 0x000fe200030f0eff */
[----:B------:R-:W-:Y:S01]  /*22f0*/  STL [R1+0xe8], R75 ;  /* 0x0000e84b01007387 */ /* 0x000fe20000100800 */
[----:B---3--:R-:W-:-:S03]  /*2300*/  @!P0 IMAD.MOV.U32 R12, RZ, RZ, R75 ;  /* 0x000000ffff0c8224 */ /* 0x008fc600078e004b */
[----:B------:R-:W-:-:S05]  /*2310*/  @!P0 IMAD.MOV.U32 R13, RZ, RZ, R76 ;  /* 0x000000ffff0d8224 */ /* 0x000fca00078e004c */
[----:B------:R2:W3:Y:S04]  /*2320*/  @!P0 LDG.E.U8 R74, desc[UR20][R12.64] ;  /* 0x000000140c4a8981 */ /* 0x0004e8000c1e1100 */
[----:B----4-:R4:W-:Y:S02]  /*2330*/  STL [R1+0x154], R15 ;  /* 0x0001540f01007387 */ /* 0x0109e40000100800 */
[----:B----4-:R-:W-:-:S05]  /*2340*/  IMAD R15, R46, 0x29, RZ ;  /* 0x000000292e0f7824 */ /* 0x010fca00078e02ff */
[----:B------:R-:W-:-:S04]  /*2350*/  IADD3 R73, P6, PT, R15, R2, RZ ;  /* 0x000000020f497210 */ /* 0x000fc80007fde0ff */
[----:B------:R-:W-:Y:S01]  /*2360*/  LEA.HI.X.SX32 R75, R15, R3, 0x1, P6 ;  /* 0x000000030f4b7211 */ /* 0x000fe200030f0eff */
[----:B--2---:R-:W-:-:S04]  /*2370*/  @!P3 IMAD.MOV.U32 R12, RZ, RZ, R73 ;  /* 0x000000ffff0cb224 */ /* 0x004fc800078e0049 */
[----:B------:R-:W-:-:S05]  /*2380*/  @!P3 IMAD.MOV.U32 R13, RZ, RZ, R75 ;  /* 0x000000ffff0db224 */ /* 0x000fca00078e004b */
[----:B------:R2:W4:Y:S01]  /*2390*/  @!P3 LDG.E.U8 R72, desc[UR20][R12.64] ;  /* 0x000000140c48b981 */ /* 0x000522000c1e1100 */
[----:B------:R-:W-:-:S03]  /*23a0*/  VIADD R14, R0, 0xffffffb6 ;  /* 0xffffffb6000e7836 */ /* 0x000fc60000000000 */
[----:B------:R-:W-:Y:S02]  /*23b0*/  STL [R1+0xe4], R76 ;  /* 0x0000e44c01007387 */ /* 0x000fe40000100800 */
[----:B------:R-:W-:Y:S01]  /*23c0*/  ISETP.GE.U32.AND P0, PT, R14, 0x7fffff37, PT ;  /* 0x7fffff370e00780c */ /* 0x000fe20003f06070 */
[----:B------:R-:W-:Y:S01]  /*23d0*/  IMAD R14, R46, 0x31, RZ ;  /* 0x000000312e0e7824 */ /* 0x000fe200078e02ff */
[----:B------:R-:W-:Y:S01]  /*23e0*/  STL [R1+0x128], R73 ;  /* 0x0001284901007387 */ /* 0x000fe20000100800 */
[----:B------:R-:W-:-:S03]  /*23f0*/  VIADD R16, R0, 0xffffffbe ;  /* 0xffffffbe00107836 */ /* 0x000fc60000000000 */
[----:B------:R-:W-:Y:S02]  /*2400*/  STL [R1+0x124], R75 ;  /* 0x0001244b01007387 */ /* 0x000fe40000100800 */
[----:B------:R-:W-:Y:S01]  /*2410*/  ISETP.GE.U32.AND P2, PT, R16, 0x7fffff3f, PT ;  /* 0x7fffff3f1000780c */ /* 0x000fe20003f46070 */
[----:B------:R-:W-:Y:S01]  /*2420*/  IMAD R16, R46, 0x39, RZ ;  /* 0x000000392e107824 */ /* 0x000fe200078e02ff */
[----:B---3--:R3:W-:Y:S02]  /*2430*/  STL [R1+0x194], R74 ;  /* 0x0001944a01007387 */ /* 0x0087e40000100800 */
[----:B---3--:R-:W-:-:S04]  /*2440*/  IADD3 R74, P6, PT, R14, R2, RZ ;  /* 0x000000020e4a7210 */ /* 0x008fc80007fde0ff */
[----:B------:R-:W-:Y:S01]  /*2450*/  LEA.HI.X.SX32 R75, R14, R3, 0x1, P6 ;  /* 0x000000030e4b7211 */ /* 0x000fe200030f0eff */
[----:B------:R-:W-:Y:S01]  /*2460*/  STL [R1+0x168], R74 ;  /* 0x0001684a01007387 */ /* 0x000fe20000100800 */
[----:B--2---:R-:W-:-:S03]  /*2470*/  @!P5 IMAD.MOV.U32 R12, RZ, RZ, R74 ;  /* 0x000000ffff0cd224 */ /* 0x004fc600078e004a */
[----:B------:R-:W-:-:S05]  /*2480*/  @!P5 IMAD.MOV.U32 R13, RZ, RZ, R75 ;  /* 0x000000ffff0dd224 */ /* 0x000fca00078e004b */
[----:B------:R2:W3:Y:S04]  /*2490*/  @!P5 LDG.E.U8 R71, desc[UR20][R12.64] ;  /* 0x000000140c47d981 */ /* 0x0004e8000c1e1100 */
[----:B----4-:R4:W-:Y:S02]  /*24a0*/  STL [R1+0x118], R72 ;  /* 0x0001184801007387 */ /* 0x0109e40000100800 */
[----:B----4-:R-:W-:-:S04]  /*24b0*/  IADD3 R72, P6, PT, R16, R2, RZ ;  /* 0x0000000210487210 */ /* 0x010fc80007fde0ff */
        /* <DEDUP_REMOVED lines=10> */
[----:B------:R-:W-:Y:S01]  /*2560*/  STL [R1+0x1a4], R73 ;  /* 0x0001a44901007387 */ /* 0x000fe20000100800 */
[----:B--2---:R-:W-:Y:S01]  /*2570*/  VIADD R12, R0, 0xffffff9e ;  /* 0xffffff9e000c7836 */ /* 0x004fe20000000000 */
[----:B------:R-:W-:Y:S01]  /*2580*/  ISETP.GE.U32.AND P5, PT, R14, 0x7fffff27, PT ;  /* 0x7fffff270e00780c */ /* 0x000fe20003fa6070 */
[----:B------:R-:W-:Y:S01]  /*2590*/  IMAD R14, R46, 0x49, RZ ;  /* 0x000000492e0e7824 */ /* 0x000fe200078e02ff */
[----:B------:R-:W-:Y:S02]  /*25a0*/  PRMT R16, RZ, 0x7610, R16 ;  /* 0x00007610ff107816 */ /* 0x000fe40000000010 */
[----:B------:R-:W-:Y:S01]  /*25b0*/  ISETP.GE.U32.AND P4, PT, R12, 0x7fffff1f, PT ;  /* 0x7fffff1f0c00780c */ /* 0x000fe20003f86070 */
[----:B---3--:R2:W-:Y:S02]  /*25c0*/  STL [R1+0xa4], R71 ;  /* 0x0000a44701007387 */ /* 0x0085e40000100800 */
[----:B--2---:R-:W-:-:S04]  /*25d0*/  IADD3 R71, P6, PT, R15, R2, RZ ;  /* 0x000000020f477210 */ /* 0x004fc80007fde0ff */
[----:B------:R-:W-:Y:S01]  /*25e0*/  LEA.HI.X.SX32 R72, R15, R3, 0x1, P6 ;  /* 0x000000030f487211 */ /* 0x000fe200030f0eff */
[----:B------:R-:W-:Y:S01]  /*25f0*/  STL [R1+0x204], R71 ;  /* 0x0002044701007387 */ /* 0x000fe20000100800 */
[----:B------:R-:W-:-:S03]  /*2600*/  @!P2 IMAD.MOV.U32 R12, RZ, RZ, R71 ;  /* 0x000000ffff0ca224 */ /* 0x000fc600078e0047 */
[----:B------:R-:W-:Y:S01]  /*2610*/  STL [R1+0x200], R72 ;  /* 0x0002004801007387 */ /* 0x000fe20000100800 */
        /* <DEDUP_REMOVED lines=8> */
[----:B------:R-:W-:-:S05]  /*26a0*/  VIADD R15, R0, 0xffffff96 ;  /* 0xffffff96000f7836 */ /* 0x000fca0000000000 */
[----:B------:R-:W-:Y:S01]  /*26b0*/  ISETP.GE.U32.AND P2, PT, R15, 0x7fffff17, PT ;  /* 0x7fffff170f00780c */ /* 0x000fe20003f46070 */
[C---:B------:R-:W-:Y:S01]  /*26c0*/  IMAD R15, R46.reuse, 0x51, RZ ;  /* 0x000000512e0f7824 */ /* 0x040fe200078e02ff */
[----:B------:R-:W-:Y:S04]  /*26d0*/  STL [R1+0x244], R70 ;  /* 0x0002444601007387 */ /* 0x000fe80000100800 */
[----:B------:R-:W-:Y:S01]  /*26e0*/  IADD3 R71, P6, PT, R15, R2, RZ ;  /* 0x000000020f477210 */ /* 0x000fe20007fde0ff */
[----:B------:R-:W-:-:S04]  /*26f0*/  IMAD R14, R46, 0x59, RZ ;  /* 0x000000592e0e7824 */ /* 0x000fc800078e02ff */
[----:B--2---:R-:W-:Y:S01]  /*2700*/  @!P3 IMAD.MOV.U32 R12, RZ, RZ, R71 ;  /* 0x000000ffff0cb224 */ /* 0x004fe200078e0047 */
[----:B---3--:R-:W-:Y:S04]  /*2710*/  STL [R1+0xd4], R16 ;  /* 0x0000d41001007387 */ /* 0x008fe80000100800 */
[----:B------:R2:W-:Y:S04]  /*2720*/  STL [R1+0x240], R72 ;  /* 0x0002404801007387 */ /* 0x0005e80000100800 */
[----:B------:R-:W-:Y:S01]  /*2730*/  STL [R1+0x3f8], R71 ;  /* 0x0003f84701007387 */ /* 0x000fe20000100800 */
[----:B--2---:R-:W-:-:S05]  /*2740*/  LEA.HI.X.SX32 R72, R15, R3, 0x1, P6 ;  /* 0x000000030f487211 */ /* 0x004fca00030f0eff */
        /* <DEDUP_REMOVED lines=8> */
[----:B------:R-:W-:-:S03]  /*27d0*/  IMAD R15, R46, 0x61, RZ ;  /* 0x000000612e0f7824 */ /* 0x000fc600078e02ff */
[----:B------:R-:W-:Y:S01]  /*27e0*/  STL [R1+0x280], R72 ;  /* 0x0002804801007387 */ /* 0x000fe20000100800 */
[----:B------:R-:W-:-:S03]  /*27f0*/  VIADD R16, R0, 0xffffff8e ;  /* 0xffffff8e00107836 */ /* 0x000fc60000000000 */
[----:B------:R-:W-:Y:S04]  /*2800*/  STL [R1+0x420], R69 ;  /* 0x0004204501007387 */ /* 0x000fe80000100800 */
[----:B------:R-:W-:Y:S01]  /*2810*/  STL [R1+0x41c], R70 ;  /* 0x00041c4601007387 */ /* 0x000fe20000100800 */
[----:B------:R-:W-:Y:S01]  /*2820*/  ISETP.GE.U32.AND P0, PT, R16, 0x7fffff0f, PT ;  /* 0x7fffff0f1000780c */ /* 0x000fe20003f06070 */
[----:B------:R-:W-:Y:S02]  /*2830*/  VIADD R16, R0, 0xffffff86 ;  /* 0xffffff8600107836 */ /* 0x000fe40000000000 */
[----:B------:R-:W-:Y:S02]  /*2840*/  IMAD R14, R46, 0x69, RZ ;  /* 0x000000692e0e7824 */ /* 0x000fe400078e02ff */
[----:B--2---:R-:W-:Y:S01]  /*2850*/  VIADD R12, R0, 0xfffffffe ;  /* 0xfffffffe000c7836 */ /* 0x004fe20000000000 */
[----:B------:R-:W-:Y:S01]  /*2860*/  ISETP.GE.U32.AND P3, PT, R16, 0x7fffff07, PT ;  /* 0x7fffff071000780c */ /* 0x000fe20003f66070 */
[----:B---3--:R2:W-:Y:S02]  /*2870*/  STL [R1+0x114], R67 ;  /* 0x0001144301007387 */ /* 0x0085e40000100800 */
[----:B--2---:R-:W-:-:S04]  /*2880*/  IADD3 R67, P6, PT, R15, R2, RZ ;  /* 0x000000020f437210 */ /* 0x004fc80007fde0ff */
[----:B------:R-:W-:Y:S01]  /*2890*/  LEA.HI.X.SX32 R69, R15, R3, 0x1, P6 ;  /* 0x000000030f457211 */ /* 0x000fe200030f0eff */
[----:B------:R-:W-:Y:S01]  /*28a0*/  STL [R1+0x448], R67 ;  /* 0x0004484301007387 */ /* 0x000fe20000100800 */
[----:B------:R-:W-:-:S03]  /*28b0*/  PRMT R16, RZ, 0x7610, R16 ;  /* 0x00007610ff107816 */ /* 0x000fc60000000010 */
[----:B------:R-:W-:Y:S01]  /*28c0*/  STL [R1+0x444], R69 ;  /* 0x0004444501007387 */ /* 0x000fe20000100800 */
[----:B------:R-:W-:Y:S01]  /*28d0*/  ISETP.GE.U32.AND P5, PT, R12, 0x7fffff7f, PT ;  /* 0x7fffff7f0c00780c */ /* 0x000fe20003fa6070 */
[----:B------:R-:W-:Y:S02]  /*28e0*/  @!P4 IMAD.MOV.U32 R12, RZ, RZ, R67 ;  /* 0x000000ffff0cc224 */ /* 0x000fe400078e0043 */
[----:B------:R-:W-:Y:S01]  /*28f0*/  @!P4 IMAD.MOV.U32 R13, RZ, RZ, R69 ;  /* 0x000000ffff0dc224 */ /* 0x000fe200078e0045 */
[----:B------:R-:W-:-:S04]  /*2900*/  PRMT R19, RZ, 0x7610, R19 ;  /* 0x00007610ff137816 */ /* 0x000fc80000000013 */
        /* <DEDUP_REMOVED lines=12> */
[----:B------:R-:W-:Y:S01]  /*29d0*/  IMAD R14, R46, 0x79, RZ ;  /* 0x000000792e0e7824 */ /* 0x000fe200078e02ff */
[----:B------:R-:W-:-:S03]  /*29e0*/  PRMT R66, RZ, 0x7610, R66 ;  /* 0x00007610ff427816 */ /* 0x000fc60000000042 */
[----:B--2---:R-:W-:Y:S01]  /*29f0*/  @!P0 IMAD.MOV.U32 R12, RZ, RZ, R67 ;  /* 0x000000ffff0c8224 */ /* 0x004fe200078e0043 */
[----:B------:R-:W-:Y:S01]  /*2a00*/  PRMT R17, RZ, 0x7610, R17 ;  /* 0x00007610ff117816 */ /* 0x000fe20000000011 */
[----:B---3--:R-:W-:Y:S04]  /*2a10*/  STL [R1+0x8c], R16 ;  /* 0x00008c1001007387 */ /* 0x008fe80000100800 */
[----:B------:R2:W-:Y:S04]  /*2a20*/  STL [R1+0x46c], R69 ;  /* 0x00046c4501007387 */ /* 0x0005e80000100800 */
[----:B------:R-:W-:Y:S01]  /*2a30*/  STL [R1+0x498], R67 ;  /* 0x0004984301007387 */ /* 0x000fe20000100800 */
[----:B--2---:R-:W-:-:S05]  /*2a40*/  LEA.HI.X.SX32 R69, R15, R3, 0x1, P6 ;  /* 0x000000030f457211 */ /* 0x004fca00030f0eff */
[----:B------:R-:W-:Y:S02]  /*2a50*/  @!P0 IMAD.MOV.U32 R13, RZ, RZ, R69 ;  /* 0x000000ffff0d8224 */ /* 0x000fe400078e0045 */
[----:B------:R-:W-:-:S03]  /*2a60*/  VIADD R15, R0, 0xffffffed ;  /* 0xffffffed000f7836 */ /* 0x000fc60000000000 */
[----:B------:R2:W3:Y:S01]  /*2a70*/  @!P0 LDG.E.U8 R66, desc[UR20][R12.64] ;  /* 0x000000140c428981 */ /* 0x0004e2000c1e1100 */
[----:B------:R-:W-:Y:S02]  /*2a80*/  PRMT R18, RZ, 0x7610, R18 ;  /* 0x00007610ff127816 */ /* 0x000fe40000000012 */
[----:B------:R-:W-:Y:S01]  /*2a90*/  ISETP.GE.U32.AND P0, PT, R15, 0x7fffff6e, PT ;  /* 0x7fffff6e0f00780c */ /* 0x000fe20003f06070 */
[----:B----4-:R4:W-:Y:S02]  /*2aa0*/  STL [R1+0xb0], R19 ;  /* 0x0000b01301007387 */ /* 0x0109e40000100800 */
[----:B----4-:R-:W-:-:S04]  /*2ab0*/  IADD3 R19, P6, PT, R14, R2, RZ ;  /* 0x000000020e137210 */ /* 0x010fc80007fde0ff */
[----:B------:R-:W-:Y:S02]  /*2ac0*/  LEA.HI.X.SX32 R21, R14, R3, 0x1, P6 ;  /* 0x000000030e157211 */ /* 0x000fe400030f0eff */
[----:B--2---:R-:W-:-:S04]  /*2ad0*/  IADD3 R12, P6, PT, R2, R46, RZ ;  /* 0x0000002e020c7210 */ /* 0x004fc80007fde0ff */
[----:B------:R-:W-:Y:S01]  /*2ae0*/  LEA.HI.X.SX32 R13, R46, R3, 0x1, P6 ;  /* 0x000000032e0d7211 */ /* 0x000fe200030f0eff */
[----:B------:R-:W-:Y:S02]  /*2af0*/  @!P3 IMAD.MOV.U32 R14, RZ, RZ, R19 ;  /* 0x000000ffff0eb224 */ /* 0x000fe400078e0013 */
[----:B------:R-:W-:Y:S02]  /*2b00*/  @!P3 IMAD.MOV.U32 R15, RZ, RZ, R21 ;  /* 0x000000ffff0fb224 */ /* 0x000fe400078e0015 */
[----:B------:R-:W2:Y:S04]  /*2b10*/  @!P5 LDG.E.U8 R17, desc[UR20][R12.64] ;  /* 0x000000140c11d981 */ /* 0x000ea8000c1e1100 */
[----:B------:R4:W3:Y:S01]  /*2b20*/  @!P3 LDG.E.U8 R18, desc[UR20][R14.64] ;  /* 0x000000140e12b981 */ /* 0x0008e2000c1e1100 */
[----:B------:R-:W-:-:S03]  /*2b30*/  VIADD R16, R0, 0xfffffff5 ;  /* 0xfffffff500107836 */ /* 0x000fc60000000000 */
[----:B------:R-:W-:Y:S01]  /*2b40*/  STL [R1+0x494], R69 ;  /* 0x0004944501007387 */ /* 0x000fe20000100800 */
[----:B----4-:R-:W-:Y:S02]  /*2b50*/  VIADD R14, R0, 0xffffffe5 ;  /* 0xffffffe5000e7836 */ /* 0x010fe40000000000 */
[----:B------:R-:W-:Y:S01]  /*2b60*/  IMAD.SHL.U32 R15, R46, 0x2, RZ ;  /* 0x000000022e0f7824 */ /* 0x000fe200078e00ff */
[----:B------:R4:W-:Y:S02]  /*2b70*/  STL [R1+0x4c0], R19 ;  /* 0x0004c01301007387 */ /* 0x0009e40000100800 */
[----:B------:R-:W-:Y:S02]  /*2b80*/  ISETP.GE.U32.AND P3, PT, R14, 0x7fffff66, PT ;  /* 0x7fffff660e00780c */ /* 0x000fe40003f66070 */
[----:B------:R-:W-:Y:S01]  /*2b90*/  STL [R1+0x4bc], R21 ;  /* 0x0004bc1501007387 */ /* 0x000fe20000100800 */
[----:B------:R-:W-:Y:S02]  /*2ba0*/  IADD3 R14, P6, PT, R15, R2, RZ ;  /* 0x000000020f0e7210 */ /* 0x000fe40007fde0ff */
[----:B------:R-:W-:Y:S01]  /*2bb0*/  ISETP.GE.U32.AND P2, PT, R16, 0x7fffff76, PT ;  /* 0x7fffff761000780c */ /* 0x000fe20003f46070 */
[----:B------:R-:W-:Y:S01]  /*2bc0*/  STL [R1+0x584], R12 ;  /* 0x0005840c01007387 */ /* 0x000fe20000100800 */
[----:B------:R-:W-:Y:S01]  /*2bd0*/  VIADD R16, R0, 0xffffffdd ;  /* 0xffffffdd00107836 */ /* 0x000fe20000000000 */
[----:B------:R-:W-:-:S02]  /*2be0*/  PRMT R20, RZ, 0x7610, R20 ;  /* 0x00007610ff147816 */ /* 0x000fc40000000014 */
[----:B------:R-:W-:Y:S01]  /*2bf0*/  STL [R1+0x580], R13 ;  /* 0x0005800d01007387 */ /* 0x000fe20000100800 */
[----:B------:R-:W-:Y:S01]  /*2c00*/  LEA.HI.X.SX32 R15, R15, R3, 0x1, P6 ;  /* 0x000000030f0f7211 */ /* 0x000fe200030f0eff */
[----:B----4-:R-:W-:Y:S01]  /*2c10*/  IMAD R19, R46, 0x12, RZ ;  /* 0x000000122e137824 */ /* 0x010fe200078e02ff */
[----:B------:R-:W-:-:S03]  /*2c20*/  ISETP.GE.U32.AND P5, PT, R16, 0x7fffff5e, PT ;  /* 0x7fffff5e1000780c */ /* 0x000fc60003fa6070 */
[----:B------:R-:W4:Y:S01]  /*2c30*/  @!P4 LDG.E.U8 R20, desc[UR20][R14.64] ;  /* 0x000000140e14c981 */ /* 0x000f22000c1e1100 */
[----:B------:R-:W-:Y:S02]  /*2c40*/  PRMT R22, RZ, 0x7610, R22 ;  /* 0x00007610ff167816 */ /* 0x000fe40000000016 */
[----:B------:R-:W-:Y:S01]  /*2c50*/  PRMT R23, RZ, 0x7610, R23 ;  /* 0x00007610ff177816 */ /* 0x000fe20000000017 */
[----:B--2---:R2:W-:Y:S04]  /*2c60*/  STL [R1+0xac], R17 ;  /* 0x0000ac1101007387 */ /* 0x0045e80000100800 */
[----:B---3--:R3:W-:Y:S01]  /*2c70*/  STL [R1+0x94], R18 ;  /* 0x0000941201007387 */ /* 0x0087e20000100800 */
[----:B--2---:R-:W-:Y:S02]  /*2c80*/  IMAD R17, R46, 0xa, RZ ;  /* 0x0000000a2e117824 */ /* 0x004fe400078e02ff */
[----:B---3--:R-:W-:-:S03]  /*2c90*/  VIADD R18, R0, 0xffffffd5 ;  /* 0xffffffd500127836 */ /* 0x008fc60000000000 */
[CC--:B------:R-:W-:Y:S02]  /*2ca0*/  IADD3 R16, P6, PT, R17.reuse, R2.reuse, RZ ;  /* 0x0000000211107210 */ /* 0x0c0fe40007fde0ff */
[----:B------:R-:W-:Y:S02]  /*2cb0*/  ISETP.GE.U32.AND P4, PT, R18, 0x7fffff56, PT ;  /* 0x7fffff561200780c */ /* 0x000fe40003f86070 */
[----:B------:R-:W-:Y:S02]  /*2cc0*/  LEA.HI.X.SX32 R17, R17, R3, 0x1, P6 ;  /* 0x0000000311117211 */ /* 0x000fe400030f0eff */
[----:B------:R-:W-:-:S03]  /*2cd0*/  IADD3 R18, P6, PT, R19, R2, RZ ;  /* 0x0000000213127210 */ /* 0x000fc60007fde0ff */
[----:B------:R-:W2:Y:S01]  /*2ce0*/  @!P2 LDG.E.U8 R23, desc[UR20][R16.64] ;  /* 0x000000141017a981 */ /* 0x000ea2000c1e1100 */
[----:B------:R-:W-:-:S05]  /*2cf0*/  LEA.HI.X.SX32 R19, R19, R3, 0x1, P6 ;  /* 0x0000000313137211 */ /* 0x000fca00030f0eff */
[----:B------:R-:W3:Y:S04]  /*2d00*/  @!P0 LDG.E.U8 R22, desc[UR20][R18.64] ;  /* 0x0000001412168981 */ /* 0x000ee8000c1e1100 */
[----:B------:R-:W-:Y:S04]  /*2d10*/  STL [R1+0x58c], R14 ;  /* 0x00058c0e01007387 */ /* 0x000fe80000100800 */
[----:B------:R-:W-:Y:S04]  /*2d20*/  STL [R1+0x588], R15 ;  /* 0x0005880f01007387 */ /* 0x000fe80000100800 */
[----:B------:R-:W-:Y:S04]  /*2d30*/  STL [R1+0x98], R66 ;  /* 0x0000984201007387 */ /* 0x000fe80000100800 */
[----:B----4-:R4:W-:Y:S01]  /*2d40*/  STL [R1+0xa0], R20 ;  /* 0x0000a01401007387 */ /* 0x0109e20000100800 */
[----:B------:R-:W-:-:S02]  /*2d50*/  VIADD R21, R0, 0xffffffcd ;  /* 0xffffffcd00157836 */ /* 0x000fc40000000000 */
[----:B----4-:R-:W-:Y:S01]  /*2d60*/  IMAD R20, R46, 0x1a, RZ ;  /* 0x0000001a2e147824 */ /* 0x010fe200078e02ff */
[----:B------:R-:W-:Y:S04]  /*2d70*/  STL [R1+0x598], R16 ;  /* 0x0005981001007387 */ /* 0x000fe80000100800 */
[----:B------:R-:W-:Y:S01]  /*2d80*/  IADD3 R67, P6, PT, R20, R2, RZ ;  /* 0x0000000214437210 */ /* 0x000fe20007fde0ff */
[----:B------:R-:W-:Y:S01]  /*2d90*/  STL [R1+0x594], R17 ;  /* 0x0005941101007387 */ /* 0x000fe20000100800 */
[----:B------:R-:W-:-:S03]  /*2da0*/  ISETP.GE.U32.AND P2, PT, R21, 0x7fffff4e, PT ;  /* 0x7fffff4e1500780c */ /* 0x000fc60003f46070 */
[----:B------:R-:W-:Y:S01]  /*2db0*/  STL [R1+0x5a0], R18 ;  /* 0x0005a01201007387 */ /* 0x000fe20000100800 */
[----:B------:R-:W-:-:S03]  /*2dc0*/  VIADD R21, R0, 0xffffffc5 ;  /* 0xffffffc500157836 */ /* 0x000fc60000000000 */
[----:B------:R-:W-:Y:S01]  /*2dd0*/  STL [R1+0xa8], R67 ;  /* 0x0000a84301007387 */ /* 0x000fe20000100800 */
[----:B------:R-:W-:-:S03]  /*2de0*/  LEA.HI.X.SX32 R20, R20, R3, 0x1, P6 ;  /* 0x0000000314147211 */ /* 0x000fc600030f0eff */
[----:B------:R-:W-:Y:S01]  /*2df0*/  STL [R1+0x59c], R19 ;  /* 0x00059c1301007387 */ /* 0x000fe20000100800 */
[----:B------:R-:W-:Y:S01]  /*2e00*/  ISETP.GE.U32.AND P0, PT, R21, 0x7fffff46, PT ;  /* 0x7fffff461500780c */ /* 0x000fe20003f06070 */
[----:B------:R-:W-:Y:S01]  /*2e10*/  @!P3 IMAD.MOV.U32 R21, RZ, RZ, R20 ;  /* 0x000000ffff15b224 */ /* 0x000fe200078e0014 */
[----:B------:R-:W-:Y:S02]  /*2e20*/  PRMT R24, RZ, 0x7610, R24 ;  /* 0x00007610ff187816 */ /* 0x000fe40000000018 */
[----:B------:R-:W-:Y:S01]  /*2e30*/  PRMT R65, RZ, 0x7610, R65 ;  /* 0x00007610ff417816 */ /* 0x000fe20000000041 */
[----:B---3--:R3:W-:Y:S04]  /*2e40*/  STL [R1+0x84], R22 ;  /* 0x0000841601007387 */ /* 0x0087e80000100800 */
[----:B--2---:R-:W-:Y:S01]  /*2e50*/  STL [R1+0x88], R23 ;  /* 0x0000881701007387 */ /* 0x004fe20000100800 */
[----:B---3--:R-:W-:-:S03]  /*2e60*/  IMAD R22, R46, 0x22, RZ ;  /* 0x000000222e167824 */ /* 0x008fc600078e02ff */
[----:B------:R2:W-:Y:S02]  /*2e70*/  STL [R1+0x90], R20 ;  /* 0x0000901401007387 */ /* 0x0005e40000100800 */
[----:B------:R-:W-:Y:S01]  /*2e80*/  IADD3 R66, P6, PT, R22, R2, RZ ;  /* 0x0000000216427210 */ /* 0x000fe20007fde0ff */
[----:B--2---:R-:W-:-:S03]  /*2e90*/  @!P3 IMAD.MOV.U32 R20, RZ, RZ, R67 ;  /* 0x000000ffff14b224 */ /* 0x004fc600078e0043 */
[----:B------:R-:W-:Y:S02]  /*2ea0*/  LEA.HI.X.SX32 R69, R22, R3, 0x1, P6 ;  /* 0x0000000316457211 */ /* 0x000fe400030f0eff */
[----:B------:R2:W3:Y:S02]  /*2eb0*/  @!P3 LDG.E.U8 R24, desc[UR20][R20.64] ;  /* 0x000000141418b981 */ /* 0x0004e4000c1e1100 */
[----:B--2---:R-:W-:Y:S02]  /*2ec0*/  @!P5 IMAD.MOV.U32 R20, RZ, RZ, R66 ;  /* 0x000000ffff14d224 */ /* 0x004fe400078e0042 */
        /* <DEDUP_REMOVED lines=14> */
[----:B--2---:R-:W-:-:S03]  /*2fb0*/  LEA.HI.X.SX32 R69, R23, R3, 0x1, P6 ;  /* 0x0000000317457211 */ /* 0x004fc600030f0eff */
[----:B----4-:R2:W-:Y:S02]  /*2fc0*/  STL [R1+0x74], R65 ;  /* 0x0000744101007387 */ /* 0x0105e40000100800 */
[----:B------:R-:W-:-:S05]  /*2fd0*/  @!P4 IMAD.MOV.U32 R21, RZ, RZ, R69 ;  /* 0x000000ffff15c224 */ /* 0x000fca00078e0045 */
[----:B------:R3:W4:Y:S01]  /*2fe0*/  @!P4 LDG.E.U8 R64, desc[UR20][R20.64] ;  /* 0x000000141440c981 */ /* 0x000722000c1e1100 */
[----:B--2---:R-:W-:-:S04]  /*2ff0*/  IADD3 R65, P6, PT, R22, R2, RZ ;  /* 0x0000000216417210 */ /* 0x004fc80007fde0ff */
[----:B------:R-:W-:Y:S01]  /*3000*/  LEA.HI.X.SX32 R66, R22, R3, 0x1, P6 ;  /* 0x0000000316427211 */ /* 0x000fe200030f0eff */
[----:B---3--:R-:W-:-:S04]  /*3010*/  @!P2 IMAD.MOV.U32 R20, RZ, RZ, R65 ;  /* 0x000000ffff14a224 */ /* 0x008fc800078e0041 */
[----:B------:R-:W-:-:S05]  /*3020*/  @!P2 IMAD.MOV.U32 R21, RZ, RZ, R66 ;  /* 0x000000ffff15a224 */ /* 0x000fca00078e0042 */
[----:B------:R2:W3:Y:S01]  /*3030*/  @!P2 LDG.E.U8 R38, desc[UR20][R20.64] ;  /* 0x000000141426a981 */ /* 0x0004e2000c1e1100 */
[----:B------:R-:W-:-:S03]  /*3040*/  IMAD R23, R46, 0x3a, RZ ;  /* 0x0000003a2e177824 */ /* 0x000fc600078e02ff */
[----:B------:R-:W-:Y:S01]  /*3050*/  STL [R1+0x12c], R69 ;  /* 0x00012c4501007387 */ /* 0x000fe20000100800 */
[----:B------:R-:W-:-:S03]  /*3060*/  VIADD R24, R0, 0xffffffb5 ;  /* 0xffffffb500187836 */ /* 0x000fc60000000000 */
[----:B------:R-:W-:Y:S04]  /*3070*/  STL [R1+0x170], R65 ;  /* 0x0001704101007387 */ /* 0x000fe80000100800 */
[----:B------:R-:W-:Y:S01]  /*3080*/  STL [R1+0x16c], R66 ;  /* 0x00016c4201007387 */ /* 0x000fe20000100800 */
[----:B------:R-:W-:Y:S01]  /*3090*/  ISETP.GE.U32.AND P5, PT, R24, 0x7fffff36, PT ;  /* 0x7fffff361800780c */ /* 0x000fe20003fa6070 */
[C---:B------:R-:W-:Y:S02]  /*30a0*/  VIADD R24, R0.reuse, 0xffffffad ;  /* 0xffffffad00187836 */ /* 0x040fe40000000000 */
[----:B--2---:R-:W-:Y:S02]  /*30b0*/  VIADD R20, R0, 0xffffffa5 ;  /* 0xffffffa500147836 */ /* 0x004fe40000000000 */
[----:B------:R-:W-:Y:S01]  /*30c0*/  IMAD R22, R46, 0x42, RZ ;  /* 0x000000422e167824 */ /* 0x000fe200078e02ff */
[----:B------:R-:W-:-:S02]  /*30d0*/  ISETP.GE.U32.AND P4, PT, R24, 0x7fffff2e, PT ;  /* 0x7fffff2e1800780c */ /* 0x000fc40003f86070 */
[----:B------:R-:W-:Y:S02]  /*30e0*/  PRMT R24, RZ, 0x7610, R24 ;  /* 0x00007610ff187816 */ /* 0x000fe40000000018 */
[----:B------:R-:W-:Y:S02]  /*30f0*/  ISETP.GE.U32.AND P2, PT, R20, 0x7fffff26, PT ;  /* 0x7fffff261400780c */ /* 0x000fe40003f46070 */
[----:B------:R-:W-:Y:S01]  /*3100*/  PRMT R34, RZ, 0x7610, R34 ;  /* 0x00007610ff227816 */ /* 0x000fe20000000022 */
[----:B----4-:R2:W-:Y:S02]  /*3110*/  STL [R1+0x70], R64 ;  /* 0x0000704001007387 */ /* 0x0105e40000100800 */
[----:B--2---:R-:W-:-:S04]  /*3120*/  IADD3 R64, P6, PT, R23, R2, RZ ;  /* 0x0000000217407210 */ /* 0x004fc80007fde0ff */
[----:B------:R-:W-:Y:S01]  /*3130*/  LEA.HI.X.SX32 R65, R23, R3, 0x1, P6 ;  /* 0x0000000317417211 */ /* 0x000fe200030f0eff */
[----:B------:R-:W-:Y:S01]  /*3140*/  STL [R1+0x1b0], R64 ;  /* 0x0001b04001007387 */ /* 0x000fe20000100800 */
[----:B------:R-:W-:-:S03]  /*3150*/  @!P0 IMAD.MOV.U32 R20, RZ, RZ, R64 ;  /* 0x000000ffff148224 */ /* 0x000fc600078e0040 */
[----:B------:R-:W-:Y:S01]  /*3160*/  STL [R1+0x1ac], R65 ;  /* 0x0001ac4101007387 */ /* 0x000fe20000100800 */
[----:B------:R-:W-:-:S03]  /*3170*/  @!P0 IMAD.MOV.U32 R21, RZ, RZ, R65 ;  /* 0x000000ffff158224 */ /* 0x000fc600078e0041 */
[----:B---3--:R2:W-:Y:S04]  /*3180*/  STL [R1+0x7c], R38 ;  /* 0x00007c2601007387 */ /* 0x0085e80000100800 */
[----:B------:R3:W4:Y:S01]  /*3190*/  @!P0 LDG.E.U8 R24, desc[UR20][R20.64] ;  /* 0x0000001414188981 */ /* 0x000722000c1e1100 */
[----:B--2---:R-:W-:-:S04]  /*31a0*/  IADD3 R38, P6, PT, R22, R2, RZ ;  /* 0x0000000216267210 */ /* 0x004fc80007fde0ff */
[----:B------:R-:W-:Y:S01]  /*31b0*/  LEA.HI.X.SX32 R65, R22, R3, 0x1, P6 ;  /* 0x0000000316417211 */ /* 0x000fe200030f0eff */
[----:B---3--:R-:W-:-:S04]  /*31c0*/  @!P3 IMAD.MOV.U32 R20, RZ, RZ, R38 ;  /* 0x000000ffff14b224 */ /* 0x008fc800078e0026 */
[----:B------:R-:W-:-:S05]  /*31d0*/  @!P3 IMAD.MOV.U32 R21, RZ, RZ, R65 ;  /* 0x000000ffff15b224 */ /* 0x000fca00078e0041 */
[----:B------:R2:W3:Y:S01]  /*31e0*/  @!P3 LDG.E.U8 R34, desc[UR20][R20.64] ;  /* 0x000000141422b981 */ /* 0x0004e2000c1e1100 */
        /* <DEDUP_REMOVED lines=9> */
[----:B----4-:R-:W-:Y:S04]  /*3280*/  STL [R1+0x6c], R24 ;  /* 0x00006c1801007387 */ /* 0x010fe80000100800 */
[----:B------:R2:W-:Y:S04]  /*3290*/  STL [R1+0x208], R65 ;  /* 0x0002084101007387 */ /* 0x0005e80000100800 */
[----:B------:R-:W-:Y:S01]  /*32a0*/  STL [R1+0x24c], R64 ;  /* 0x00024c4001007387 */ /* 0x000fe20000100800 */
[----:B--2---:R-:W-:-:S05]  /*32b0*/  LEA.HI.X.SX32 R65, R23, R3, 0x1, P6 ;  /* 0x0000000317417211 */ /* 0x004fca00030f0eff */
[----:B------:R-:W-:Y:S01]  /*32c0*/  @!P5 IMAD.MOV.U32 R21, RZ, RZ, R65 ;  /* 0x000000ffff15d224 */ /* 0x000fe200078e0041 */
[----:B---3--:R2:W-:Y:S04]  /*32d0*/  STL [R1+0x60], R34 ;  /* 0x0000602201007387 */ /* 0x0085e80000100800 */
[----:B------:R3:W4:Y:S01]  /*32e0*/  @!P5 LDG.E.U8 R33, desc[UR20][R20.64] ;  /* 0x000000141421d981 */ /* 0x000722000c1e1100 */
[----:B--2---:R-:W-:-:S04]  /*32f0*/  IADD3 R34, P6, PT, R22, R2, RZ ;  /* 0x0000000216227210 */ /* 0x004fc80007fde0ff */
[----:B------:R-:W-:Y:S01]  /*3300*/  LEA.HI.X.SX32 R38, R22, R3, 0x1, P6 ;  /* 0x0000000316267211 */ /* 0x000fe200030f0eff */
[----:B---3--:R-:W-:-:S04]  /*3310*/  @!P4 IMAD.MOV.U32 R20, RZ, RZ, R34 ;  /* 0x000000ffff14c224 */ /* 0x008fc800078e0022 */
[----:B------:R-:W-:-:S05]  /*3320*/  @!P4 IMAD.MOV.U32 R21, RZ, RZ, R38 ;  /* 0x000000ffff15c224 */ /* 0x000fca00078e0026 */
[----:B------:R2:W3:Y:S01]  /*3330*/  @!P4 LDG.E.U8 R31, desc[UR20][R20.64] ;  /* 0x00000014141fc981 */ /* 0x0004e2000c1e1100 */
[----:B------:R-:W-:-:S03]  /*3340*/  IMAD R23, R46, 0x5a, RZ ;  /* 0x0000005a2e177824 */ /* 0x000fc600078e02ff */
[----:B------:R-:W-:Y:S04]  /*3350*/  STL [R1+0x248], R65 ;  /* 0x0002484101007387 */ /* 0x000fe80000100800 */
[----:B------:R-:W-:Y:S01]  /*3360*/  STL [R1+0x400], R34 ;  /* 0x0004002201007387 */ /* 0x000fe20000100800 */
[----:B------:R-:W-:-:S03]  /*3370*/  VIADD R24, R0, 0xffffff95 ;  /* 0xffffff9500187836 */ /* 0x000fc60000000000 */
[----:B------:R-:W-:Y:S01]  /*3380*/  STL [R1+0x3fc], R38 ;  /* 0x0003fc2601007387 */ /* 0x000fe20000100800 */
[----:B------:R-:W-:Y:S01]  /*3390*/  IMAD R22, R46, 0x62, RZ ;  /* 0x000000622e167824 */ /* 0x000fe200078e02ff */
[----:B------:R-:W-:Y:S01]  /*33a0*/  ISETP.GE.U32.AND P3, PT, R24, 0x7fffff16, PT ;  /* 0x7fffff161800780c */ /* 0x000fe20003f66070 */
[C---:B------:R-:W-:Y:S02]  /*33b0*/  VIADD R24, R0.reuse, 0xffffff8d ;  /* 0xffffff8d00187836 */ /* 0x040fe40000000000 */
[----:B--2---:R-:W-:-:S03]  /*33c0*/  VIADD R20, R0, 0xffffff85 ;  /* 0xffffff8500147836 */ /* 0x004fc60000000000 */
[----:B------:R-:W-:Y:S02]  /*33d0*/  ISETP.GE.U32.AND P5, PT, R24, 0x7fffff0e, PT ;  /* 0x7fffff0e1800780c */ /* 0x000fe40003fa6070 */
[----:B------:R-:W-:Y:S02]  /*33e0*/  PRMT R24, RZ, 0x7610, R24 ;  /* 0x00007610ff187816 */ /* 0x000fe40000000018 */
[----:B------:R-:W-:Y:S02]  /*33f0*/  ISETP.GE.U32.AND P4, PT, R20, 0x7fffff06, PT ;  /* 0x7fffff061400780c */ /* 0x000fe40003f86070 */
[----:B------:R-:W-:Y:S01]  /*3400*/  PRMT R29, RZ, 0x7610, R29 ;  /* 0x00007610ff1d7816 */ /* 0x000fe2000000001d */
[----:B----4-:R2:W-:Y:S02]  /*3410*/  STL [R1+0x68], R33 ;  /* 0x0000682101007387 */ /* 0x0105e40000100800 */
[----:B--2---:R-:W-:-:S04]  /*3420*/  IADD3 R33, P6, PT, R23, R2, RZ ;  /* 0x0000000217217210 */ /* 0x004fc80007fde0ff */
[----:B------:R-:W-:Y:S01]  /*3430*/  LEA.HI.X.SX32 R34, R23, R3, 0x1, P6 ;  /* 0x0000000317227211 */ /* 0x000fe200030f0eff */
[----:B------:R-:W-:Y:S04]  /*3440*/  STL [R1+0x428], R33 ;  /* 0x0004282101007387 */ /* 0x000fe80000100800 */
[----:B------:R-:W-:Y:S04]  /*3450*/  STL [R1+0x424], R34 ;  /* 0x0004242201007387 */ /* 0x000fe80000100800 */
[----:B---3--:R2:W-:Y:S01]  /*3460*/  STL [R1+0x64], R31 ;  /* 0x0000641f01007387 */ /* 0x0085e20000100800 */
[----:B------:R-:W-:-:S02]  /*3470*/  @!P2 IMAD.MOV.U32 R20, RZ, RZ, R33 ;  /* 0x000000ffff14a224 */ /* 0x000fc400078e0021 */
[----:B------:R-:W-:-:S05]  /*3480*/  @!P2 IMAD.MOV.U32 R21, RZ, RZ, R34 ;  /* 0x000000ffff15a224 */ /* 0x000fca00078e0022 */
[----:B------:R3:W4:Y:S01]  /*3490*/  @!P2 LDG.E.U8 R24, desc[UR20][R20.64] ;  /* 0x000000141418a981 */ /* 0x000722000c1e1100 */
[----:B--2---:R-:W-:-:S04]  /*34a0*/  IADD3 R31, P6, PT, R22, R2, RZ ;  /* 0x00000002161f7210 */ /* 0x004fc80007fde0ff */
[----:B------:R-:W-:Y:S01]  /*34b0*/  LEA.HI.X.SX32 R34, R22, R3, 0x1, P6 ;  /* 0x0000000316227211 */ /* 0x000fe200030f0eff */
[----:B---3--:R-:W-:-:S04]  /*34c0*/  @!P0 IMAD.MOV.U32 R20, RZ, RZ, R31 ;  /* 0x000000ffff148224 */ /* 0x008fc800078e001f */
[----:B------:R-:W-:-:S05]  /*34d0*/  @!P0 IMAD.MOV.U32 R21, RZ, RZ, R34 ;  /* 0x000000ffff158224 */ /* 0x000fca00078e0022 */
[----:B------:R-:W2:Y:S01]  /*34e0*/  @!P0 LDG.E.U8 R29, desc[UR20][R20.64] ;  /* 0x00000014141d8981 */ /* 0x000ea2000c1e1100 */
[----:B------:R-:W-:-:S05]  /*34f0*/  VIADD R23, R0, 0xfffffffc ;  /* 0xfffffffc00177836 */ /* 0x000fca0000000000 */
[----:B------:R-:W-:Y:S01]  /*3500*/  ISETP.GE.U32.AND P2, PT, R23, 0x7fffff7d, PT ;  /* 0x7fffff7d1700780c */ /* 0x000fe20003f46070 */
[C---:B------:R-:W-:Y:S01]  /*3510*/  IMAD R23, R46.reuse, 0x6a, RZ ;  /* 0x0000006a2e177824 */ /* 0x040fe200078e02ff */
[----:B------:R-:W-:Y:S01]  /*3520*/  STL [R1+0x450], R31 ;  /* 0x0004501f01007387 */ /* 0x000fe20000100800 */
[----:B------:R-:W-:-:S03]  /*3530*/  IMAD R22, R46, 0x72, RZ ;  /* 0x000000722e167824 */ /* 0x000fc600078e02ff */
[C---:B------:R-:W-:Y:S02]  /*3540*/  IADD3 R33, P6, PT, R23.reuse, R2, RZ ;  /* 0x0000000217217210 */ /* 0x040fe40007fde0ff */
[----:B------:R-:W-:Y:S01]  /*3550*/  PRMT R25, RZ, 0x7610, R25 ;  /* 0x00007610ff197816 */ /* 0x000fe20000000019 */
[----:B----4-:R-:W-:Y:S04]  /*3560*/  STL [R1+0x54], R24 ;  /* 0x0000541801007387 */ /* 0x010fe80000100800 */
[----:B------:R3:W-:Y:S04]  /*3570*/  STL [R1+0x44c], R34 ;  /* 0x00044c2201007387 */ /* 0x0007e80000100800 */
[----:B------:R-:W-:Y:S01]  /*3580*/  STL [R1+0x478], R33 ;  /* 0x0004782101007387 */ /* 0x000fe20000100800 */
[----:B---3--:R-:W-:Y:S01]  /*3590*/  LEA.HI.X.SX32 R34, R23, R3, 0x1, P6 ;  /* 0x0000000317227211 */ /* 0x008fe200030f0eff */
[----:B------:R-:W-:-:S02]  /*35a0*/  IMAD R23, R46, 0x7a, RZ ;  /* 0x0000007a2e177824 */ /* 0x000fc400078e02ff */
[----:B--2---:R2:W-:Y:S02]  /*35b0*/  STL [R1+0x58], R29 ;  /* 0x0000581d01007387 */ /* 0x0045e40000100800 */
[----:B--2---:R-:W-:-:S04]  /*35c0*/  IADD3 R29, P6, PT, R22, R2, RZ ;  /* 0x00000002161d7210 */ /* 0x004fc80007fde0ff */
[----:B------:R-:W-:Y:S02]  /*35d0*/  LEA.HI.X.SX32 R31, R22, R3, 0x1, P6 ;  /* 0x00000003161f7211 */ /* 0x000fe400030f0eff */
[----:B------:R-:W-:-:S04]  /*35e0*/  IADD3 R22, P6, PT, R23, R2, RZ ;  /* 0x0000000217167210 */ /* 0x000fc80007fde0ff */
[----:B------:R-:W-:-:S05]  /*35f0*/  LEA.HI.X.SX32 R23, R23, R3, 0x1, P6 ;  /* 0x0000000317177211 */ /* 0x000fca00030f0eff */
[----:B------:R-:W2:Y:S01]  /*3600*/  @!P4 LDG.E.U8 R25, desc[UR20][R22.64] ;  /* 0x000000141619c981 */ /* 0x000ea2000c1e1100 */
[----:B------:R-:W-:Y:S01]  /*3610*/  PRMT R32, RZ, 0x7610, R32 ;  /* 0x00007610ff207816 */ /* 0x000fe20000000020 */
[----:B------:R-:W-:Y:S02]  /*3620*/  @!P3 IMAD.MOV.U32 R20, RZ, RZ, R33 ;  /* 0x000000ffff14b224 */ /* 0x000fe400078e0021 */
[----:B------:R-:W-:Y:S01]  /*3630*/  @!P3 IMAD.MOV.U32 R21, RZ, RZ, R34 ;  /* 0x000000ffff15b224 */ /* 0x000fe200078e0022 */
[----:B------:R-:W-:-:S04]  /*3640*/  PRMT R27, RZ, 0x7610, R27 ;  /* 0x00007610ff1b7816 */ /* 0x000fc8000000001b */
[----:B------:R3:W4:Y:S01]  /*3650*/  @!P3 LDG.E.U8 R32, desc[UR20][R20.64] ;  /* 0x000000141420b981 */ /* 0x000722000c1e1100 */
[----:B------:R-:W-:Y:S02]  /*3660*/  VIADD R24, R0, 0xfffffff4 ;  /* 0xfffffff400187836 */ /* 0x000fe40000000000 */
[----:B---3--:R-:W-:Y:S02]  /*3670*/  @!P5 IMAD.MOV.U32 R20, RZ, RZ, R29 ;  /* 0x000000ffff14d224 */ /* 0x008fe400078e001d */
[----:B------:R-:W-:-:S05]  /*3680*/  @!P5 IMAD.MOV.U32 R21, RZ, RZ, R31 ;  /* 0x000000ffff15d224 */ /* 0x000fca00078e001f */
[----:B------:R3:W4:Y:S01]  /*3690*/  @!P5 LDG.E.U8 R27, desc[UR20][R20.64] ;  /* 0x00000014141bd981 */ /* 0x000722000c1e1100 */
[----:B------:R-:W-:Y:S01]  /*36a0*/  ISETP.GE.U32.AND P0, PT, R24, 0x7fffff75, PT ;  /* 0x7fffff751800780c */ /* 0x000fe20003f06070 */
[C---:B------:R-:W-:Y:S02]  /*36b0*/  VIADD R24, R0.reuse, 0xffffffec ;  /* 0xffffffec00187836 */ /* 0x040fe40000000000 */
[----:B---3--:R-:W-:Y:S02]  /*36c0*/  VIADD R20, R0, 0xffffffe4 ;  /* 0xffffffe400147836 */ /* 0x008fe40000000000 */
[----:B------:R-:W-:-:S03]  /*36d0*/  IMAD R21, R46, 0x3, RZ ;  /* 0x000000032e157824 */ /* 0x000fc600078e02ff */
[----:B------:R-:W-:Y:S02]  /*36e0*/  ISETP.GE.U32.AND P5, PT, R20, 0x7fffff65, PT ;  /* 0x7fffff651400780c */ /* 0x000fe40003fa6070 */
[C---:B------:R-:W-:Y:S01]  /*36f0*/  IADD3 R20, P6, PT, R21.reuse, R2, RZ ;  /* 0x0000000215147210 */ /* 0x040fe20007fde0ff */
[----:B------:R-:W-:Y:S01]  /*3700*/  STL [R1+0x474], R34 ;  /* 0x0004742201007387 */ /* 0x000fe20000100800 */
[----:B------:R-:W-:Y:S02]  /*3710*/  PRMT R26, RZ, 0x7610, R26 ;  /* 0x00007610ff1a7816 */ /* 0x000fe4000000001a */
[----:B------:R-:W-:Y:S01]  /*3720*/  LEA.HI.X.SX32 R21, R21, R3, 0x1, P6 ;  /* 0x0000000315157211 */ /* 0x000fe200030f0eff */
[----:B------:R-:W-:Y:S01]  /*3730*/  STL [R1+0x4a0], R29 ;  /* 0x0004a01d01007387 */ /* 0x000fe20000100800 */
[----:B------:R-:W-:Y:S01]  /*3740*/  ISETP.GE.U32.AND P3, PT, R24, 0x7fffff6d, PT ;  /* 0x7fffff6d1800780c */ /* 0x000fe20003f66070 */
[----:B------:R-:W-:Y:S02]  /*3750*/  VIADD R24, R0, 0xffffffdc ;  /* 0xffffffdc00187836 */ /* 0x000fe40000000000 */
[----:B------:R-:W-:Y:S04]  /*3760*/  STL [R1+0x49c], R31 ;  /* 0x00049c1f01007387 */ /* 0x000fe80000100800 */
[----:B------:R-:W-:Y:S04]  /*3770*/  STL [R1+0x4c8], R22 ;  /* 0x0004c81601007387 */ /* 0x000fe80000100800 */
[----:B------:R3:W-:Y:S01]  /*3780*/  STL [R1+0x4c4], R23 ;  /* 0x0004c41701007387 */ /* 0x0007e20000100800 */
[----:B------:R-:W-:-:S03]  /*3790*/  ISETP.GE.U32.AND P4, PT, R24, 0x7fffff5d, PT ;  /* 0x7fffff5d1800780c */ /* 0x000fc60003f86070 */
[----:B------:R-:W4:Y:S01]  /*37a0*/  @!P2 LDG.E.U8 R26, desc[UR20][R20.64] ;  /* 0x00000014141aa981 */ /* 0x000f22000c1e1100 */
[----:B------:R-:W-:Y:S02]  /*37b0*/  VIADD R24, R0, 0xffffffd4 ;  /* 0xffffffd400187836 */ /* 0x000fe40000000000 */
[----:B---3--:R-:W-:Y:S01]  /*37c0*/  IMAD R23, R46, 0xb, RZ ;  /* 0x0000000b2e177824 */ /* 0x008fe200078e02ff */
[----:B------:R-:W-:-:S04]  /*37d0*/  PRMT R28, RZ, 0x7610, R28 ;  /* 0x00007610ff1c7816 */ /* 0x000fc8000000001c */
[C---:B------:R-:W-:Y:S02]  /*37e0*/  IADD3 R22, P6, PT, R23.reuse, R2, RZ ;  /* 0x0000000217167210 */ /* 0x040fe40007fde0ff */
[----:B------:R-:W-:Y:S02]  /*37f0*/  ISETP.GE.U32.AND P2, PT, R24, 0x7fffff55, PT ;  /* 0x7fffff551800780c */ /* 0x000fe40003f46070 */
[----:B------:R-:W-:Y:S02]  /*3800*/  LEA.HI.X.SX32 R23, R23, R3, 0x1, P6 ;  /* 0x0000000317177211 */ /* 0x000fe400030f0eff */
[----:B------:R-:W-:-:S03]  /*3810*/  PRMT R15, RZ, 0x7610, R15 ;  /* 0x00007610ff0f7816 */ /* 0x000fc6000000000f */
[----:B------:R-:W3:Y:S04]  /*3820*/  @!P0 LDG.E.U8 R28, desc[UR20][R22.64] ;  /* 0x00000014161c8981 */ /* 0x000ee8000c1e1100 */
[----:B--2---:R2:W-:Y:S02]  /*3830*/  STL [R1+0x44], R25 ;  /* 0x0000441901007387 */ /* 0x0045e40000100800 */
[----:B--2---:R-:W-:-:S05]  /*3840*/  IMAD R25, R46, 0x13, RZ ;  /* 0x000000132e197824 */ /* 0x004fca00078e02ff */
[----:B------:R-:W-:-:S04]  /*3850*/  IADD3 R24, P6, PT, R25, R2, RZ ;  /* 0x0000000219187210 */ /* 0x000fc80007fde0ff */
[----:B------:R-:W-:-:S05]  /*3860*/  LEA.HI.X.SX32 R25, R25, R3, 0x1, P6 ;  /* 0x0000000319197211 */ /* 0x000fca00030f0eff */
[----:B------:R-:W2:Y:S04]  /*3870*/  @!P3 LDG.E.U8 R15, desc[UR20][R24.64] ;  /* 0x00000014180fb981 */ /* 0x000ea8000c1e1100 */
[----:B------:R-:W-:Y:S04]  /*3880*/  STL [R1+0x5a8], R20 ;  /* 0x0005a81401007387 */ /* 0x000fe80000100800 */
[----:B------:R-:W-:Y:S04]  /*3890*/  STL [R1+0x5a4], R21 ;  /* 0x0005a41501007387 */ /* 0x000fe80000100800 */
[----:B----4-:R-:W-:Y:S04]  /*38a0*/  STL [R1+0x50], R32 ;  /* 0x0000502001007387 */ /* 0x010fe80000100800 */
[----:B------:R4:W-:Y:S02]  /*38b0*/  STL [R1+0x4c], R27 ;  /* 0x00004c1b01007387 */ /* 0x0009e40000100800 */
[----:B----4-:R-:W-:-:S02]  /*38c0*/  VIADD R27, R0, 0xffffffcc ;  /* 0xffffffcc001b7836 */ /* 0x010fc40000000000 */
[----:B------:R4:W-:Y:S02]  /*38d0*/  STL [R1+0x40], R26 ;  /* 0x0000401a01007387 */ /* 0x0009e40000100800 */
[----:B----4-:R-:W-:Y:S02]  /*38e0*/  IMAD R26, R46, 0x1b, RZ ;  /* 0x0000001b2e1a7824 */ /* 0x010fe400078e02ff */
[----:B------:R-:W-:Y:S03]  /*38f0*/  STL [R1+0x5b0], R22 ;  /* 0x0005b01601007387 */ /* 0x000fe60000100800 */
[----:B------:R-:W-:Y:S01]  /*3900*/  IADD3 R31, P6, PT, R26, R2, RZ ;  /* 0x000000021a1f7210 */ /* 0x000fe20007fde0ff */
[----:B------:R-:W-:Y:S01]  /*3910*/  STL [R1+0x5ac], R23 ;  /* 0x0005ac1701007387 */ /* 0x000fe20000100800 */
[----:B------:R-:W-:-:S03]  /*3920*/  ISETP.GE.U32.AND P0, PT, R27, 0x7fffff4d, PT ;  /* 0x7fffff4d1b00780c */ /* 0x000fc60003f06070 */
[----:B------:R-:W-:Y:S01]  /*3930*/  STL [R1+0x5b8], R24 ;  /* 0x0005b81801007387 */ /* 0x000fe20000100800 */
[----:B------:R-:W-:Y:S01]  /*3940*/  LEA.HI.X.SX32 R26, R26, R3, 0x1, P6 ;  /* 0x000000031a1a7211 */ /* 0x000fe200030f0eff */
[----:B------:R-:W-:Y:S02]  /*3950*/  VIADD R27, R0, 0xffffffc4 ;  /* 0xffffffc4001b7836 */ /* 0x000fe40000000000 */
[----:B------:R-:W-:Y:S04]  /*3960*/  STL [R1+0xb8], R31 ;  /* 0x0000b81f01007387 */ /* 0x000fe80000100800 */
[----:B------:R-:W-:Y:S04]  /*3970*/  STL [R1+0x5b4], R25 ;  /* 0x0005b41901007387 */ /* 0x000fe80000100800 */
[----:B---3--:R3:W-:Y:S01]  /*3980*/  STL [R1+0x10], R28 ;  /* 0x0000101c01007387 */ /* 0x0087e20000100800 */
[----:B------:R-:W-:Y:S01]  /*3990*/  ISETP.GE.U32.AND P3, PT, R27, 0x7fffff45, PT ;  /* 0x7fffff451b00780c */ /* 0x000fe20003f66070 */
[----:B------:R-:W-:-:S02]  /*39a0*/  @!P5 IMAD.MOV.U32 R27, RZ, RZ, R26 ;  /* 0x000000ffff1bd224 */ /* 0x000fc400078e001a */
[----:B------:R4:W-:Y:S01]  /*39b0*/  STL [R1+0xb4], R26 ;  /* 0x0000b41a01007387 */ /* 0x0009e20000100800 */
[----:B------:R-:W-:Y:S01]  /*39c0*/  PRMT R30, RZ, 0x7610, R30 ;  /* 0x00007610ff1e7816 */ /* 0x000fe2000000001e */
[----:B---3--:R-:W-:Y:S02]  /*39d0*/  IMAD R28, R46, 0x23, RZ ;  /* 0x000000232e1c7824 */ /* 0x008fe400078e02ff */
[----:B----4-:R-:W-:Y:S01]  /*39e0*/  @!P5 IMAD.MOV.U32 R26, RZ, RZ, R31 ;  /* 0x000000ffff1ad224 */ /* 0x010fe200078e001f */
[----:B------:R-:W-:-:S04]  /*39f0*/  PRMT R14, RZ, 0x7610, R14 ;  /* 0x00007610ff0e7816 */ /* 0x000fc8000000000e */
[----:B------:R3:W4:Y:S04]  /*3a00*/  @!P5 LDG.E.U8 R30, desc[UR20][R26.64] ;  /* 0x000000141a1ed981 */ /* 0x000728000c1e1100 */
[----:B--2---:R2:W-:Y:S02]  /*3a10*/  STL [R1+0x4], R15 ;  /* 0x0000040f01007387 */ /* 0x0045e40000100800 */
        /* <DEDUP_REMOVED lines=18> */
[----:B------:R-:W-:-:S05]  /*3b40*/  @!P2 IMAD.MOV.U32 R27, RZ, RZ, R32 ;  /* 0x000000ffff1ba224 */ /* 0x000fca00078e0020 */
        /* <DEDUP_REMOVED lines=9> */
[----:B------:R-:W-:Y:S04]  /*3be0*/  STL [R1+0x178], R14 ;  /* 0x0001780e01007387 */ /* 0x000fe80000100800 */
[----:B------:R-:W-:Y:S01]  /*3bf0*/  STL [R1+0x174], R15 ;  /* 0x0001740f01007387 */ /* 0x000fe20000100800 */
[----:B--2---:R-:W-:Y:S02]  /*3c00*/  VIADD R26, R0, 0xffffffa4 ;  /* 0xffffffa4001a7836 */ /* 0x004fe40000000000 */
[----:B------:R-:W-:Y:S01]  /*3c10*/  IMAD R28, R46, 0x43, RZ ;  /* 0x000000432e1c7824 */ /* 0x000fe200078e02ff */
[----:B------:R-:W-:-:S02]  /*3c20*/  PRMT R12, RZ, 0x7610, R12 ;  /* 0x00007610ff0c7816 */ /* 0x000fc4000000000c */
        /* <DEDUP_REMOVED lines=16> */
[C---:B------:R-:W-:Y:S02]  /*3d30*/  VIADD R29, R0.reuse, 0xffffff9c ;  /* 0xffffff9c001d7836 */ /* 0x040fe40000000000 */
[----:B------:R-:W-:-:S03]  /*3d40*/  VIADD R30, R0, 0xffffffb4 ;  /* 0xffffffb4001e7836 */ /* 0x000fc60000000000 */
[----:B------:R-:W-:Y:S01]  /*3d50*/  ISETP.GE.U32.AND P3, PT, R29, 0x7fffff1d, PT ;  /* 0x7fffff1d1d00780c */ /* 0x000fe20003f66070 */
[----:B------:R-:W-:Y:S01]  /*3d60*/  IMAD R29, R46, 0x4b, RZ ;  /* 0x0000004b2e1d7824 */ /* 0x000fe200078e02ff */
[----:B------:R-:W-:Y:S01]  /*3d70*/  ISETP.GE.U32.AND P4, PT, R30, 0x7fffff35, PT ;  /* 0x7fffff351e00780c */ /* 0x000fe20003f86070 */
[----:B------:R-:W-:Y:S04]  /*3d80*/  STL [R1+0x214], R11 ;  /* 0x0002140b01007387 */ /* 0x000fe80000100800 */
[----:B------:R-:W-:Y:S01]  /*3d90*/  STL [R1+0x210], R13 ;  /* 0x0002100d01007387 */ /* 0x000fe20000100800 */
[----:B------:R-:W-:Y:S02]  /*3da0*/  VIADD R30, R0, 0xffffffac ;  /* 0xffffffac001e7836 */ /* 0x000fe40000000000 */
[----:B------:R-:W-:Y:S01]  /*3db0*/  IMAD R28, R46, 0x53, RZ ;  /* 0x000000532e1c7824 */ /* 0x000fe200078e02ff */
[----:B------:R-:W-:-:S02]  /*3dc0*/  PRMT R9, RZ, 0x7610, R9 ;  /* 0x00007610ff097816 */ /* 0x000fc40000000009 */
[----:B------:R-:W-:Y:S02]  /*3dd0*/  ISETP.GE.U32.AND P2, PT, R30, 0x7fffff2d, PT ;  /* 0x7fffff2d1e00780c */ /* 0x000fe40003f46070 */
[----:B------:R-:W-:Y:S01]  /*3de0*/  PRMT R7, RZ, 0x7610, R7 ;  /* 0x00007610ff077816 */ /* 0x000fe20000000007 */
[----:B----4-:R4:W-:Y:S02]  /*3df0*/  STL [R1+0x28], R12 ;  /* 0x0000280c01007387 */ /* 0x0109e40000100800 */
[----:B----4-:R-:W-:-:S04]  /*3e00*/  IADD3 R12, P6, PT, R29, R2, RZ ;  /* 0x000000021d0c7210 */ /* 0x010fc80007fde0ff */
[----:B------:R-:W-:Y:S01]  /*3e10*/  LEA.HI.X.SX32 R13, R29, R3, 0x1, P6 ;  /* 0x000000031d0d7211 */ /* 0x000fe200030f0eff */
[----:B------:R-:W-:Y:S01]  /*3e20*/  STL [R1+0x254], R12 ;  /* 0x0002540c01007387 */ /* 0x000fe20000100800 */
[----:B--2---:R-:W-:-:S03]  /*3e30*/  @!P4 IMAD.MOV.U32 R26, RZ, RZ, R12 ;  /* 0x000000ffff1ac224 */ /* 0x004fc600078e000c */
        /* <DEDUP_REMOVED lines=12> */
[----:B------:R-:W-:Y:S02]  /*3f00*/  IMAD R28, R46, 0x63, RZ ;  /* 0x000000632e1c7824 */ /* 0x000fe400078e02ff */
[----:B--2---:R-:W-:Y:S01]  /*3f10*/  VIADD R26, R0, 0xffffff84 ;  /* 0xffffff84001a7836 */ /* 0x004fe20000000000 */
[----:B------:R-:W-:-:S04]  /*3f20*/  PRMT R8, RZ, 0x7610, R8 ;  /* 0x00007610ff087816 */ /* 0x000fc80000000008 */
[----:B------:R-:W-:Y:S02]  /*3f30*/  ISETP.GE.U32.AND P2, PT, R26, 0x7fffff05, PT ;  /* 0x7fffff051a00780c */ /* 0x000fe40003f46070 */
[----:B------:R-:W-:Y:S01]  /*3f40*/  PRMT R6, RZ, 0x7610, R6 ;  /* 0x00007610ff067816 */ /* 0x000fe20000000006 */
[----:B----4-:R2:W-:Y:S02]  /*3f50*/  STL [R1+0x24], R9 ;  /* 0x0000240901007387 */ /* 0x0105e40000100800 */
[----:B--2---:R-:W-:-:S04]  /*3f60*/  IADD3 R9, P6, PT, R29, R2, RZ ;  /* 0x000000021d097210 */ /* 0x004fc80007fde0ff */
[----:B------:R-:W-:Y:S01]  /*3f70*/  LEA.HI.X.SX32 R10, R29, R3, 0x1, P6 ;  /* 0x000000031d0a7211 */ /* 0x000fe200030f0eff */
[----:B------:R-:W-:Y:S04]  /*3f80*/  STL [R1+0x430], R9 ;  /* 0x0004300901007387 */ /* 0x000fe80000100800 */
[----:B------:R-:W-:Y:S01]  /*3f90*/  STL [R1+0x42c], R10 ;  /* 0x00042c0a01007387 */ /* 0x000fe20000100800 */
[----:B------:R-:W-:Y:S02]  /*3fa0*/  @!P0 IMAD.MOV.U32 R26, RZ, RZ, R9 ;  /* 0x000000ffff1a8224 */ /* 0x000fe400078e0009 */
        /* <DEDUP_REMOVED lines=13> */
[----:B------:R-:W-:Y:S01]  /*4080*/  STL [R1+0x458], R7 ;  /* 0x0004580701007387 */ /* 0x000fe20000100800 */
[----:B------:R-:W-:-:S03]  /*4090*/  VIADD R30, R0, 0xffffff8c ;  /* 0xffffff8c001e7836 */ /* 0x000fc60000000000 */
[----:B------:R-:W-:Y:S01]  /*40a0*/  STL [R1+0x454], R9 ;  /* 0x0004540901007387 */ /* 0x000fe20000100800 */
[----:B------:R-:W-:Y:S01]  /*40b0*/  IMAD R28, R46, 0x73, RZ ;  /* 0x000000732e1c7824 */ /* 0x000fe200078e02ff */
[----:B------:R-:W-:Y:S02]  /*40c0*/  ISETP.GE.U32.AND P4, PT, R30, 0x7fffff0d, PT ;  /* 0x7fffff0d1e00780c */ /* 0x000fe40003f86070 */
[----:B------:R-:W-:Y:S02]  /*40d0*/  PRMT R4, RZ, 0x7610, R4 ;  /* 0x00007610ff047816 */ /* 0x000fe40000000004 */
        /* <DEDUP_REMOVED lines=18> */
[C---:B------:R-:W-:Y:S01]  /*4200*/  VIADD R30, R0.reuse, 0xfffffff3 ;  /* 0xfffffff3001e7836 */ /* 0x040fe20000000000 */
[----:B------:R-:W-:Y:S01]  /*4210*/  PRMT R24, RZ, 0x7610, R24 ;  /* 0x00007610ff187816 */ /* 0x000fe20000000018 */
[----:B--2---:R-:W-:-:S03]  /*4220*/  VIADD R26, R0, 0xffffffe3 ;  /* 0xffffffe3001a7836 */ /* 0x004fc60000000000 */
[----:B------:R-:W-:Y:S01]  /*4230*/  ISETP.GE.U32.AND P3, PT, R30, 0x7fffff74, PT ;  /* 0x7fffff741e00780c */ /* 0x000fe20003f66070 */
[----:B------:R-:W-:Y:S02]  /*4240*/  VIADD R30, R0, 0xffffffeb ;  /* 0xffffffeb001e7836 */ /* 0x000fe40000000000 */
[----:B------:R-:W-:Y:S01]  /*4250*/  IMAD.SHL.U32 R27, R46, 0x4, RZ ;  /* 0x000000042e1b7824 */ /* 0x000fe200078e00ff */
[----:B------:R-:W-:Y:S02]  /*4260*/  ISETP.GE.U32.AND P4, PT, R26, 0x7fffff64, PT ;  /* 0x7fffff641a00780c */ /* 0x000fe40003f86070 */
[----:B------:R-:W-:Y:S01]  /*4270*/  ISETP.GE.U32.AND P5, PT, R30, 0x7fffff6c, PT ;  /* 0x7fffff6c1e00780c */ /* 0x000fe20003fa6070 */
[----:B------:R-:W-:Y:S01]  /*4280*/  VIADD R30, R0, 0xffffffdb ;  /* 0xffffffdb001e7836 */ /* 0x000fe20000000000 */
[----:B------:R-:W-:Y:S01]  /*4290*/  PRMT R25, RZ, 0x7610, R25 ;  /* 0x00007610ff197816 */ /* 0x000fe20000000019 */
[----:B------:R-:W-:Y:S01]  /*42a0*/  IMAD R34, R46, 0x1c, RZ ;  /* 0x0000001c2e227824 */ /* 0x000fe200078e02ff */
[----:B------:R-:W-:Y:S01]  /*42b0*/  PRMT R23, RZ, 0x7610, R23 ;  /* 0x00007610ff177816 */ /* 0x000fe20000000017 */
[----:B------:R-:W-:Y:S01]  /*42c0*/  VIADD R31, R0, 0xffffffd3 ;  /* 0xffffffd3001f7836 */ /* 0x000fe20000000000 */
[----:B----4-:R2:W-:Y:S02]  /*42d0*/  STL [R1+0xc], R4 ;  /* 0x00000c0401007387 */ /* 0x0105e40000100800 */
[----:B--2---:R-:W-:-:S05]  /*42e0*/  IADD3 R4, P6, PT, R29, R2, RZ ;  /* 0x000000021d047210 */ /* 0x004fca0007fde0ff */
[----:B------:R-:W-:Y:S01]  /*42f0*/  STL [R1+0x4d0], R4 ;  /* 0x0004d00401007387 */ /* 0x000fe20000100800 */
[----:B------:R-:W-:Y:S01]  /*4300*/  @!P2 IMAD.MOV.U32 R28, RZ, RZ, R4 ;  /* 0x000000ffff1ca224 */ /* 0x000fe200078e0004 */
[----:B------:R-:W-:Y:S02]  /*4310*/  PRMT R22, RZ, 0x7610, R22 ;  /* 0x00007610ff167816 */ /* 0x000fe40000000016 */
[----:B------:R-:W-:Y:S02]  /*4320*/  PRMT R20, RZ, 0x7610, R20 ;  /* 0x00007610ff147816 */ /* 0x000fe40000000014 */
[----:B------:R-:W-:Y:S02]  /*4330*/  PRMT R21, RZ, 0x7610, R21 ;  /* 0x00007610ff157816 */ /* 0x000fe40000000015 */
[----:B------:R-:W-:Y:S02]  /*4340*/  PRMT R124, RZ, 0x7610, R124 ;  /* 0x00007610ff7c7816 */ /* 0x000fe4000000007c */
[----:B------:R-:W-:-:S02]  /*4350*/  PRMT R18, RZ, 0x7610, R18 ;  /* 0x00007610ff127816 */ /* 0x000fc40000000012 */
[----:B------:R-:W-:Y:S01]  /*4360*/  PRMT R19, RZ, 0x7610, R19 ;  /* 0x00007610ff137816 */ /* 0x000fe20000000013 */
[----:B------:R-:W-:Y:S01]  /*4370*/  VIADD R38, R0, 0xffffffb3 ;  /* 0xffffffb300267836 */ /* 0x000fe20000000000 */
[----:B------:R-:W-:Y:S02]  /*4380*/  PRMT R121, RZ, 0x7610, R121 ;  /* 0x00007610ff797816 */ /* 0x000fe40000000079 */
[----:B------:R-:W-:Y:S02]  /*4390*/  PRMT R16, RZ, 0x7610, R16 ;  /* 0x00007610ff107816 */ /* 0x000fe40000000010 */
[----:B------:R-:W-:Y:S02]  /*43a0*/  PRMT R17, RZ, 0x7610, R17 ;  /* 0x00007610ff117816 */ /* 0x000fe40000000011 */
[----:B------:R-:W-:Y:S02]  /*43b0*/  PRMT R117, RZ, 0x7610, R117 ;  /* 0x00007610ff757816 */ /* 0x000fe40000000075 */
[----:B------:R-:W-:-:S02]  /*43c0*/  PRMT R125, RZ, 0x7610, R125 ;  /* 0x00007610ff7d7816 */ /* 0x000fc4000000007d */
[----:B------:R-:W-:Y:S02]  /*43d0*/  PRMT R120, RZ, 0x7610, R120 ;  /* 0x00007610ff787816 */ /* 0x000fe40000000078 */
[----:B------:R-:W-:Y:S02]  /*43e0*/  PRMT R119, RZ, 0x7610, R119 ;  /* 0x00007610ff777816 */ /* 0x000fe40000000077 */
[----:B------:R-:W-:Y:S02]  /*43f0*/  PRMT R123, RZ, 0x7610, R123 ;  /* 0x00007610ff7b7816 */ /* 0x000fe4000000007b */
[----:B------:R-:W-:Y:S01]  /*4400*/  PRMT R122, RZ, 0x7610, R122 ;  /* 0x00007610ff7a7816 */ /* 0x000fe2000000007a */
[----:B------:R-:W-:Y:S01]  /*4410*/  IMAD R97, R46, 0x15, RZ ;  /* 0x000000152e617824 */ /* 0x000fe200078e02ff */
[----:B------:R-:W-:Y:S02]  /*4420*/  PRMT R116, RZ, 0x7610, R116 ;  /* 0x00007610ff747816 */ /* 0x000fe40000000074 */
[----:B------:R-:W-:Y:S01]  /*4430*/  PRMT R115, RZ, 0x7610, R115 ;  /* 0x00007610ff737816 */ /* 0x000fe20000000073 */
[----:B---3--:R2:W-:Y:S02]  /*4440*/  STL [R1+0x8], R5 ;  /* 0x0000080501007387 */ /* 0x0085e40000100800 */
[----:B--2---:R-:W-:-:S05]  /*4450*/  LEA.HI.X.SX32 R5, R29, R3, 0x1, P6 ;  /* 0x000000031d057211 */ /* 0x004fca00030f0eff */
[----:B------:R-:W-:Y:S01]  /*4460*/  @!P2 IMAD.MOV.U32 R29, RZ, RZ, R5 ;  /* 0x000000ffff1da224 */ /* 0x000fe200078e0005 */
[----:B------:R-:W-:-:S04]  /*4470*/  IADD3 R26, P6, PT, R27, R2, RZ ;  /* 0x000000021b1a7210 */ /* 0x000fc80007fde0ff */
[----:B------:R2:W3:Y:S01]  /*4480*/  @!P2 LDG.E.U8 R24, desc[UR20][R28.64] ;  /* 0x000000141c18a981 */ /* 0x0004e2000c1e1100 */
[----:B------:R-:W-:Y:S01]  /*4490*/  ISETP.GE.U32.AND P2, PT, R30, 0x7fffff5c, PT ;  /* 0x7fffff5c1e00780c */ /* 0x000fe20003f46070 */
[----:B------:R-:W-:Y:S01]  /*44a0*/  IMAD R30, R46, 0x14, RZ ;  /* 0x000000142e1e7824 */ /* 0x000fe200078e02ff */
[----:B------:R-:W-:-:S05]  /*44b0*/  LEA.HI.X.SX32 R27, R27, R3, 0x1, P6 ;  /* 0x000000031b1b7211 */ /* 0x000fca00030f0eff */
[----:B------:R-:W4:Y:S01]  /*44c0*/  @!P0 LDG.E.U8 R25, desc[UR20][R26.64] ;  /* 0x000000141a198981 */ /* 0x000f22000c1e1100 */
[----:B--2---:R-:W-:-:S05]  /*44d0*/  IMAD R29, R46, 0xc, RZ ;  /* 0x0000000c2e1d7824 */ /* 0x004fca00078e02ff */
[----:B------:R-:W-:-:S04]  /*44e0*/  IADD3 R28, P6, PT, R29, R2, RZ ;  /* 0x000000021d1c7210 */ /* 0x000fc80007fde0ff */
[-C--:B------:R-:W-:Y:S02]  /*44f0*/  LEA.HI.X.SX32 R29, R29, R3.reuse, 0x1, P6 ;  /* 0x000000031d1d7211 */ /* 0x080fe400030f0eff */
[CC--:B------:R-:W-:Y:S02]  /*4500*/  IADD3 R89, P6, PT, R30.reuse, R2.reuse, RZ ;  /* 0x000000021e597210 */ /* 0x0c0fe40007fde0ff */
[----:B------:R-:W-:Y:S01]  /*4510*/  ISETP.GE.U32.AND P0, PT, R31, 0x7fffff54, PT ;  /* 0x7fffff541f00780c */ /* 0x000fe20003f06070 */
[----:B------:R-:W2:Y:S01]  /*4520*/  @!P3 LDG.E.U8 R22, desc[UR20][R28.64] ;  /* 0x000000141c16b981 */ /* 0x000ea2000c1e1100 */
[----:B------:R-:W-:Y:S01]  /*4530*/  LEA.HI.X.SX32 R30, R30, R3, 0x1, P6 ;  /* 0x000000031e1e7211 */ /* 0x000fe200030f0eff */
[----:B------:R-:W-:Y:S01]  /*4540*/  @!P5 IMAD.MOV.U32 R32, RZ, RZ, R89 ;  /* 0x000000ffff20d224 */ /* 0x000fe200078e0059 */
[----:B------:R-:W-:-:S03]  /*4550*/  IADD3 R4, P6, PT, R34, R2, RZ ;  /* 0x0000000222047210 */ /* 0x000fc60007fde0ff */
[----:B------:R-:W-:Y:S01]  /*4560*/  @!P5 IMAD.MOV.U32 R33, RZ, RZ, R30 ;  /* 0x000000ffff21d224 */ /* 0x000fe200078e001e */
[----:B------:R-:W-:Y:S01]  /*4570*/  LEA.HI.X.SX32 R6, R34, R3, 0x1, P6 ;  /* 0x0000000322067211 */ /* 0x000fe200030f0eff */
[----:B------:R-:W-:-:S03]  /*4580*/  VIADD R31, R0, 0xffffffcb ;  /* 0xffffffcb001f7836 */ /* 0x000fc60000000000 */
[----:B------:R0:W2:Y:S01]  /*4590*/  @!P5 LDG.E.U8 R23, desc[UR20][R32.64] ;  /* 0x000000142017d981 */ /* 0x0000a2000c1e1100 */
[----:B------:R-:W-:Y:S01]  /*45a0*/  VIADD R34, R0, 0xffffffbb ;  /* 0xffffffbb00227836 */ /* 0x000fe20000000000 */
[----:B------:R-:W-:Y:S01]  /*45b0*/  ISETP.GE.U32.AND P3, PT, R31, 0x7fffff4c, PT ;  /* 0x7fffff4c1f00780c */ /* 0x000fe20003f66070 */
[----:B------:R-:W-:Y:S02]  /*45c0*/  IMAD R31, R46, 0x24, RZ ;  /* 0x000000242e1f7824 */ /* 0x000fe400078e02ff */
[----:B0-----:R-:W-:Y:S02]  /*45d0*/  VIADD R32, R0, 0xffffffc3 ;  /* 0xffffffc300207836 */ /* 0x001fe40000000000 */
[----:B------:R-:W-:-:S03]  /*45e0*/  @!P4 IMAD.MOV.U32 R33, RZ, RZ, R6 ;  /* 0x000000ffff21c224 */ /* 0x000fc600078e0006 */
[----:B------:R-:W-:Y:S01]  /*45f0*/  ISETP.GE.U32.AND P5, PT, R32, 0x7fffff44, PT ;  /* 0x7fffff442000780c */ /* 0x000fe20003fa6070 */
[----:B------:R-:W-:Y:S01]  /*4600*/  @!P4 IMAD.MOV.U32 R32, RZ, RZ, R4 ;  /* 0x000000ffff20c224 */ /* 0x000fe200078e0004 */
[----:B------:R0:W-:Y:S04]  /*4610*/  STL [R1+0x4cc], R5 ;  /* 0x0004cc0501007387 */ /* 0x0001e80000100800 */
[----:B------:R1:W2:Y:S01]  /*4620*/  @!P4 LDG.E.U8 R20, desc[UR20][R32.64] ;  /* 0x000000142014c981 */ /* 0x0002a2000c1e1100 */
[----:B------:R-:W-:Y:S01]  /*4630*/  ISETP.GE.U32.AND P4, PT, R34, 0x7fffff3c, PT ;  /* 0x7fffff3c2200780c */ /* 0x000fe20003f86070 */
[----:B------:R-:W-:Y:S02]  /*4640*/  IMAD R34, R46, 0x2c, RZ ;  /* 0x0000002c2e227824 */ /* 0x000fe400078e02ff */
[----:B------:R-:W-:Y:S01]  /*4650*/  STL [R1+0xc0], R4 ;  /* 0x0000c00401007387 */ /* 0x000fe20000100800 */
[----:B0-----:R-:W-:-:S03]  /*4660*/  IADD3 R5, P6, PT, R31, R2, RZ ;  /* 0x000000021f057210 */ /* 0x001fc60007fde0ff */
[----:B------:R0:W-:Y:S02]  /*4670*/  STL [R1+0xbc], R6 ;  /* 0x0000bc0601007387 */ /* 0x0001e40000100800 */
[----:B-1----:R-:W-:Y:S01]  /*4680*/  @!P2 IMAD.MOV.U32 R32, RZ, RZ, R5 ;  /* 0x000000ffff20a224 */ /* 0x002fe200078e0005 */
[-C--:B0-----:R-:W-:Y:S01]  /*4690*/  LEA.HI.X.SX32 R6, R31, R3.reuse, 0x1, P6 ;  /* 0x000000031f067211 */ /* 0x081fe200030f0eff */
[----:B------:R-:W-:Y:S01]  /*46a0*/  IMAD R31, R46, 0x34, RZ ;  /* 0x000000342e1f7824 */ /* 0x000fe200078e02ff */
[CC--:B------:R-:W-:Y:S01]  /*46b0*/  IADD3 R4, P6, PT, R34.reuse, R2.reuse, RZ ;  /* 0x0000000222047210 */ /* 0x0c0fe20007fde0ff */
[----:B------:R0:W-:Y:S02]  /*46c0*/  STL [R1+0x100], R5 ;  /* 0x0001000501007387 */ /* 0x0001e40000100800 */
[----:B------:R-:W-:Y:S01]  /*46d0*/  @!P2 IMAD.MOV.U32 R33, RZ, RZ, R6 ;  /* 0x000000ffff21a224 */ /* 0x000fe200078e0006 */
[----:B------:R-:W-:Y:S01]  /*46e0*/  LEA.HI.X.SX32 R7, R34, R3, 0x1, P6 ;  /* 0x0000000322077211 */ /* 0x000fe200030f0eff */
[----:B------:R1:W-:Y:S04]  /*46f0*/  STL [R1+0xfc], R6 ;  /* 0x0000fc0601007387 */ /* 0x0003e80000100800 */
[----:B------:R1:W2:Y:S01]  /*4700*/  @!P2 LDG.E.U8 R21, desc[UR20][R32.64] ;  /* 0x000000142015a981 */ /* 0x0002a2000c1e1100 */
[----:B0-----:R-:W-:Y:S01]  /*4710*/  IADD3 R5, P6, PT, R31, R2, RZ ;  /* 0x000000021f057210 */ /* 0x001fe20007fde0ff */
[----:B------:R-:W-:-:S03]  /*4720*/  IMAD R34, R46, 0x3c, RZ ;  /* 0x0000003c2e227824 */ /* 0x000fc600078e02ff */
[----:B-1----:R-:W-:Y:S01]  /*4730*/  LEA.HI.X.SX32 R6, R31, R3, 0x1, P6 ;  /* 0x000000031f067211 */ /* 0x002fe200030f0eff */
[----:B------:R-:W-:Y:S02]  /*4740*/  @!P0 IMAD.MOV.U32 R32, RZ, RZ, R4 ;  /* 0x000000ffff208224 */ /* 0x000fe400078e0004 */
[----:B------:R-:W-:Y:S01]  /*4750*/  @!P0 IMAD.MOV.U32 R33, RZ, RZ, R7 ;  /* 0x000000ffff218224 */ /* 0x000fe200078e0007 */
[----:B------:R0:W-:Y:S04]  /*4760*/  STL [R1+0x140], R4 ;  /* 0x0001400401007387 */ /* 0x0001e80000100800 */
[----:B------:R1:W2:Y:S04]  /*4770*/  @!P0 LDG.E.U8 R124, desc[UR20][R32.64] ;  /* 0x00000014207c8981 */ /* 0x0002a8000c1e1100 */
[----:B------:R-:W-:Y:S01]  /*4780*/  STL [R1+0x13c], R7 ;  /* 0x00013c0701007387 */ /* 0x000fe20000100800 */
[----:B0-----:R-:W-:Y:S01]  /*4790*/  IADD3 R4, P6, PT, R34, R2, RZ ;  /* 0x0000000222047210 */ /* 0x001fe20007fde0ff */
[----:B-1----:R-:W-:-:S02]  /*47a0*/  @!P3 IMAD.MOV.U32 R32, RZ, RZ, R5 ;  /* 0x000000ffff20b224 */ /* 0x002fc400078e0005 */
[----:B------:R-:W-:Y:S01]  /*47b0*/  @!P3 IMAD.MOV.U32 R33, RZ, RZ, R6 ;  /* 0x000000ffff21b224 */ /* 0x000fe200078e0006 */
[----:B------:R-:W-:Y:S04]  /*47c0*/  STL [R1+0x180], R5 ;  /* 0x0001800501007387 */ /* 0x000fe80000100800 */
[----:B------:R0:W2:Y:S04]  /*47d0*/  @!P3 LDG.E.U8 R18, desc[UR20][R32.64] ;  /* 0x000000142012b981 */ /* 0x0000a8000c1e1100 */
[----:B------:R1:W-:Y:S01]  /*47e0*/  STL [R1+0x17c], R6 ;  /* 0x00017c0601007387 */ /* 0x0003e20000100800 */
[----:B0-----:R-:W-:Y:S01]  /*47f0*/  VIADD R32, R0, 0xffffffa3 ;  /* 0xffffffa300207836 */ /* 0x001fe20000000000 */
[----:B-1----:R-:W-:-:S04]  /*4800*/  LEA.HI.X.SX32 R6, R34, R3, 0x1, P6 ;  /* 0x0000000322067211 */ /* 0x002fc800030f0eff */
[----:B------:R-:W-:Y:S01]  /*4810*/  ISETP.GE.U32.AND P3, PT, R32, 0x7fffff24, PT ;  /* 0x7fffff242000780c */ /* 0x000fe20003f66070 */
[----:B------:R-:W-:Y:S02]  /*4820*/  @!P5 IMAD.MOV.U32 R32, RZ, RZ, R4 ;  /* 0x000000ffff20d224 */ /* 0x000fe400078e0004 */
[----:B------:R-:W-:Y:S02]  /*4830*/  @!P5 IMAD.MOV.U32 R33, RZ, RZ, R6 ;  /* 0x000000ffff21d224 */ /* 0x000fe400078e0006 */
[----:B------:R-:W-:Y:S02]  /*4840*/  IMAD R31, R46, 0x44, RZ ;  /* 0x000000442e1f7824 */ /* 0x000fe400078e02ff */
[----:B------:R-:W-:Y:S01]  /*4850*/  VIADD R34, R0, 0xffffff9b ;  /* 0xffffff9b00227836 */ /* 0x000fe20000000000 */
[----:B------:R0:W2:Y:S02]  /*4860*/  @!P5 LDG.E.U8 R19, desc[UR20][R32.64] ;  /* 0x000000142013d981 */ /* 0x0000a4000c1e1100 */
[----:B------:R-:W-:-:S02]  /*4870*/  IADD3 R5, P6, PT, R31, R2, RZ ;  /* 0x000000021f057210 */ /* 0x000fc40007fde0ff */
[----:B------:R-:W-:Y:S01]  /*4880*/  ISETP.GE.U32.AND P5, PT, R34, 0x7fffff1c, PT ;  /* 0x7fffff1c2200780c */ /* 0x000fe20003fa6070 */
[----:B------:R-:W-:Y:S01]  /*4890*/  IMAD R34, R46, 0x4c, RZ ;  /* 0x0000004c2e227824 */ /* 0x000fe200078e02ff */
[----:B------:R-:W-:Y:S01]  /*48a0*/  ISETP.GE.U32.AND P2, PT, R38, 0x7fffff34, PT ;  /* 0x7fffff342600780c */ /* 0x000fe20003f46070 */
[----:B------:R-:W-:Y:S01]  /*48b0*/  STL [R1+0x1dc], R4 ;  /* 0x0001dc0401007387 */ /* 0x000fe20000100800 */
[----:B------:R-:W-:-:S03]  /*48c0*/  VIADD R38, R0, 0xffffffab ;  /* 0xffffffab00267836 */ /* 0x000fc60000000000 */
[----:B------:R1:W-:Y:S01]  /*48d0*/  STL [R1+0x1d8], R6 ;  /* 0x0001d80601007387 */ /* 0x0003e20000100800 */
[----:B0-----:R-:W-:Y:S01]  /*48e0*/  @!P4 IMAD.MOV.U32 R32, RZ, RZ, R5 ;  /* 0x000000ffff20c224 */ /* 0x001fe200078e0005 */
[----:B------:R-:W-:Y:S02]  /*48f0*/  ISETP.GE.U32.AND P0, PT, R38, 0x7fffff2c, PT ;  /* 0x7fffff2c2600780c */ /* 0x000fe40003f06070 */
[-C--:B-1----:R-:W-:Y:S01]  /*4900*/  LEA.HI.X.SX32 R6, R31, R3.reuse, 0x1, P6 ;  /* 0x000000031f067211 */ /* 0x082fe200030f0eff */
        /* <DEDUP_REMOVED lines=27> */
[C---:B------:R-:W-:Y:S01]  /*4ac0*/  VIADD R34, R0.reuse, 0xfffffffa ;  /* 0xfffffffa00227836 */ /* 0x040fe20000000000 */
[----:B------:R0:W2:Y:S01]  /*4ad0*/  @!P3 LDG.E.U8 R117, desc[UR20][R32.64] ;  /* 0x000000142075b981 */ /* 0x0000a2000c1e1100 */
[----:B------:R-:W-:Y:S01]  /*4ae0*/  VIADD R38, R0, 0xffffff93 ;  /* 0xffffff9300267836 */ /* 0x000fe20000000000 */
        /* <DEDUP_REMOVED lines=11> */
[C---:B------:R-:W-:Y:S01]  /*4ba0*/  IADD3 R4, P6, PT, R34.reuse, R2, RZ ;  /* 0x0000000222047210 */ /* 0x040fe20007fde0ff */
[----:B------:R0:W-:Y:S02]  /*4bb0*/  STL [R1+0x460], R5 ;  /* 0x0004600501007387 */ /* 0x0001e40000100800 */
[----:B------:R-:W-:Y:S01]  /*4bc0*/  @!P5 IMAD.MOV.U32 R33, RZ, RZ, R6 ;  /* 0x000000ffff21d224 */ /* 0x000fe200078e0006 */
[----:B------:R-:W-:Y:S01]  /*4bd0*/  LEA.HI.X.SX32 R7, R34, R3, 0x1, P6 ;  /* 0x0000000322077211 */ /* 0x000fe200030f0eff */
[----:B------:R-:W-:-:S02]  /*4be0*/  VIADD R38, R0, 0xfffffff2 ;  /* 0xfffffff200267836 */ /* 0x000fc40000000000 */
[----:B------:R-:W-:Y:S01]  /*4bf0*/  IMAD R34, R46, 0x7c, RZ ;  /* 0x0000007c2e227824 */ /* 0x000fe200078e02ff */
[----:B------:R1:W2:Y:S01]  /*4c00*/  @!P5 LDG.E.U8 R125, desc[UR20][R32.64] ;  /* 0x00000014207dd981 */ /* 0x0002a2000c1e1100 */
[----:B0-----:R-:W-:-:S03]  /*4c10*/  IADD3 R5, P6, PT, R31, R2, RZ ;  /* 0x000000021f057210 */ /* 0x001fc60007fde0ff */
[----:B------:R0:W-:Y:S01]  /*4c20*/  STL [R1+0x45c], R6 ;  /* 0x00045c0601007387 */ /* 0x0001e20000100800 */
[----:B------:R-:W-:Y:S01]  /*4c30*/  ISETP.GE.U32.AND P5, PT, R38, 0x7fffff73, PT ;  /* 0x7fffff732600780c */ /* 0x000fe20003fa6070 */
[----:B------:R-:W-:Y:S02]  /*4c40*/  VIADD R38, R0, 0xffffffea ;  /* 0xffffffea00267836 */ /* 0x000fe40000000000 */
[----:B------:R0:W-:Y:S01]  /*4c50*/  STL [R1+0x488], R4 ;  /* 0x0004880401007387 */ /* 0x0001e20000100800 */
[----:B-1----:R-:W-:Y:S02]  /*4c60*/  @!P4 IMAD.MOV.U32 R32, RZ, RZ, R4 ;  /* 0x000000ffff20c224 */ /* 0x002fe400078e0004 */
[----:B------:R-:W-:Y:S01]  /*4c70*/  @!P4 IMAD.MOV.U32 R33, RZ, RZ, R7 ;  /* 0x000000ffff21c224 */ /* 0x000fe200078e0007 */
[----:B0-----:R-:W-:Y:S01]  /*4c80*/  LEA.HI.X.SX32 R6, R31, R3, 0x1, P6 ;  /* 0x000000031f067211 */ /* 0x001fe200030f0eff */
[----:B------:R-:W-:Y:S01]  /*4c90*/  STL [R1+0x484], R7 ;  /* 0x0004840701007387 */ /* 0x000fe20000100800 */
[----:B------:R-:W-:-:S03]  /*4ca0*/  IADD3 R4, P6, PT, R34, R2, RZ ;  /* 0x0000000222047210 */ /* 0x000fc60007fde0ff */
[----:B------:R0:W2:Y:S01]  /*4cb0*/  @!P4 LDG.E.U8 R120, desc[UR20][R32.64] ;  /* 0x000000142078c981 */ /* 0x0000a2000c1e1100 */
[----:B------:R-:W-:-:S03]  /*4cc0*/  ISETP.GE.U32.AND P4, PT, R38, 0x7fffff6b, PT ;  /* 0x7fffff6b2600780c */ /* 0x000fc60003f86070 */
[----:B------:R1:W-:Y:S01]  /*4cd0*/  STL [R1+0x4b0], R5 ;  /* 0x0004b00501007387 */ /* 0x0003e20000100800 */
[----:B------:R-:W-:Y:S02]  /*4ce0*/  VIADD R31, R0, 0xffffffe2 ;  /* 0xffffffe2001f7836 */ /* 0x000fe40000000000 */
[----:B0-----:R-:W-:Y:S02]  /*4cf0*/  @!P2 IMAD.MOV.U32 R32, RZ, RZ, R5 ;  /* 0x000000ffff20a224 */ /* 0x001fe400078e0005 */
[----:B------:R-:W-:Y:S01]  /*4d00*/  @!P2 IMAD.MOV.U32 R33, RZ, RZ, R6 ;  /* 0x000000ffff21a224 */ /* 0x000fe200078e0006 */
[----:B-1----:R-:W-:Y:S01]  /*4d10*/  LEA.HI.X.SX32 R5, R34, R3, 0x1, P6 ;  /* 0x0000000322057211 */ /* 0x002fe200030f0eff */
[----:B------:R-:W-:-:S03]  /*4d20*/  IMAD R38, R46, 0x5, RZ ;  /* 0x000000052e267824 */ /* 0x000fc600078e02ff */
[----:B------:R0:W2:Y:S01]  /*4d30*/  @!P2 LDG.E.U8 R119, desc[UR20][R32.64] ;  /* 0x000000142077a981 */ /* 0x0000a2000c1e1100 */
[----:B------:R-:W-:Y:S01]  /*4d40*/  VIADD R34, R0, 0xffffffda ;  /* 0xffffffda00227836 */ /* 0x000fe20000000000 */
[----:B------:R-:W-:Y:S02]  /*4d50*/  ISETP.GE.U32.AND P2, PT, R31, 0x7fffff63, PT ;  /* 0x7fffff631f00780c */ /* 0x000fe40003f46070 */
[----:B------:R-:W-:Y:S01]  /*4d60*/  IADD3 R31, P6, PT, R38, R2, RZ ;  /* 0x00000002261f7210 */ /* 0x000fe20007fde0ff */
[----:B0-----:R-:W-:Y:S02]  /*4d70*/  @!P0 IMAD.MOV.U32 R32, RZ, RZ, R4 ;  /* 0x000000ffff208224 */ /* 0x001fe400078e0004 */
[----:B------:R-:W-:-:S05]  /*4d80*/  @!P0 IMAD.MOV.U32 R33, RZ, RZ, R5 ;  /* 0x000000ffff218224 */ /* 0x000fca00078e0005 */
[----:B------:R0:W2:Y:S01]  /*4d90*/  @!P0 LDG.E.U8 R123, desc[UR20][R32.64] ;  /* 0x00000014207b8981 */ /* 0x0000a2000c1e1100 */
[----:B------:R-:W-:Y:S01]  /*4da0*/  ISETP.GE.U32.AND P0, PT, R34, 0x7fffff5b, PT ;  /* 0x7fffff5b2200780c */ /* 0x000fe20003f06070 */
[----:B------:R-:W-:Y:S02]  /*4db0*/  IMAD R34, R46, 0xd, RZ ;  /* 0x0000000d2e227824 */ /* 0x000fe400078e02ff */
[----:B------:R-:W-:Y:S01]  /*4dc0*/  @!P3 IMAD.MOV.U32 R64, RZ, RZ, R31 ;  /* 0x000000ffff40b224 */ /* 0x000fe200078e001f */
[----:B0-----:R-:W-:Y:S01]  /*4dd0*/  LEA.HI.X.SX32 R32, R38, R3, 0x1, P6 ;  /* 0x0000000326207211 */ /* 0x001fe200030f0eff */
[----:B------:R-:W-:Y:S01]  /*4de0*/  VIADD R38, R0, 0xffffffd2 ;  /* 0xffffffd200267836 */ /* 0x000fe20000000000 */
[----:B------:R-:W-:-:S03]  /*4df0*/  IADD3 R33, P6, PT, R34, R2, RZ ;  /* 0x0000000222217210 */ /* 0x000fc60007fde0ff */
[----:B------:R-:W-:Y:S01]  /*4e00*/  @!P3 IMAD.MOV.U32 R65, RZ, RZ, R32 ;  /* 0x000000ffff41b224 */ /* 0x000fe200078e0020 */
[-C--:B------:R-:W-:Y:S02]  /*4e10*/  LEA.HI.X.SX32 R34, R34, R3.reuse, 0x1, P6 ;  /* 0x0000000322227211 */ /* 0x080fe400030f0eff */
[C---:B------:R-:W-:Y:S02]  /*4e20*/  IADD3 R104, P6, PT, R97.reuse, R2, RZ ;  /* 0x0000000261687210 */ /* 0x040fe40007fde0ff */
[----:B------:R0:W2:Y:S01]  /*4e30*/  @!P3 LDG.E.U8 R122, desc[UR20][R64.64] ;  /* 0x00000014407ab981 */ /* 0x0000a2000c1e1100 */
[----:B------:R-:W-:Y:S01]  /*4e40*/  ISETP.GE.U32.AND P3, PT, R38, 0x7fffff53, PT ;  /* 0x7fffff532600780c */ /* 0x000fe20003f66070 */
[----:B------:R-:W-:Y:S01]  /*4e50*/  IMAD R38, R46, 0x1d, RZ ;  /* 0x0000001d2e267824 */ /* 0x000fe200078e02ff */
[----:B------:R-:W-:Y:S01]  /*4e60*/  LEA.HI.X.SX32 R97, R97, R3, 0x1, P6 ;  /* 0x0000000361617211 */ /* 0x000fe200030f0eff */
[----:B------:R-:W-:Y:S04]  /*4e70*/  STL [R1+0x4ac], R6 ;  /* 0x0004ac0601007387 */ /* 0x000fe80000100800 */
[----:B------:R1:W-:Y:S01]  /*4e80*/  STL [R1+0x4d8], R4 ;  /* 0x0004d80401007387 */ /* 0x0003e20000100800 */
[----:B0-----:R-:W-:-:S02]  /*4e90*/  @!P5 IMAD.MOV.U32 R64, RZ, RZ, R33 ;  /* 0x000000ffff40d224 */ /* 0x001fc400078e0021 */
[----:B------:R-:W-:Y:S01]  /*4ea0*/  @!P5 IMAD.MOV.U32 R65, RZ, RZ, R34 ;  /* 0x000000ffff41d224 */ /* 0x000fe200078e0022 */
[----:B------:R0:W-:Y:S04]  /*4eb0*/  STL [R1+0x4d4], R5 ;  /* 0x0004d40501007387 */ /* 0x0001e80000100800 */
[----:B------:R3:W2:Y:S01]  /*4ec0*/  @!P5 LDG.E.U8 R116, desc[UR20][R64.64] ;  /* 0x000000144074d981 */ /* 0x0006a2000c1e1100 */
[----:B-1----:R-:W-:-:S04]  /*4ed0*/  IADD3 R4, P6, PT, R38, R2, RZ ;  /* 0x0000000226047210 */ /* 0x002fc80007fde0ff */
[----:B0-----:R-:W-:Y:S01]  /*4ee0*/  LEA.HI.X.SX32 R5, R38, R3, 0x1, P6 ;  /* 0x0000000326057211 */ /* 0x001fe200030f0eff */
[----:B---3--:R-:W-:Y:S02]  /*4ef0*/  @!P4 IMAD.MOV.U32 R64, RZ, RZ, R104 ;  /* 0x000000ffff40c224 */ /* 0x008fe400078e0068 */
[----:B------:R-:W-:Y:S01]  /*4f00*/  @!P4 IMAD.MOV.U32 R65, RZ, RZ, R97 ;  /* 0x000000ffff41c224 */ /* 0x000fe200078e0061 */
[----:B------:R-:W-:Y:S01]  /*4f10*/  PRMT R118, RZ, 0x7610, R118 ;  /* 0x00007610ff767816 */ /* 0x000fe20000000076 */
[----:B------:R-:W-:-:S03]  /*4f20*/  VIADD R66, R0, 0xffffffca ;  /* 0xffffffca00427836 */ /* 0x000fc60000000000 */
[----:B------:R0:W3:Y:S01]  /*4f30*/  @!P4 LDG.E.U8 R115, desc[UR20][R64.64] ;  /* 0x000000144073c981 */ /* 0x0000e2000c1e1100 */
[----:B------:R-:W-:Y:S01]  /*4f40*/  IMAD R38, R46, 0x25, RZ ;  /* 0x000000252e267824 */ /* 0x000fe200078e02ff */
[----:B------:R-:W-:Y:S01]  /*4f50*/  ISETP.GE.U32.AND P5, PT, R66, 0x7fffff4b, PT ;  /* 0x7fffff4b4200780c */ /* 0x000fe20003fa6070 */
[----:B------:R-:W-:Y:S02]  /*4f60*/  IMAD R66, R46, 0x2d, RZ ;  /* 0x0000002d2e427824 */ /* 0x000fe400078e02ff */
[----:B0-----:R-:W-:Y:S02]  /*4f70*/  @!P2 IMAD.MOV.U32 R64, RZ, RZ, R4 ;  /* 0x000000ffff40a224 */ /* 0x001fe400078e0004 */
[----:B------:R-:W-:-:S05]  /*4f80*/  @!P2 IMAD.MOV.U32 R65, RZ, RZ, R5 ;  /* 0x000000ffff41a224 */ /* 0x000fca00078e0005 */
[----:B------:R0:W2:Y:S01]  /*4f90*/  @!P2 LDG.E.U8 R118, desc[UR20][R64.64] ;  /* 0x000000144076a981 */ /* 0x0000a2000c1e1100 */
[-C--:B------:R-:W-:Y:S01]  /*4fa0*/  IADD3 R8, P2, PT, R38, R2.reuse, RZ ;  /* 0x0000000226087210 */ /* 0x080fe20007f5e0ff */
[----:B------:R-:W-:Y:S01]  /*4fb0*/  IMAD R67, R46, 0x35, RZ ;  /* 0x000000352e437824 */ /* 0x000fe200078e02ff */
[----:B------:R-:W-:Y:S02]  /*4fc0*/  IADD3 R6, P4, PT, R66, R2, RZ ;  /* 0x0000000242067210 */ /* 0x000fe40007f9e0ff */
[-C--:B------:R-:W-:Y:S02]  /*4fd0*/  LEA.HI.X.SX32 R9, R38, R3.reuse, 0x1, P2 ;  /* 0x0000000326097211 */ /* 0x080fe400010f0eff */
[----:B------:R-:W-:Y:S01]  /*4fe0*/  PRMT R113, RZ, 0x7610, R113 ;  /* 0x00007610ff717816 */ /* 0x000fe20000000071 */
[----:B------:R1:W-:Y:S01]  /*4ff0*/  STL [R1+0xc8], R4 ;  /* 0x0000c80401007387 */ /* 0x0003e20000100800 */
[----:B------:R-:W-:Y:S01]  /*5000*/  LEA.HI.X.SX32 R7, R66, R3, 0x1, P4 ;  /* 0x0000000342077211 */ /* 0x000fe200020f0eff */
[----:B0-----:R-:W-:-:S02]  /*5010*/  @!P0 IMAD.MOV.U32 R64, RZ, RZ, R8 ;  /* 0x000000ffff408224 */ /* 0x001fc400078e0008 */
[----:B------:R-:W-:Y:S01]  /*5020*/  @!P0 IMAD.MOV.U32 R65, RZ, RZ, R9 ;  /* 0x000000ffff418224 */ /* 0x000fe200078e0009 */
[----:B------:R-:W-:Y:S01]  /*5030*/  PRMT R112, RZ, 0x7610, R112 ;  /* 0x00007610ff707816 */ /* 0x000fe20000000070 */
[----:B------:R0:W-:Y:S01]  /*5040*/  STL [R1+0xc4], R5 ;  /* 0x0000c40501007387 */ /* 0x0001e20000100800 */
[----:B-1----:R-:W-:-:S03]  /*5050*/  IADD3 R4, P6, PT, R67, R2, RZ ;  /* 0x0000000243047210 */ /* 0x002fc60007fde0ff */
[----:B------:R1:W2:Y:S01]  /*5060*/  @!P0 LDG.E.U8 R113, desc[UR20][R64.64] ;  /* 0x0000001440718981 */ /* 0x0002a2000c1e1100 */
[----:B------:R-:W-:Y:S02]  /*5070*/  PRMT R47, RZ, 0x7610, R47 ;  /* 0x00007610ff2f7816 */ /* 0x000fe4000000002f */
[----:B0-----:R-:W-:Y:S01]  /*5080*/  LEA.HI.X.SX32 R5, R67, R3, 0x1, P6 ;  /* 0x0000000343057211 */ /* 0x001fe200030f0eff */
[----:B-1----:R-:W-:Y:S02]  /*5090*/  @!P3 IMAD.MOV.U32 R64, RZ, RZ, R6 ;  /* 0x000000ffff40b224 */ /* 0x002fe400078e0006 */
[----:B------:R-:W-:Y:S01]  /*50a0*/  @!P3 IMAD.MOV.U32 R65, RZ, RZ, R7 ;  /* 0x000000ffff41b224 */ /* 0x000fe200078e0007 */
[----:B------:R-:W-:-:S04]  /*50b0*/  LOP3.LUT R74, R36, 0x2c, RZ, 0xfc, !PT ;  /* 0x0000002c244a7812 */ /* 0x000fc800078efcff */
[----:B------:R0:W2:Y:S01]  /*50c0*/  @!P3 LDG.E.U8 R112, desc[UR20][R64.64] ;  /* 0x000000144070b981 */ /* 0x0000a2000c1e1100 */
[----:B------:R-:W-:Y:S02]  /*50d0*/  LOP3.LUT R76, R36, 0x2e, RZ, 0xfc, !PT ;  /* 0x0000002e244c7812 */ /* 0x000fe400078efcff */
[----:B------:R-:W-:Y:S01]  /*50e0*/  IABS R66, R74 ;  /* 0x0000004a00427213 */ /* 0x000fe20000000000 */
[----:B0-----:R-:W-:Y:S02]  /*50f0*/  @!P5 IMAD.MOV.U32 R64, RZ, RZ, R4 ;  /* 0x000000ffff40d224 */ /* 0x001fe400078e0004 */
[----:B------:R-:W-:-:S05]  /*5100*/  @!P5 IMAD.MOV.U32 R65, RZ, RZ, R5 ;  /* 0x000000ffff41d224 */ /* 0x000fca00078e0005 */
[----:B------:R0:W2:Y:S01]  /*5110*/  @!P5 LDG.E.U8 R47, desc[UR20][R64.64] ;  /* 0x00000014402fd981 */ /* 0x0000a2000c1e1100 */
[----:B------:R-:W-:Y:S01]  /*5120*/  IMAD.HI.U32 R38, R37, R66, RZ ;  /* 0x0000004225267227 */ /* 0x000fe200078e00ff */
[C---:B------:R-:W-:Y:S02]  /*5130*/  LOP3.LUT R75, R36.reuse, 0x32, RZ, 0xfc, !PT ;  /* 0x00000032244b7812 */ /* 0x040fe400078efcff */
[----:B------:R-:W-:Y:S02]  /*5140*/  LOP3.LUT R79, R36, 0x34, RZ, 0xfc, !PT ;  /* 0x00000034244f7812 */ /* 0x000fe400078efcff */
[----:B0-----:R-:W-:Y:S01]  /*5150*/  IABS R65, R76 ;  /* 0x0000004c00417213 */ /* 0x001fe20000000000 */
[----:B------:R-:W-:Y:S01]  /*5160*/  IMAD.MOV R38, RZ, RZ, -R38 ;  /* 0x000000ffff267224 */ /* 0x000fe200078e0a26 */
[----:B------:R-:W-:-:S03]  /*5170*/  IABS R72, R75 ;  /* 0x0000004b00487213 */ /* 0x000fc60000000000 */
[----:B------:R-:W-:Y:S01]  /*5180*/  IMAD.HI.U32 R67, R37, R65, RZ ;  /* 0x0000004125437227 */ /* 0x000fe200078e00ff */
[----:B------:R-:W-:-:S03]  /*5190*/  IABS R71, R79 ;  /* 0x0000004f00477213 */ /* 0x000fc60000000000 */
[----:B------:R-:W-:Y:S02]  /*51a0*/  IMAD.MOV R67, RZ, RZ, -R67 ;  /* 0x000000ffff437224 */ /* 0x000fe400078e0a43 */
[C---:B------:R-:W-:Y:S01]  /*51b0*/  IMAD R66, R35.reuse, R38, R66 ;  /* 0x0000002623427224 */ /* 0x040fe200078e0242 */
[----:B------:R-:W-:Y:S01]  /*51c0*/  LOP3.LUT R77, R36, 0x38, RZ, 0xfc, !PT ;  /* 0x00000038244d7812 */ /* 0x000fe200078efcff */
[----:B------:R-:W-:Y:S02]  /*51d0*/  IMAD R65, R35, R67, R65 ;  /* 0x0000004323417224 */ /* 0x000fe400078e0241 */
[----:B------:R-:W-:-:S04]  /*51e0*/  IMAD.HI.U32 R38, R37, R72, RZ ;  /* 0x0000004825267227 */ /* 0x000fc800078e00ff */
[----:B------:R-:W-:Y:S01]  /*51f0*/  IMAD.HI.U32 R67, R37, R71, RZ ;  /* 0x0000004725437227 */ /* 0x000fe200078e00ff */
[----:B------:R-:W-:Y:S02]  /*5200*/  LOP3.LUT R73, R36, 0x3e, RZ, 0xfc, !PT ;  /* 0x0000003e24497812 */ /* 0x000fe400078efcff */
[----:B------:R-:W-:Y:S01]  /*5210*/  IABS R69, R77 ;  /* 0x0000004d00457213 */ /* 0x000fe20000000000 */
[----:B------:R-:W-:Y:S02]  /*5220*/  IMAD.MOV R38, RZ, RZ, -R38 ;  /* 0x000000ffff267224 */ /* 0x000fe400078e0a26 */
[----:B------:R-:W-:Y:S02]  /*5230*/  IMAD.MOV R67, RZ, RZ, -R67 ;  /* 0x000000ffff437224 */ /* 0x000fe400078e0a43 */
[C---:B------:R-:W-:Y:S01]  /*5240*/  IMAD R72, R35.reuse, R38, R72 ;  /* 0x0000002623487224 */ /* 0x040fe200078e0248 */
[----:B------:R-:W-:Y:S01]  /*5250*/  IABS R38, R73 ;  /* 0x0000004900267213 */ /* 0x000fe20000000000 */
[----:B------:R-:W-:-:S02]  /*5260*/  IMAD R71, R35, R67, R71 ;  /* 0x0000004323477224 */ /* 0x000fc400078e0247 */
[----:B------:R-:W-:-:S04]  /*5270*/  IMAD.HI.U32 R67, R37, R69, RZ ;  /* 0x0000004525437227 */ /* 0x000fc800078e00ff */
[----:B------:R-:W-:-:S04]  /*5280*/  IMAD.HI.U32 R83, R37, R38, RZ ;  /* 0x0000002625537227 */ /* 0x000fc800078e00ff */
[----:B------:R-:W-:Y:S02]  /*5290*/  IMAD.MOV R67, RZ, RZ, -R67 ;  /* 0x000000ffff437224 */ /* 0x000fe400078e0a43 */
[----:B------:R-:W-:Y:S02]  /*52a0*/  IMAD.MOV R83, RZ, RZ, -R83 ;  /* 0x000000ffff537224 */ /* 0x000fe400078e0a53 */
[C---:B------:R-:W-:Y:S02]  /*52b0*/  IMAD R69, R35.reuse, R67, R69 ;  /* 0x0000004323457224 */ /* 0x040fe400078e0245 */
[----:B------:R-:W-:Y:S01]  /*52c0*/  VIADD R67, R0, 0xffffffc2 ;  /* 0xffffffc200437836 */ /* 0x000fe20000000000 */
[----:B------:R-:W-:Y:S01]  /*52d0*/  STL [R1+0x108], R8 ;  /* 0x0001080801007387 */ /* 0x000fe20000100800 */
[----:B------:R-:W-:Y:S02]  /*52e0*/  IMAD R38, R35, R83, R38 ;  /* 0x0000005323267224 */ /* 0x000fe400078e0226 */
[----:B------:R-:W-:Y:S01]  /*52f0*/  IMAD R83, R46, 0x3d, RZ ;  /* 0x0000003d2e537824 */ /* 0x000fe200078e02ff */
[----:B------:R-:W-:Y:S01]  /*5300*/  STL [R1+0x148], R6 ;  /* 0x0001480601007387 */ /* 0x000fe20000100800 */
[----:B------:R-:W-:-:S03]  /*5310*/  ISETP.GE.U32.AND P0, PT, R67, 0x7fffff43, PT ;  /* 0x7fffff434300780c */ /* 0x000fc60003f06070 */
[----:B------:R-:W-:Y:S01]  /*5320*/  STL [R1+0x104], R9 ;  /* 0x0001040901007387 */ /* 0x000fe20000100800 */
[----:B------:R-:W-:-:S03]  /*5330*/  ISETP.GT.U32.AND P4, PT, R35, R38, PT ;  /* 0x000000262300720c */ /* 0x000fc60003f84070 */
[----:B------:R-:W-:Y:S04]  /*5340*/  STL [R1+0x188], R4 ;  /* 0x0001880401007387 */ /* 0x000fe80000100800 */
[----:B------:R-:W-:Y:S04]  /*5350*/  STL [R1+0x144], R7 ;  /* 0x0001440701007387 */ /* 0x000fe80000100800 */
[----:B------:R0:W-:Y:S01]  /*5360*/  STL [R1+0x184], R5 ;  /* 0x0001840501007387 */ /* 0x0001e20000100800 */
[----:B------:R-:W-:Y:S02]  /*5370*/  ISETP.GT.U32.AND P3, PT, R35, R40, PT ;  /* 0x000000282300720c */ /* 0x000fe40003f64070 */
[----:B0-----:R-:W-:-:S04]  /*5380*/  IADD3 R5, P2, PT, R83, R2, RZ ;  /* 0x0000000253057210 */ /* 0x001fc80007f5e0ff */
[----:B------:R-:W-:Y:S02]  /*5390*/  LEA.HI.X.SX32 R6, R83, R3, 0x1, P2 ;  /* 0x0000000353067211 */ /* 0x000fe400010f0eff */
[C---:B------:R-:W-:Y:S01]  /*53a0*/  ISETP.GT.U32.AND P2, PT, R35.reuse, R41, PT ;  /* 0x000000292300720c */ /* 0x040fe20003f44070 */
[----:B------:R-:W-:Y:S01]  /*53b0*/  @!P0 IMAD.MOV.U32 R84, RZ, RZ, R5 ;  /* 0x000000ffff548224 */ /* 0x000fe200078e0005 */
[----:B------:R-:W-:Y:S01]  /*53c0*/  PRMT R101, RZ, 0x7610, R101 ;  /* 0x00007610ff657816 */ /* 0x000fe20000000065 */
[----:B------:R-:W-:Y:S02]  /*53d0*/  @!P0 IMAD.MOV.U32 R85, RZ, RZ, R6 ;  /* 0x000000ffff558224 */ /* 0x000fe400078e0006 */
[--C-:B------:R-:W-:Y:S01]  /*53e0*/  @!P4 IMAD.IADD R38, R38, 0x1, -R35.reuse ;  /* 0x000000012626c824 */ /* 0x100fe200078e0a23 */
[C---:B------:R-:W-:Y:S02]  /*53f0*/  ISETP.GT.U32.AND P4, PT, R35.reuse, R45, PT ;  /* 0x0000002d2300720c */ /* 0x040fe40003f84070 */
[----:B------:R-:W2:Y:S01]  /*5400*/  @!P0 LDG.E.U8 R101, desc[UR20][R84.64] ;  /* 0x0000001454658981 */ /* 0x000ea2000c1e1100 */
[C---:B------:R-:W-:Y:S01]  /*5410*/  ISETP.GT.U32.AND P0, PT, R35.reuse, R42, PT ;  /* 0x0000002a2300720c */ /* 0x040fe20003f04070 */
[----:B------:R-:W-:Y:S01]  /*5420*/  @!P3 IMAD.IADD R40, R40, 0x1, -R35 ;  /* 0x000000012828b824 */ /* 0x000fe200078e0a23 */
[----:B------:R-:W-:-:S02]  /*5430*/  ISETP.GT.U32.AND P3, PT, R35, R48, PT ;  /* 0x000000302300720c */ /* 0x000fc40003f64070 */
[C---:B------:R-:W-:Y:S01]  /*5440*/  LOP3.LUT R80, R36.reuse, 0x30, RZ, 0xfc, !PT ;  /* 0x0000003024507812 */ /* 0x040fe200078efcff */
[--C-:B------:R-:W-:Y:S01]  /*5450*/  @!P2 IMAD.IADD R41, R41, 0x1, -R35.reuse ;  /* 0x000000012929a824 */ /* 0x100fe200078e0a23 */
[----:B------:R-:W-:Y:S02]  /*5460*/  ISETP.GT.U32.AND P2, PT, R35, R50, PT ;  /* 0x000000322300720c */ /* 0x000fe40003f44070 */
[----:B------:R-:W-:Y:S02]  /*5470*/  IABS R64, R80 ;  /* 0x0000005000407213 */ /* 0x000fe40000000000 */
[--C-:B------:R-:W-:Y:S01]  /*5480*/  @!P4 IMAD.IADD R45, R45, 0x1, -R35.reuse ;  /* 0x000000012d2dc824 */ /* 0x100fe200078e0a23 */
[C---:B------:R-:W-:Y:S01]  /*5490*/  ISETP.GT.U32.AND P4, PT, R35.reuse, R54, PT ;  /* 0x000000362300720c */ /* 0x040fe20003f84070 */
[----:B------:R-:W-:Y:S01]  /*54a0*/  IMAD.MOV.U32 R4, RZ, RZ, R68 ;  /* 0x000000ffff047224 */ /* 0x000fe200078e0044 */
[----:B------:R-:W-:Y:S01]  /*54b0*/  LOP3.LUT R82, R36, 0x36, RZ, 0xfc, !PT ;  /* 0x0000003624527812 */ /* 0x000fe200078efcff */
[----:B------:R-:W-:Y:S01]  /*54c0*/  @!P0 IMAD.IADD R42, R42, 0x1, -R35 ;  /* 0x000000012a2a8824 */ /* 0x000fe200078e0a23 */
[----:B------:R-:W-:Y:S01]  /*54d0*/  ISETP.GT.U32.AND P0, PT, R35, R51, PT ;  /* 0x000000332300720c */ /* 0x000fe20003f04070 */
[----:B------:R-:W-:Y:S01]  /*54e0*/  IMAD.HI.U32 R68, R37, R64, RZ ;  /* 0x0000004025447227 */ /* 0x000fe200078e00ff */
[----:B------:R-:W-:-:S03]  /*54f0*/  ISETP.GT.U32.AND P5, PT, R35, R43, PT ;  /* 0x0000002b2300720c */ /* 0x000fc60003fa4070 */
[--C-:B------:R-:W-:Y:S01]  /*5500*/  @!P3 IMAD.IADD R48, R48, 0x1, -R35.reuse ;  /* 0x000000013030b824 */ /* 0x100fe200078e0a23 */
[C---:B------:R-:W-:Y:S01]  /*5510*/  ISETP.GT.U32.AND P3, PT, R35.reuse, R49, PT ;  /* 0x000000312300720c */ /* 0x040fe20003f64070 */
[----:B------:R-:W-:Y:S01]  /*5520*/  IMAD.MOV R68, RZ, RZ, -R68 ;  /* 0x000000ffff447224 */ /* 0x000fe200078e0a44 */
[----:B------:R-:W-:Y:S01]  /*5530*/  IABS R70, R82 ;  /* 0x0000005200467213 */ /* 0x000fe20000000000 */
[----:B------:R-:W-:Y:S01]  /*5540*/  @!P2 IMAD.IADD R50, R50, 0x1, -R35 ;  /* 0x000000013232a824 */ /* 0x000fe200078e0a23 */
[C---:B------:R-:W-:Y:S01]  /*5550*/  ISETP.GT.U32.AND P2, PT, R35.reuse, R57, PT ;  /* 0x000000392300720c */ /* 0x040fe20003f44070 */
[----:B------:R-:W-:Y:S02]  /*5560*/  IMAD R64, R35, R68, R64 ;  /* 0x0000004423407224 */ /* 0x000fe400078e0240 */
[----:B------:R-:W-:Y:S01]  /*5570*/  IMAD.HI.U32 R68, R37, R70, RZ ;  /* 0x0000004625447227 */ /* 0x000fe200078e00ff */
[----:B------:R-:W-:-:S03]  /*5580*/  LOP3.LUT R81, R36, 0x3a, RZ, 0xfc, !PT ;  /* 0x0000003a24517812 */ /* 0x000fc600078efcff */
[--C-:B------:R-:W-:Y:S01]  /*5590*/  @!P4 IMAD.IADD R54, R54, 0x1, -R35.reuse ;  /* 0x000000013636c824 */ /* 0x100fe200078e0a23 */
[----:B------:R-:W-:Y:S01]  /*55a0*/  ISETP.GT.U32.AND P4, PT, R35, R55, PT ;  /* 0x000000372300720c */ /* 0x000fe20003f84070 */
[----:B------:R-:W-:Y:S02]  /*55b0*/  IMAD.MOV R68, RZ, RZ, -R68 ;  /* 0x000000ffff447224 */ /* 0x000fe400078e0a44 */
[--C-:B------:R-:W-:Y:S01]  /*55c0*/  @!P0 IMAD.IADD R51, R51, 0x1, -R35.reuse ;  /* 0x0000000133338824 */ /* 0x100fe200078e0a23 */
[----:B------:R-:W-:Y:S01]  /*55d0*/  ISETP.GT.U32.AND P0, PT, R35, R52, PT ;  /* 0x000000342300720c */ /* 0x000fe20003f04070 */
[--C-:B------:R-:W-:Y:S01]  /*55e0*/  @!P5 IMAD.IADD R43, R43, 0x1, -R35.reuse ;  /* 0x000000012b2bd824 */ /* 0x100fe200078e0a23 */
[----:B------:R-:W-:Y:S01]  /*55f0*/  ISETP.GT.U32.AND P5, PT, R35, R44, PT ;  /* 0x0000002c2300720c */ /* 0x000fe20003fa4070 */
[--C-:B------:R-:W-:Y:S01]  /*5600*/  @!P3 IMAD.IADD R49, R49, 0x1, -R35.reuse ;  /* 0x000000013131b824 */ /* 0x100fe200078e0a23 */
[C---:B------:R-:W-:Y:S01]  /*5610*/  ISETP.GT.U32.AND P3, PT, R35.reuse, R56, PT ;  /* 0x000000382300720c */ /* 0x040fe20003f64070 */
[----:B------:R-:W-:Y:S01]  /*5620*/  IMAD R70, R35, R68, R70 ;  /* 0x0000004423467224 */ /* 0x000fe200078e0246 */
[----:B------:R-:W-:Y:S01]  /*5630*/  IABS R68, R81 ;  /* 0x0000005100447213 */ /* 0x000fe20000000000 */
[--C-:B------:R-:W-:Y:S01]  /*5640*/  @!P2 IMAD.IADD R57, R57, 0x1, -R35.reuse ;  /* 0x000000013939a824 */ /* 0x100fe200078e0a23 */
[----:B------:R-:W-:Y:S01]  /*5650*/  ISETP.GT.U32.AND P2, PT, R35, R58, PT ;  /* 0x0000003a2300720c */ /* 0x000fe20003f44070 */
[----:B------:R-:W-:-:S02]  /*5660*/  @!P4 IMAD.IADD R55, R55, 0x1, -R35 ;  /* 0x000000013737c824 */ /* 0x000fc400078e0a23 */
[----:B------:R-:W-:Y:S01]  /*5670*/  IMAD.HI.U32 R78, R37, R68, RZ ;  /* 0x00000044254e7227 */ /* 0x000fe200078e00ff */
[----:B------:R-:W-:-:S03]  /*5680*/  ISETP.GT.U32.AND P4, PT, R35, R62, PT ;  /* 0x0000003e2300720c */ /* 0x000fc60003f84070 */
[----:B------:R-:W-:Y:S02]  /*5690*/  IMAD.MOV R78, RZ, RZ, -R78 ;  /* 0x000000ffff4e7224 */ /* 0x000fe400078e0a4e */
[--C-:B------:R-:W-:Y:S01]  /*56a0*/  @!P0 IMAD.IADD R52, R52, 0x1, -R35.reuse ;  /* 0x0000000134348824 */ /* 0x100fe200078e0a23 */
[C---:B------:R-:W-:Y:S01]  /*56b0*/  ISETP.GT.U32.AND P0, PT, R35.reuse, R59, PT ;  /* 0x0000003b2300720c */ /* 0x040fe20003f04070 */
[--C-:B------:R-:W-:Y:S01]  /*56c0*/  @!P5 IMAD.IADD R44, R44, 0x1, -R35.reuse ;  /* 0x000000012c2cd824 */ /* 0x100fe200078e0a23 */
[C---:B------:R-:W-:Y:S01]  /*56d0*/  ISETP.GT.U32.AND P5, PT, R35.reuse, R53, PT ;  /* 0x000000352300720c */ /* 0x040fe20003fa4070 */
[--C-:B------:R-:W-:Y:S01]  /*56e0*/  @!P3 IMAD.IADD R56, R56, 0x1, -R35.reuse ;  /* 0x000000013838b824 */ /* 0x100fe200078e0a23 */
[C---:B------:R-:W-:Y:S01]  /*56f0*/  ISETP.GT.U32.AND P3, PT, R35.reuse, R63, PT ;  /* 0x0000003f2300720c */ /* 0x040fe20003f64070 */
[C---:B------:R-:W-:Y:S01]  /*5700*/  IMAD R68, R35.reuse, R78, R68 ;  /* 0x0000004e23447224 */ /* 0x040fe200078e0244 */
[----:B------:R-:W-:Y:S01]  /*5710*/  LOP3.LUT R78, R36, 0x3c, RZ, 0xfc, !PT ;  /* 0x0000003c244e7812 */ /* 0x000fe200078efcff */
[----:B------:R-:W-:Y:S01]  /*5720*/  @!P2 IMAD.IADD R58, R58, 0x1, -R35 ;  /* 0x000000013a3aa824 */ /* 0x000fe200078e0a23 */
[----:B------:R-:W-:-:S02]  /*5730*/  ISETP.GT.U32.AND P2, PT, R35, R65, PT ;  /* 0x000000412300720c */ /* 0x000fc40003f44070 */
[----:B------:R-:W-:Y:S01]  /*5740*/  IABS R67, R78 ;  /* 0x0000004e00437213 */ /* 0x000fe20000000000 */
[--C-:B------:R-:W-:Y:S01]  /*5750*/  @!P4 IMAD.IADD R62, R62, 0x1, -R35.reuse ;  /* 0x000000013e3ec824 */ /* 0x100fe200078e0a23 */
[----:B------:R-:W-:Y:S01]  /*5760*/  ISETP.GT.U32.AND P4, PT, R35, R72, PT ;  /* 0x000000482300720c */ /* 0x000fe20003f84070 */
[----:B------:R-:W-:Y:S01]  /*5770*/  @!P0 IMAD.IADD R59, R59, 0x1, -R35 ;  /* 0x000000013b3b8824 */ /* 0x000fe200078e0a23 */
[----:B------:R-:W-:Y:S01]  /*5780*/  ISETP.GT.U32.AND P0, PT, R35, R66, PT ;  /* 0x000000422300720c */ /* 0x000fe20003f04070 */
[----:B------:R-:W-:-:S04]  /*5790*/  IMAD.HI.U32 R37, R37, R67, RZ ;  /* 0x0000004325257227 */ /* 0x000fc800078e00ff */
[--C-:B------:R-:W-:Y:S01]  /*57a0*/  @!P5 IMAD.IADD R53, R53, 0x1, -R35.reuse ;  /* 0x000000013535d824 */ /* 0x100fe200078e0a23 */
[----:B------:R-:W-:Y:S01]  /*57b0*/  ISETP.GT.U32.AND P5, PT, R35, R60, PT ;  /* 0x0000003c2300720c */ /* 0x000fe20003fa4070 */
[----:B------:R-:W-:Y:S01]  /*57c0*/  @!P3 IMAD.IADD R63, R63, 0x1, -R35 ;  /* 0x000000013f3fb824 */ /* 0x000fe200078e0a23 */
[----:B------:R-:W-:Y:S01]  /*57d0*/  ISETP.GT.U32.AND P3, PT, R35, R64, PT ;  /* 0x000000402300720c */ /* 0x000fe20003f64070 */
[----:B------:R-:W-:Y:S02]  /*57e0*/  IMAD.MOV R37, RZ, RZ, -R37 ;  /* 0x000000ffff257224 */ /* 0x000fe400078e0a25 */
[----:B------:R-:W-:Y:S01]  /*57f0*/  @!P2 IMAD.IADD R65, R65, 0x1, -R35 ;  /* 0x000000014141a824 */ /* 0x000fe200078e0a23 */
[C---:B------:R-:W-:Y:S01]  /*5800*/  ISETP.GT.U32.AND P2, PT, R35.reuse, R69, PT ;  /* 0x000000452300720c */ /* 0x040fe20003f44070 */
[----:B------:R-:W-:Y:S02]  /*5810*/  IMAD R67, R35, R37, R67 ;  /* 0x0000002523437224 */ /* 0x000fe400078e0243 */
[----:B------:R-:W-:-:S02]  /*5820*/  @!P4 IMAD.IADD R72, R72, 0x1, -R35 ;  /* 0x000000014848c824 */ /* 0x000fc400078e0a23 */
[--C-:B------:R-:W-:Y:S01]  /*5830*/  @!P0 IMAD.IADD R66, R66, 0x1, -R35.reuse ;  /* 0x0000000142428824 */ /* 0x100fe200078e0a23 */
[C---:B------:R-:W-:Y:S02]  /*5840*/  ISETP.GT.U32.AND P4, PT, R35.reuse, R67, PT ;  /* 0x000000432300720c */ /* 0x040fe40003f84070 */
[C---:B------:R-:W-:Y:S01]  /*5850*/  ISETP.GT.U32.AND P0, PT, R35.reuse, R70, PT ;  /* 0x000000462300720c */ /* 0x040fe20003f04070 */
[--C-:B------:R-:W-:Y:S01]  /*5860*/  @!P5 IMAD.IADD R60, R60, 0x1, -R35.reuse ;  /* 0x000000013c3cd824 */ /* 0x100fe200078e0a23 */
[C---:B------:R-:W-:Y:S01]  /*5870*/  ISETP.GT.U32.AND P5, PT, R35.reuse, R61, PT ;  /* 0x0000003d2300720c */ /* 0x040fe20003fa4070 */
[--C-:B------:R-:W-:Y:S01]  /*5880*/  @!P3 IMAD.IADD R64, R64, 0x1, -R35.reuse ;  /* 0x000000014040b824 */ /* 0x100fe200078e0a23 */
[----:B------:R-:W-:Y:S01]  /*5890*/  ISETP.GT.U32.AND P3, PT, R35, R68, PT ;  /* 0x000000442300720c */ /* 0x000fe20003f64070 */
[----:B------:R-:W-:Y:S01]  /*58a0*/  @!P2 IMAD.IADD R69, R69, 0x1, -R35 ;  /* 0x000000014545a824 */ /* 0x000fe200078e0a23 */
[----:B------:R-:W-:-:S05]  /*58b0*/  ISETP.GT.U32.AND P2, PT, R35, R43, PT ;  /* 0x0000002b2300720c */ /* 0x000fca0003f44070 */
[--C-:B------:R-:W-:Y:S01]  /*58c0*/  @!P4 IMAD.IADD R67, R67, 0x1, -R35.reuse ;  /* 0x000000014343c824 */ /* 0x100fe200078e0a23 */
[C---:B------:R-:W-:Y:S01]  /*58d0*/  ISETP.GT.U32.AND P4, PT, R35.reuse, R41, PT ;  /* 0x000000292300720c */ /* 0x040fe20003f84070 */
[--C-:B------:R-:W-:Y:S01]  /*58e0*/  @!P0 IMAD.IADD R70, R70, 0x1, -R35.reuse ;  /* 0x0000000146468824 */ /* 0x100fe200078e0a23 */
[----:B------:R-:W-:Y:S01]  /*58f0*/  ISETP.GT.U32.AND P0, PT, R35, R38, PT ;  /* 0x000000262300720c */ /* 0x000fe20003f04070 */
        /* <DEDUP_REMOVED lines=13> */
[C---:B------:R-:W-:Y:S01]  /*59d0*/  ISETP.GT.U32.AND P3, PT, R35.reuse, R51, PT ;  /* 0x000000332300720c */ /* 0x040fe20003f64070 */
[----:B------:R-:W-:Y:S01]  /*59e0*/  @!P2 IMAD.IADD R44, R44, 0x1, -R35 ;  /* 0x000000012c2ca824 */ /* 0x000fe200078e0a23 */
[----:B------:R-:W-:-:S05]  /*59f0*/  ISETP.GT.U32.AND P2, PT, R35, R53, PT ;  /* 0x000000352300720c */ /* 0x000fca0003f44070 */
[--C-:B------:R-:W-:Y:S01]  /*5a00*/  @!P4 IMAD.IADD R50, R50, 0x1, -R35.reuse ;  /* 0x000000013232c824 */ /* 0x100fe200078e0a23 */
[----:B------:R-:W-:Y:S01]  /*5a10*/  ISETP.GT.U32.AND P4, PT, R35, R57, PT ;  /* 0x000000392300720c */ /* 0x000fe20003f84070 */
[--C-:B------:R-:W-:Y:S01]  /*5a20*/  @!P0 IMAD.IADD R45, R45, 0x1, -R35.reuse ;  /* 0x000000012d2d8824 */ /* 0x100fe200078e0a23 */
[C---:B------:R-:W-:Y:S01]  /*5a30*/  ISETP.GT.U32.AND P0, PT, R35.reuse, R54, PT ;  /* 0x000000362300720c */ /* 0x040fe20003f04070 */
[--C-:B------:R-:W-:Y:S01]  /*5a40*/  @!P5 IMAD.IADD R40, R40, 0x1, -R35.reuse ;  /* 0x000000012828d824 */ /* 0x100fe200078e0a23 */
[----:B------:R-:W-:Y:S01]  /*5a50*/  ISETP.GT.U32.AND P5, PT, R35, R48, PT ;  /* 0x000000302300720c */ /* 0x000fe20003fa4070 */
[--C-:B------:R-:W-:Y:S01]  /*5a60*/  @!P3 IMAD.IADD R51, R51, 0x1, -R35.reuse ;  /* 0x000000013333b824 */ /* 0x100fe200078e0a23 */
[----:B------:R-:W-:Y:S01]  /*5a70*/  ISETP.GT.U32.AND P3, PT, R35, R52, PT ;  /* 0x000000342300720c */ /* 0x000fe20003f64070 */
[----:B------:R-:W-:Y:S01]  /*5a80*/  @!P2 IMAD.IADD R53, R53, 0x1, -R35 ;  /* 0x000000013535a824 */ /* 0x000fe200078e0a23 */
[----:B------:R-:W-:-:S05]  /*5a90*/  ISETP.GT.U32.AND P2, PT, R35, R60, PT ;  /* 0x0000003c2300720c */ /* 0x000fca0003f44070 */
[--C-:B------:R-:W-:Y:S01]  /*5aa0*/  @!P4 IMAD.IADD R57, R57, 0x1, -R35.reuse ;  /* 0x000000013939c824 */ /* 0x100fe200078e0a23 */
[C---:B------:R-:W-:Y:S01]  /*5ab0*/  ISETP.GT.U32.AND P4, PT, R35.reuse, R58, PT ;  /* 0x0000003a2300720c */ /* 0x040fe20003f84070 */
[--C-:B------:R-:W-:Y:S01]  /*5ac0*/  @!P0 IMAD.IADD R54, R54, 0x1, -R35.reuse ;  /* 0x0000000136368824 */ /* 0x100fe200078e0a23 */
[C---:B------:R-:W-:Y:S01]  /*5ad0*/  ISETP.GT.U32.AND P0, PT, R35.reuse, R55, PT ;  /* 0x000000372300720c */ /* 0x040fe20003f04070 */
        /* <DEDUP_REMOVED lines=9> */
[----:B------:R-:W-:Y:S01]  /*5b70*/  ISETP.GT.U32.AND P0, PT, R35, R62, PT ;  /* 0x0000003e2300720c */ /* 0x000fe20003f04070 */
        /* <DEDUP_REMOVED lines=9> */
[----:B------:R-:W-:Y:S01]  /*5c10*/  ISETP.GE.AND P0, PT, R36, RZ, PT ;  /* 0x000000ff2400720c */ /* 0x000fe20003f06270 */
[----:B------:R-:W-:Y:S02]  /*5c20*/  VIADD R36, R0, 0xffffffba ;  /* 0xffffffba00247836 */ /* 0x000fe40000000000 */
[--C-:B------:R-:W-:Y:S01]  /*5c30*/  @!P5 IMAD.IADD R56, R56, 0x1, -R35.reuse ;  /* 0x000000013838d824 */ /* 0x100fe200078e0a23 */
[C---:B------:R-:W-:Y:S01]  /*5c40*/  ISETP.GT.U32.AND P5, PT, R35.reuse, R63, PT ;  /* 0x0000003f2300720c */ /* 0x040fe20003fa4070 */
[--C-:B------:R-:W-:Y:S01]  /*5c50*/  @!P3 IMAD.IADD R66, R66, 0x1, -R35.reuse ;  /* 0x000000014242b824 */ /* 0x100fe200078e0a23 */
[C---:B------:R-:W-:Y:S01]  /*5c60*/  ISETP.GT.U32.AND P3, PT, R35.reuse, R71, PT ;  /* 0x000000472300720c */ /* 0x040fe20003f64070 */
[--C-:B------:R-:W-:Y:S01]  /*5c70*/  @!P2 IMAD.IADD R72, R72, 0x1, -R35.reuse ;  /* 0x000000014848a824 */ /* 0x100fe200078e0a23 */
[----:B------:R-:W-:Y:S01]  /*5c80*/  ISETP.GE.U32.AND P2, PT, R36, 0x7fffff3b, PT ;  /* 0x7fffff3b2400780c */ /* 0x000fe20003f46070 */
[----:B------:R-:W-:Y:S01]  /*5c90*/  IMAD R36, R46, 0x45, RZ ;  /* 0x000000452e247824 */ /* 0x000fe200078e02ff */
[----:B------:R0:W-:Y:S01]  /*5ca0*/  STL [R1+0x1e4], R5 ;  /* 0x0001e40501007387 */ /* 0x0001e20000100800 */
[----:B------:R-:W-:Y:S01]  /*5cb0*/  @!P4 IMAD.IADD R70, R70, 0x1, -R35 ;  /* 0x000000014646c824 */ /* 0x000fe200078e0a23 */
[----:B------:R-:W-:-:S02]  /*5cc0*/  ISETP.GT.U32.AND P6, PT, R35, R68, PT ;  /* 0x000000442300720c */ /* 0x000fc40003fc4070 */
[----:B------:R1:W-:Y:S01]  /*5cd0*/  STL [R1+0x1e0], R6 ;  /* 0x0001e00601007387 */ /* 0x0003e20000100800 */
[C---:B0-----:R-:W-:Y:S02]  /*5ce0*/  IADD3 R5, P4, PT, R36.reuse, R2, RZ ;  /* 0x0000000224057210 */ /* 0x041fe40007f9e0ff */
[--C-:B------:R-:W-:Y:S01]  /*5cf0*/  @!P5 IMAD.IADD R63, R63, 0x1, -R35.reuse ;  /* 0x000000013f3fd824 */ /* 0x100fe200078e0a23 */
[----:B------:R-:W-:Y:S01]  /*5d00*/  ISETP.GT.U32.AND P5, PT, R35, R64, PT ;  /* 0x000000402300720c */ /* 0x000fe20003fa4070 */
[--C-:B------:R-:W-:Y:S01]  /*5d10*/  @!P3 IMAD.IADD R71, R71, 0x1, -R35.reuse ;  /* 0x000000014747b824 */ /* 0x100fe200078e0a23 */
[----:B-1----:R-:W-:Y:S02]  /*5d20*/  LEA.HI.X.SX32 R6, R36, R3, 0x1, P4 ;  /* 0x0000000324067211 */ /* 0x002fe400020f0eff */
[C---:B------:R-:W-:Y:S02]  /*5d30*/  ISETP.GT.U32.AND P3, PT, R35.reuse, R69, PT ;  /* 0x000000452300720c */ /* 0x040fe40003f64070 */
[----:B------:R-:W-:Y:S01]  /*5d40*/  ISETP.GT.U32.AND P4, PT, R35, R67, PT ;  /* 0x000000432300720c */ /* 0x000fe20003f84070 */
[----:B------:R-:W-:-:S06]  /*5d50*/  @!P6 IMAD.IADD R68, R68, 0x1, -R35 ;  /* 0x000000014444e824 */ /* 0x000fcc00078e0a23 */
[----:B------:R-:W-:-:S04]  /*5d60*/  @!P5 IMAD.IADD R64, R64, 0x1, -R35 ;  /* 0x000000014040d824 */ /* 0x000fc800078e0a23 */
[--C-:B------:R-:W-:Y:S02]  /*5d70*/  @!P3 IMAD.IADD R69, R69, 0x1, -R35.reuse ;  /* 0x000000014545b824 */ /* 0x100fe400078e0a23 */
[----:B------:R-:W-:Y:S02]  /*5d80*/  @!P4 IMAD.IADD R67, R67, 0x1, -R35 ;  /* 0x000000014343c824 */ /* 0x000fe400078e0a23 */
[----:B------:R-:W-:-:S05]  /*5d90*/  VIADD R35, R0, 0xffffffb2 ;  /* 0xffffffb200237836 */ /* 0x000fca0000000000 */
[----:B------:R-:W-:Y:S01]  /*5da0*/  ISETP.GE.U32.AND P4, PT, R35, 0x7fffff33, PT ;  /* 0x7fffff332300780c */ /* 0x000fe20003f86070 */
[----:B------:R-:W-:Y:S01]  /*5db0*/  IMAD R35, R46, 0x4d, RZ ;  /* 0x0000004d2e237824 */ /* 0x000fe200078e02ff */
[----:B------:R0:W-:Y:S01]  /*5dc0*/  STL [R1+0x224], R5 ;  /* 0x0002240501007387 */ /* 0x0001e20000100800 */
[----:B------:R-:W-:Y:S01]  /*5dd0*/  @!P2 IMAD.MOV.U32 R36, RZ, RZ, R5 ;  /* 0x000000ffff24a224 */ /* 0x000fe200078e0005 */
[----:B------:R-:W-:Y:S01]  /*5de0*/  ISETP.GE.AND P3, PT, R73, RZ, PT ;  /* 0x000000ff4900720c */ /* 0x000fe20003f66270 */
[----:B------:R-:W-:Y:S01]  /*5df0*/  @!P2 IMAD.MOV.U32 R37, RZ, RZ, R6 ;  /* 0x000000ffff25a224 */ /* 0x000fe200078e0006 */
[----:B------:R1:W-:Y:S01]  /*5e00*/  STL [R1+0x220], R6 ;  /* 0x0002200601007387 */ /* 0x0003e20000100800 */
[----:B0-----:R-:W-:-:S04]  /*5e10*/  IADD3 R5, P6, PT, R35, R2, RZ ;  /* 0x0000000223057210 */ /* 0x001fc80007fde0ff */
[----:B-1----:R-:W-:Y:S01]  /*5e20*/  LEA.HI.X.SX32 R6, R35, R3, 0x1, P6 ;  /* 0x0000000323067211 */ /* 0x002fe200030f0eff */
[----:B------:R-:W-:Y:S01]  /*5e30*/  VIADD R35, R0, 0xffffffaa ;  /* 0xffffffaa00237836 */ /* 0x000fe20000000000 */
[----:B------:R-:W-:Y:S01]  /*5e40*/  PRMT R98, RZ, 0x7610, R98 ;  /* 0x00007610ff627816 */ /* 0x000fe20000000062 */
[----:B------:R-:W-:Y:S02]  /*5e50*/  IMAD.MOV.U32 R73, RZ, RZ, R40 ;  /* 0x000000ffff497224 */ /* 0x000fe400078e0028 */
[----:B------:R-:W-:Y:S01]  /*5e60*/  IMAD.MOV.U32 R40, RZ, RZ, R38 ;  /* 0x000000ffff287224 */ /* 0x000fe200078e0026 */
[----:B------:R-:W-:Y:S01]  /*5e70*/  ISETP.GE.U32.AND P6, PT, R35, 0x7fffff2b, PT ;  /* 0x7fffff2b2300780c */ /* 0x000fe20003fc6070 */
[----:B------:R-:W-:Y:S01]  /*5e80*/  IMAD R35, R46, 0x55, RZ ;  /* 0x000000552e237824 */ /* 0x000fe200078e02ff */
[----:B------:R0:W2:Y:S01]  /*5e90*/  @!P2 LDG.E.U8 R98, desc[UR20][R36.64] ;  /* 0x000000142462a981 */ /* 0x0000a2000c1e1100 */
[----:B------:R-:W-:Y:S01]  /*5ea0*/  @!P3 IMAD.MOV R40, RZ, RZ, -R40 ;  /* 0x000000ffff28b224 */ /* 0x000fe200078e0a28 */
[----:B------:R-:W-:-:S02]  /*5eb0*/  PRMT R96, RZ, 0x7610, R96 ;  /* 0x00007610ff607816 */ /* 0x000fc40000000060 */
[----:B------:R1:W-:Y:S01]  /*5ec0*/  STL [R1+0x264], R5 ;  /* 0x0002640501007387 */ /* 0x0003e20000100800 */
[----:B0-----:R-:W-:Y:S02]  /*5ed0*/  @!P4 IMAD.MOV.U32 R36, RZ, RZ, R5 ;  /* 0x000000ffff24c224 */ /* 0x001fe400078e0005 */
[----:B------:R-:W-:Y:S01]  /*5ee0*/  @!P4 IMAD.MOV.U32 R37, RZ, RZ, R6 ;  /* 0x000000ffff25c224 */ /* 0x000fe200078e0006 */
[----:B-1----:R-:W-:Y:S01]  /*5ef0*/  IADD3 R5, P3, PT, R35, R2, RZ ;  /* 0x0000000223057210 */ /* 0x002fe20007f7e0ff */
[----:B------:R0:W-:Y:S01]  /*5f00*/  STL [R1+0x260], R6 ;  /* 0x0002600601007387 */ /* 0x0001e20000100800 */
[----:B------:R-:W-:-:S03]  /*5f10*/  PRMT R94, RZ, 0x7610, R94 ;  /* 0x00007610ff5e7816 */ /* 0x000fc6000000005e */
[----:B------:R1:W2:Y:S01]  /*5f20*/  @!P4 LDG.E.U8 R96, desc[UR20][R36.64] ;  /* 0x000000142460c981 */ /* 0x0002a2000c1e1100 */
[----:B------:R-:W-:Y:S02]  /*5f30*/  ISETP.GE.AND P4, PT, R90, RZ, PT ;  /* 0x000000ff5a00720c */ /* 0x000fe40003f86270 */
[----:B0-----:R-:W-:Y:S01]  /*5f40*/  LEA.HI.X.SX32 R6, R35, R3, 0x1, P3 ;  /* 0x0000000323067211 */ /* 0x001fe200018f0eff */
[----:B------:R-:W-:Y:S02]  /*5f50*/  VIADD R35, R0, 0xffffffa2 ;  /* 0xffffffa200237836 */ /* 0x000fe40000000000 */
[----:B-1----:R-:W-:Y:S02]  /*5f60*/  @!P6 IMAD.MOV.U32 R36, RZ, RZ, R5 ;  /* 0x000000ffff24e224 */ /* 0x002fe400078e0005 */
[----:B------:R-:W-:Y:S01]  /*5f70*/  @!P6 IMAD.MOV.U32 R37, RZ, RZ, R6 ;  /* 0x000000ffff25e224 */ /* 0x000fe200078e0006 */
[----:B------:R-:W-:-:S04]  /*5f80*/  ISETP.GE.AND P5, PT, R86, RZ, PT ;  /* 0x000000ff5600720c */ /* 0x000fc80003fa6270 */
[----:B------:R0:W2:Y:S01]  /*5f90*/  @!P6 LDG.E.U8 R94, desc[UR20][R36.64] ;  /* 0x00000014245ee981 */ /* 0x0000a2000c1e1100 */
[----:B------:R-:W-:Y:S01]  /*5fa0*/  ISETP.GE.U32.AND P6, PT, R35, 0x7fffff23, PT ;  /* 0x7fffff232300780c */ /* 0x000fe20003fc6070 */
[----:B------:R-:W-:Y:S02]  /*5fb0*/  IMAD R35, R46, 0x5d, RZ ;  /* 0x0000005d2e237824 */ /* 0x000fe400078e02ff */
[----:B------:R1:W-:Y:S01]  /*5fc0*/  STL [R1+0x288], R5 ;  /* 0x0002880501007387 */ /* 0x0003e20000100800 */
[----:B------:R-:W-:-:S03]  /*5fd0*/  @!P4 IMAD.MOV R41, RZ, RZ, -R41 ;  /* 0x000000ffff29c224 */ /* 0x000fc600078e0a29 */
[----:B------:R0:W-:Y:S01]  /*5fe0*/  STL [R1+0x284], R6 ;  /* 0x0002840601007387 */ /* 0x0001e20000100800 */
[----:B-1----:R-:W-:Y:S01]  /*5ff0*/  IADD3 R5, P4, PT, R35, R2, RZ ;  /* 0x0000000223057210 */ /* 0x002fe20007f9e0ff */
[----:B------:R-:W-:-:S03]  /*6000*/  @!P5 IMAD.MOV R43, RZ, RZ, -R43 ;  /* 0x000000ffff2bd224 */ /* 0x000fc600078e0a2b */
[----:B0-----:R-:W-:Y:S02]  /*6010*/  LEA.HI.X.SX32 R6, R35, R3, 0x1, P4 ;  /* 0x0000000323067211 */ /* 0x001fe400020f0eff */
[----:B------:R-:W-:Y:S02]  /*6020*/  ISETP.GE.AND P3, PT, R91, RZ, PT ;  /* 0x000000ff5b00720c */ /* 0x000fe40003f66270 */
[----:B------:R-:W-:Y:S01]  /*6030*/  ISETP.GE.AND P5, PT, R93, RZ, PT ;  /* 0x000000ff5d00720c */ /* 0x000fe20003fa6270 */
[----:B------:R-:W-:Y:S01]  /*6040*/  @!P6 IMAD.MOV.U32 R36, RZ, RZ, R5 ;  /* 0x000000ffff24e224 */ /* 0x000fe200078e0005 */
[----:B------:R-:W-:Y:S01]  /*6050*/  PRMT R91, RZ, 0x7610, R91 ;  /* 0x00007610ff5b7816 */ /* 0x000fe2000000005b */
[----:B------:R-:W-:Y:S02]  /*6060*/  @!P6 IMAD.MOV.U32 R37, RZ, RZ, R6 ;  /* 0x000000ffff25e224 */ /* 0x000fe400078e0006 */
[----:B------:R-:W-:Y:S02]  /*6070*/  VIADD R35, R0, 0xffffff9a ;  /* 0xffffff9a00237836 */ /* 0x000fe40000000000 */
[----:B------:R-:W-:Y:S01]  /*6080*/  @!P0 IMAD.MOV R73, RZ, RZ, -R73 ;  /* 0x000000ffff498224 */ /* 0x000fe200078e0a49 */
[----:B------:R-:W-:Y:S01]  /*6090*/  ISETP.GE.AND P0, PT, R88, RZ, PT ;  /* 0x000000ff5800720c */ /* 0x000fe20003f06270 */
[----:B------:R0:W2:Y:S01]  /*60a0*/  @!P6 LDG.E.U8 R91, desc[UR20][R36.64] ;  /* 0x00000014245be981 */ /* 0x0000a2000c1e1100 */
[----:B------:R-:W-:Y:S01]  /*60b0*/  ISETP.GE.U32.AND P6, PT, R35, 0x7fffff1b, PT ;  /* 0x7fffff1b2300780c */ /* 0x000fe20003fc6070 */
[----:B------:R-:W-:Y:S01]  /*60c0*/  IMAD R35, R46, 0x65, RZ ;  /* 0x000000652e237824 */ /* 0x000fe200078e02ff */
[----:B------:R-:W-:Y:S01]  /*60d0*/  ISETP.GE.AND P2, PT, R87, RZ, PT ;  /* 0x000000ff5700720c */ /* 0x000fe20003f46270 */
[----:B------:R1:W-:Y:S01]  /*60e0*/  STL [R1+0x2a0], R5 ;  /* 0x0002a00501007387 */ /* 0x0003e20000100800 */
[----:B------:R-:W-:-:S03]  /*60f0*/  @!P5 IMAD.MOV R44, RZ, RZ, -R44 ;  /* 0x000000ffff2cd224 */ /* 0x000fc600078e0a2c */
[----:B------:R0:W-:Y:S01]  /*6100*/  STL [R1+0x29c], R6 ;  /* 0x00029c0601007387 */ /* 0x0001e20000100800 */
[----:B-1----:R-:W-:-:S03]  /*6110*/  IADD3 R5, P5, PT, R35, R2, RZ ;  /* 0x0000000223057210 */ /* 0x002fc60007fbe0ff */
[----:B------:R-:W-:Y:S01]  /*6120*/  @!P0 IMAD.MOV R48, RZ, RZ, -R48 ;  /* 0x000000ffff308224 */ /* 0x000fe200078e0a30 */
[----:B0-----:R-:W-:Y:S02]  /*6130*/  LEA.HI.X.SX32 R6, R35, R3, 0x1, P5 ;  /* 0x0000000323067211 */ /* 0x001fe400028f0eff */
        /* <DEDUP_REMOVED lines=9> */
[----:B------:R-:W-:-:S02]  /*61d0*/  IMAD R35, R46, 0x6d, RZ ;  /* 0x0000006d2e237824 */ /* 0x000fc400078e02ff */
        /* <DEDUP_REMOVED lines=18> */
[----:B------:R-:W-:Y:S01]  /*6300*/  ISETP.GE.AND P4, PT, R95, RZ, PT ;  /* 0x000000ff5f00720c */ /* 0x000fe20003f86270 */
[----:B------:R-:W-:-:S02]  /*6310*/  @!P2 IMAD.MOV R52, RZ, RZ, -R52 ;  /* 0x000000ffff34a224 */ /* 0x000fc400078e0a34 */
        /* <DEDUP_REMOVED lines=19> */
[----:B------:R0:W-:Y:S02]  /*6450*/  STL [R1+0x2e4], R6 ;  /* 0x0002e40601007387 */ /* 0x0001e40000100800 */
[----:B------:R-:W-:Y:S01]  /*6460*/  @!P0 IMAD.MOV R63, RZ, RZ, -R63 ;  /* 0x000000ffff3f8224 */ /* 0x000fe200078e0a3f */
[C---:B-1----:R-:W-:Y:S01]  /*6470*/  IADD3 R5, P3, PT, R35.reuse, R2, RZ ;  /* 0x0000000223057210 */ /* 0x042fe20007f7e0ff */
[----:B------:R-:W-:Y:S01]  /*6480*/  @!P4 IMAD.MOV R57, RZ, RZ, -R57 ;  /* 0x000000ffff39c224 */ /* 0x000fe200078e0a39 */
[----:B------:R-:W-:Y:S02]  /*6490*/  ISETP.GE.AND P0, PT, R80, RZ, PT ;  /* 0x000000ff5000720c */ /* 0x000fe40003f06270 */
[----:B0-----:R-:W-:Y:S01]  /*64a0*/  LEA.HI.X.SX32 R6, R35, R3, 0x1, P3 ;  /* 0x0000000323067211 */ /* 0x001fe200018f0eff */
[----:B------:R-:W0:Y:S01]  /*64b0*/  LDC R80, c[0x0][0x3a0] ;  /* 0x0000e800ff507b82 */ /* 0x000e220000000800 */
[----:B------:R-:W-:Y:S01]  /*64c0*/  ISETP.GE.AND P4, PT, R111, RZ, PT ;  /* 0x000000ff6f00720c */ /* 0x000fe20003f86270 */
[----:B------:R-:W-:Y:S01]  /*64d0*/  @!P6 IMAD.MOV.U32 R36, RZ, RZ, R5 ;  /* 0x000000ffff24e224 */ /* 0x000fe200078e0005 */
[----:B------:R-:W-:Y:S01]  /*64e0*/  PRMT R86, RZ, 0x7610, R86 ;  /* 0x00007610ff567816 */ /* 0x000fe20000000056 */
[----:B------:R-:W-:-:S02]  /*64f0*/  @!P6 IMAD.MOV.U32 R37, RZ, RZ, R6 ;  /* 0x000000ffff25e224 */ /* 0x000fc400078e0006 */
[----:B------:R-:W-:Y:S01]  /*6500*/  @!P5 IMAD.MOV R53, RZ, RZ, -R53 ;  /* 0x000000ffff35d224 */ /* 0x000fe200078e0a35 */
[----:B------:R-:W-:Y:S01]  /*6510*/  ISETP.GE.AND P5, PT, R107, RZ, PT ;  /* 0x000000ff6b00720c */ /* 0x000fe20003fa6270 */
[----:B------:R-:W-:Y:S01]  /*6520*/  VIADD R35, R0, 0xfffffff9 ;  /* 0xfffffff900237836 */ /* 0x000fe20000000000 */
[----:B------:R1:W2:Y:S04]  /*6530*/  @!P6 LDG.E.U8 R86, desc[UR20][R36.64] ;  /* 0x000000142456e981 */ /* 0x0002a8000c1e1100 */
[----:B------:R-:W-:Y:S01]  /*6540*/  ISETP.GE.U32.AND P6, PT, R35, 0x7fffff7a, PT ;  /* 0x7fffff7a2300780c */ /* 0x000fe20003fc6070 */
[----:B------:R-:W-:Y:S02]  /*6550*/  @!P4 IMAD.MOV R58, RZ, RZ, -R58 ;  /* 0x000000ffff3ac224 */ /* 0x000fe400078e0a3a */
[----:B-1----:R-:W-:-:S05]  /*6560*/  IMAD R36, R46, 0x6, RZ ;  /* 0x000000062e247824 */ /* 0x002fca00078e02ff */
[----:B------:R-:W-:Y:S01]  /*6570*/  IADD3 R35, P4, PT, R36, R2, RZ ;  /* 0x0000000224237210 */ /* 0x000fe20007f9e0ff */
[----:B------:R-:W-:Y:S01]  /*6580*/  @!P5 IMAD.MOV R60, RZ, RZ, -R60 ;  /* 0x000000ffff3cd224 */ /* 0x000fe200078e0a3c */
[----:B------:R-:W-:Y:S02]  /*6590*/  ISETP.GE.AND P5, PT, R4, RZ, PT ;  /* 0x000000ff0400720c */ /* 0x000fe40003fa6270 */
[----:B------:R-:W-:Y:S01]  /*65a0*/  LEA.HI.X.SX32 R36, R36, R3, 0x1, P4 ;  /* 0x0000000324247211 */ /* 0x000fe200020f0eff */
[----:B------:R-:W-:Y:S01]  /*65b0*/  @!P6 IMAD.MOV.U32 R84, RZ, RZ, R35 ;  /* 0x000000ffff54e224 */ /* 0x000fe200078e0023 */
[----:B------:R-:W-:Y:S01]  /*65c0*/  PRMT R83, RZ, 0x7610, R83 ;  /* 0x00007610ff537816 */ /* 0x000fe20000000053 */
[----:B0-----:R-:W-:Y:S02]  /*65d0*/  VIADD R37, R80, 0xfffffff1 ;  /* 0xfffffff150257836 */ /* 0x001fe40000000000 */
[----:B------:R-:W-:Y:S01]  /*65e0*/  @!P6 IMAD.MOV.U32 R85, RZ, RZ, R36 ;  /* 0x000000ffff55e224 */ /* 0x000fe200078e0024 */
[----:B------:R-:W-:Y:S01]  /*65f0*/  ISETP.GE.AND P2, PT, R109, RZ, PT ;  /* 0x000000ff6d00720c */ /* 0x000fe20003f46270 */
[----:B------:R-:W-:Y:S01]  /*6600*/  IMAD R38, R46, 0xe, RZ ;  /* 0x0000000e2e267824 */ /* 0x000fe200078e02ff */
[----:B------:R-:W-:-:S02]  /*6610*/  ISETP.GE.AND P3, PT, R114, RZ, PT ;  /* 0x000000ff7200720c */ /* 0x000fc40003f66270 */
[----:B------:R-:W2:Y:S01]  /*6620*/  @!P6 LDG.E.U8 R83, desc[UR20][R84.64] ;  /* 0x000000145453e981 */ /* 0x000ea2000c1e1100 */
[----:B------:R-:W-:Y:S01]  /*6630*/  ISETP.GE.U32.AND P6, PT, R37, 0x7fffff72, PT ;  /* 0x7fffff722500780c */ /* 0x000fe20003fc6070 */
[----:B------:R-:W-:Y:S01]  /*6640*/  @!P5 IMAD.MOV R61, RZ, RZ, -R61 ;  /* 0x000000ffff3dd224 */ /* 0x000fe200078e0a3d */
[----:B------:R-:W-:-:S04]  /*6650*/  IADD3 R37, P5, PT, R38, R2, RZ ;  /* 0x0000000226257210 */ /* 0x000fc80007fbe0ff */
[----:B------:R-:W-:Y:S02]  /*6660*/  LEA.HI.X.SX32 R38, R38, R3, 0x1, P5 ;  /* 0x0000000326267211 */ /* 0x000fe400028f0eff */
[----:B------:R-:W-:Y:S01]  /*6670*/  @!P2 IMAD.MOV R59, RZ, RZ, -R59 ;  /* 0x000000ffff3ba224 */ /* 0x000fe200078e0a3b */
[----:B------:R-:W-:Y:S01]  /*6680*/  ISETP.GE.AND P5, PT, R79, RZ, PT ;  /* 0x000000ff4f00720c */ /* 0x000fe20003fa6270 */
[----:B------:R-:W-:Y:S01]  /*6690*/  @!P3 IMAD.MOV R62, RZ, RZ, -R62 ;  /* 0x000000ffff3eb224 */ /* 0x000fe200078e0a3e */
[----:B------:R-:W-:Y:S02]  /*66a0*/  ISETP.GE.AND P2, PT, R74, RZ, PT ;  /* 0x000000ff4a00720c */ /* 0x000fe40003f46270 */
[----:B------:R-:W-:Y:S01]  /*66b0*/  ISETP.GE.AND P3, PT, R75, RZ, PT ;  /* 0x000000ff4b00720c */ /* 0x000fe20003f66270 */
[----:B------:R-:W-:Y:S01]  /*66c0*/  @!P6 IMAD.MOV.U32 R74, RZ, RZ, R37 ;  /* 0x000000ffff4ae224 */ /* 0x000fe200078e0025 */
[----:B------:R-:W-:Y:S01]  /*66d0*/  PRMT R79, RZ, 0x7610, R79 ;  /* 0x00007610ff4f7816 */ /* 0x000fe2000000004f */
[----:B------:R-:W-:-:S05]  /*66e0*/  @!P6 IMAD.MOV.U32 R75, RZ, RZ, R38 ;  /* 0x000000ffff4be224 */ /* 0x000fca00078e0026 */
[----:B------:R0:W2:Y:S01]  /*66f0*/  @!P6 LDG.E.U8 R79, desc[UR20][R74.64] ;  /* 0x000000144a4fe981 */ /* 0x0000a2000c1e1100 */
[----:B------:R-:W-:Y:S02]  /*6700*/  IMAD R114, R46, 0x16, RZ ;  /* 0x000000162e727824 */ /* 0x000fe400078e02ff */
[----:B0-----:R-:W-:Y:S02]  /*6710*/  VIADD R74, R80, 0xffffffe9 ;  /* 0xffffffe9504a7836 */ /* 0x001fe40000000000 */
[----:B------:R-:W-:-:S03]  /*6720*/  @!P0 IMAD.MOV R64, RZ, RZ, -R64 ;  /* 0x000000ffff408224 */ /* 0x000fc600078e0a40 */
[----:B------:R-:W-:Y:S02]  /*6730*/  ISETP.GE.U32.AND P6, PT, R74, 0x7fffff6a, PT ;  /* 0x7fffff6a4a00780c */ /* 0x000fe40003fc6070 */
[----:B------:R-:W-:-:S04]  /*6740*/  IADD3 R0, P0, PT, R114, R2, RZ ;  /* 0x0000000272007210 */ /* 0x000fc80007f1e0ff */
[----:B------:R-:W-:Y:S02]  /*6750*/  LEA.HI.X.SX32 R114, R114, R3, 0x1, P0 ;  /* 0x0000000372727211 */ /* 0x000fe400000f0eff */
[----:B------:R-:W-:Y:S02]  /*6760*/  ISETP.GE.AND P4, PT, R76, RZ, PT ;  /* 0x000000ff4c00720c */ /* 0x000fe40003f86270 */
[----:B------:R-:W-:Y:S01]  /*6770*/  PRMT R76, RZ, 0x7610, R76 ;  /* 0x00007610ff4c7816 */ /* 0x000fe2000000004c */
[----:B------:R-:W-:Y:S02]  /*6780*/  STL [R1+0x300], R5 ;  /* 0x0003000501007387 */ /* 0x000fe40000100800 */
[----:B------:R-:W-:Y:S02]  /*6790*/  @!P6 IMAD.MOV.U32 R74, RZ, RZ, R0 ;  /* 0x000000ffff4ae224 */ /* 0x000fe400078e0000 */
[----:B------:R-:W-:Y:S01]  /*67a0*/  @!P6 IMAD.MOV.U32 R75, RZ, RZ, R114 ;  /* 0x000000ffff4be224 */ /* 0x000fe200078e0072 */
[----:B------:R0:W-:Y:S01]  /*67b0*/  STL [R1+0x2fc], R6 ;  /* 0x0002fc0601007387 */ /* 0x0001e20000100800 */
[----:B------:R-:W-:-:S03]  /*67c0*/  ISETP.GE.AND P0, PT, R81, RZ, PT ;  /* 0x000000ff5100720c */ /* 0x000fc60003f06270 */
[----:B------:R1:W-:Y:S04]  /*67d0*/  STL [R1], R0 ;  /* 0x0000000001007387 */ /* 0x0003e80000100800 */
[----:B------:R-:W2:Y:S04]  /*67e0*/  LDL.LU R81, [R1+0xcc] ;  /* 0x0000cc0001517983 */ /* 0x000ea80000300800 */
[----:B------:R-:W3:Y:S04]  /*67f0*/  @!P6 LDG.E.U8 R76, desc[UR20][R74.64] ;  /* 0x000000144a4ce981 */ /* 0x000ee8000c1e1100 */
[----:B------:R-:W3:Y:S04]  /*6800*/  LDL.LU R74, [R1+0x10c] ;  /* 0x00010c00014a7983 */ /* 0x000ee80000300800 */
[----:B------:R-:W4:Y:S01]  /*6810*/  LDL.LU R75, [R1+0xd0] ;  /* 0x0000d000014b7983 */ /* 0x000f220000300800 */
[----:B------:R-:W-:Y:S01]  /*6820*/  @!P3 IMAD.MOV R72, RZ, RZ, -R72 ;  /* 0x000000ffff48b224 */ /* 0x000fe200078e0a48 */
[----:B------:R-:W-:-:S02]  /*6830*/  ISETP.NE.AND P3, PT, R39, RZ, PT ;  /* 0x000000ff2700720c */ /* 0x000fc40003f65270 */
[----:B------:R-:W-:-:S04]  /*6840*/  LOP3.LUT R39, RZ, R39, RZ, 0x33, !PT ;  /* 0x00000027ff277212 */ /* 0x000fc800078e33ff */
[C---:B------:R-:W-:Y:S02]  /*6850*/  SEL R15, R39.reuse, R43, !P3 ;  /* 0x0000002b270f7207 */ /* 0x040fe40005800000 */
[----:B------:R-:W4:Y:S01]  /*6860*/  LDL.LU R43, [R1+0x110] ;  /* 0x00011000012b7983 */ /* 0x000f220000300800 */
[C---:B------:R-:W-:Y:S02]  /*6870*/  SEL R13, R39.reuse, R42, !P3 ;  /* 0x0000002a270d7207 */ /* 0x040fe40005800000 */
[C---:B------:R-:W-:Y:S01]  /*6880*/  SEL R103, R39.reuse, R59, !P3 ;  /* 0x0000003b27677207 */ /* 0x040fe20005800000 */
[----:B------:R-:W4:Y:S01]  /*6890*/  LDL.LU R42, [R1+0x1d0] ;  /* 0x0001d000012a7983 */ /* 0x000f220000300800 */
[----:B------:R-:W-:-:S03]  /*68a0*/  SEL R14, R39, R73, !P3 ;  /* 0x00000049270e7207 */ /* 0x000fc60005800000 */
[----:B------:R-:W4:Y:S01]  /*68b0*/  LDL.LU R59, [R1+0x1e8] ;  /* 0x0001e800013b7983 */ /* 0x000f220000300800 */
[----:B------:R-:W0:Y:S01]  /*68c0*/  S2R R73, SR_TID.X ;  /* 0x0000000000497919 */ /* 0x000e220000002100 */
[----:B------:R-:W-:Y:S01]  /*68d0*/  @!P2 IMAD.MOV R66, RZ, RZ, -R66 ;  /* 0x000000ffff42a224 */ /* 0x000fe200078e0a42 */
[----:B------:R-:W-:Y:S01]  /*68e0*/  ISETP.GE.AND P2, PT, R82, RZ, PT ;  /* 0x000000ff5200720c */ /* 0x000fe20003f46270 */
[----:B------:R-:W-:Y:S01]  /*68f0*/  @!P4 IMAD.MOV R65, RZ, RZ, -R65 ;  /* 0x000000ffff41c224 */ /* 0x000fe200078e0a41 */
[----:B------:R-:W-:Y:S02]  /*6900*/  ISETP.GE.AND P4, PT, R77, RZ, PT ;  /* 0x000000ff4d00720c */ /* 0x000fe40003f86270 */
[----:B------:R-:W-:Y:S01]  /*6910*/  ISETP.GE.AND P6, PT, R78, RZ, PT ;  /* 0x000000ff4e00720c */ /* 0x000fe20003fc6270 */
[----:B------:R-:W-:Y:S02]  /*6920*/  @!P5 IMAD.MOV R71, RZ, RZ, -R71 ;  /* 0x000000ffff47d224 */ /* 0x000fe400078e0a47 */
[----:B------:R-:W-:Y:S01]  /*6930*/  @!P0 IMAD.MOV R68, RZ, RZ, -R68 ;  /* 0x000000ffff448224 */ /* 0x000fe200078e0a44 */
[----:B------:R-:W-:-:S05]  /*6940*/  SEL R99, R39, R62, !P3 ;  /* 0x0000003e27637207 */ /* 0x000fca0005800000 */
[----:B------:R-:W-:Y:S02]  /*6950*/  @!P2 IMAD.MOV R70, RZ, RZ, -R70 ;  /* 0x000000ffff46a224 */ /* 0x000fe400078e0a46 */
[----:B------:R-:W-:Y:S02]  /*6960*/  @!P4 IMAD.MOV R69, RZ, RZ, -R69 ;  /* 0x000000ffff45c224 */ /* 0x000fe400078e0a45 */
[----:B------:R-:W-:Y:S01]  /*6970*/  @!P6 IMAD.MOV R67, RZ, RZ, -R67 ;  /* 0x000000ffff43e224 */ /* 0x000fe200078e0a43 */
[C---:B------:R-:W-:Y:S01]  /*6980*/  SEL R12, R39.reuse, R41, !P3 ;  /* 0x00000029270c7207 */ /* 0x040fe20005800000 */
[----:B------:R-:W4:Y:S01]  /*6990*/  LDL.LU R62, [R1+0x1ec] ;  /* 0x0001ec00013e7983 */ /* 0x000f220000300800 */
[C---:B------:R-:W-:Y:S02]  /*69a0*/  SEL R11, R39.reuse, R48, !P3 ;  /* 0x00000030270b7207 */ /* 0x040fe40005800000 */
[C---:B------:R-:W-:Y:S02]  /*69b0*/  SEL R10, R39.reuse, R45, !P3 ;  /* 0x0000002d270a7207 */ /* 0x040fe40005800000 */
[----:B------:R-:W-:-:S02]  /*69c0*/  SEL R9, R39, R44, !P3 ;  /* 0x0000002c27097207 */ /* 0x000fc40005800000 */
[C---:B------:R-:W-:Y:S02]  /*69d0*/  SEL R8, R39.reuse, R51, !P3 ;  /* 0x0000003327087207 */ /* 0x040fe40005800000 */
[C---:B------:R-:W-:Y:S02]  /*69e0*/  SEL R7, R39.reuse, R50, !P3 ;  /* 0x0000003227077207 */ /* 0x040fe40005800000 */
[C---:B0-----:R-:W-:Y:S02]  /*69f0*/  SEL R6, R39.reuse, R49, !P3 ;  /* 0x0000003127067207 */ /* 0x041fe40005800000 */
[C---:B------:R-:W-:Y:S02]  /*6a00*/  SEL R111, R39.reuse, R54, !P3 ;  /* 0x00000036276f7207 */ /* 0x040fe40005800000 */
[C---:B------:R-:W-:Y:S02]  /*6a10*/  SEL R110, R39.reuse, R53, !P3 ;  /* 0x00000035276e7207 */ /* 0x040fe40005800000 */
[----:B------:R-:W-:-:S02]  /*6a20*/  SEL R109, R39, R52, !P3 ;  /* 0x00000034276d7207 */ /* 0x000fc40005800000 */
[C---:B------:R-:W-:Y:S02]  /*6a30*/  SEL R108, R39.reuse, R57, !P3 ;  /* 0x00000039276c7207 */ /* 0x040fe40005800000 */
[C---:B------:R-:W-:Y:S02]  /*6a40*/  SEL R107, R39.reuse, R56, !P3 ;  /* 0x00000038276b7207 */ /* 0x040fe40005800000 */
[C---:B------:R-:W-:Y:S02]  /*6a50*/  SEL R106, R39.reuse, R55, !P3 ;  /* 0x00000037276a7207 */ /* 0x040fe40005800000 */
[C---:B------:R-:W-:Y:S02]  /*6a60*/  SEL R105, R39.reuse, R60, !P3 ;  /* 0x0000003c27697207 */ /* 0x040fe40005800000 */
[C---:B------:R-:W-:Y:S02]  /*6a70*/  SEL R102, R39.reuse, R58, !P3 ;  /* 0x0000003a27667207 */ /* 0x040fe40005800000 */
[----:B------:R-:W-:-:S02]  /*6a80*/  SEL R100, R39, R63, !P3 ;  /* 0x0000003f27647207 */ /* 0x000fc40005800000 */
[C---:B------:R-:W-:Y:S01]  /*6a90*/  SEL R95, R39.reuse, R61, !P3 ;  /* 0x0000003d275f7207 */ /* 0x040fe20005800000 */
[----:B------:R-:W4:Y:S01]  /*6aa0*/  LDL.LU R63, [R1+0x150] ;  /* 0x00015000013f7983 */ /* 0x000f220000300800 */
[C---:B------:R-:W-:Y:S02]  /*6ab0*/  SEL R93, R39.reuse, R66, !P3 ;  /* 0x00000042275d7207 */ /* 0x040fe40005800000 */
[C---:B------:R-:W-:Y:S02]  /*6ac0*/  SEL R92, R39.reuse, R65, !P3 ;  /* 0x00000041275c7207 */ /* 0x040fe40005800000 */
[C---:B------:R-:W-:Y:S02]  /*6ad0*/  SEL R85, R39.reuse, R64, !P3 ;  /* 0x0000004027557207 */ /* 0x040fe40005800000 */
[C---:B------:R-:W-:Y:S02]  /*6ae0*/  SEL R84, R39.reuse, R72, !P3 ;  /* 0x0000004827547207 */ /* 0x040fe40005800000 */
[----:B------:R-:W-:-:S02]  /*6af0*/  SEL R77, R39, R71, !P3 ;  /* 0x00000047274d7207 */ /* 0x000fc40005800000 */
[C---:B------:R-:W-:Y:S02]  /*6b00*/  SEL R78, R39.reuse, R70, !P3 ;  /* 0x00000046274e7207 */ /* 0x040fe40005800000 */
[C---:B------:R-:W-:Y:S02]  /*6b10*/  SEL R82, R39.reuse, R69, !P3 ;  /* 0x0000004527527207 */ /* 0x040fe40005800000 */
[C---:B------:R-:W-:Y:S02]  /*6b20*/  SEL R5, R39.reuse, R68, !P3 ;  /* 0x0000004427057207 */ /* 0x040fe40005800000 */
[C---:B------:R-:W-:Y:S02]  /*6b30*/  SEL R4, R39.reuse, R67, !P3 ;  /* 0x0000004327047207 */ /* 0x040fe40005800000 */
[----:B-1----:R-:W-:Y:S02]  /*6b40*/  SEL R0, R39, R40, !P3 ;  /* 0x0000002827007207 */ /* 0x002fe40005800000 */
[----:B------:R-:W-:-:S02]  /*6b50*/  LOP3.LUT R39, R73, 0x80, RZ, 0xc0, !PT ;  /* 0x0000008049277812 */ /* 0x000fc400078ec0ff */
[----:B------:R-:W-:Y:S02]  /*6b60*/  LOP3.LUT R40, R73, 0x7f, RZ, 0xc0, !PT ;  /* 0x0000007f49287812 */ /* 0x000fe400078ec0ff */
[----:B------:R-:W4:Y:S01]  /*6b70*/  LDL.LU R73, [R1+0x14c] ;  /* 0x00014c0001497983 */ /* 0x000f220000300800 */
[----:B------:R-:W-:-:S04]  /*6b80*/  @!UP1 UIADD3 UR4, UPT, UPT, -UR12, 0x100000, URZ ;  /* 0x001000000c049890 */ /* 0x000fc8000fffe1ff */
[----:B------:R-:W-:Y:S02]  /*6b90*/  @!UP1 USHF.L.U32 UR5, UR4, 0xb, URZ ;  /* 0x0000000b04059899 */ /* 0x000fe400080006ff */
[----:B------:R-:W-:Y:S01]  /*6ba0*/  @!UP1 USHF.L.U32 UR4, UR4, 0x1, URZ ;  /* 0x0000000104049899 */ /* 0x000fe200080006ff */
[----:B------:R-:W-:Y:S01]  /*6bb0*/  VOTEU.ALL UP1, P1 ;  /* 0x0000000000ff7886 */ /* 0x000fe20000820000 */
[----:B------:R-:W-:Y:S01]  /*6bc0*/  IMAD R39, R39, 0x80, R40 ;  /* 0x0000008027277824 */ /* 0x000fe200078e0228 */
[----:B------:R-:W-:Y:S01]  /*6bd0*/  PRMT R58, RZ, 0x7610, R58 ;  /* 0x00007610ff3a7816 */ /* 0x000fe2000000003a */
[----:B------:R-:W0:Y:S08]  /*6be0*/  LDCU UR12, c[0x0][0x3b0] ;  /* 0x00007600ff0c77ac */ /* 0x000e300008000800 */
[----:B------:R1:W0:Y:S01]  /*6bf0*/  @!UP1 SYNCS.EXCH.64 URZ, [UR9+0x14008], UR4 ;  /* 0x0140080409ff95b2 */ /* 0x0002220008000100 */
[----:B------:R-:W-:Y:S01]  /*6c00*/  VIADD R40, R80, 0xffffffe1 ;  /* 0xffffffe150287836 */ /* 0x000fe20000000000 */
[----:B------:R-:W-:-:S02]  /*6c10*/  PRMT R57, RZ, 0x7610, R57 ;  /* 0x00007610ff397816 */ /* 0x000fc40000000039 */
[----:B------:R-:W-:Y:S02]  /*6c20*/  PRMT R56, RZ, 0x7610, R56 ;  /* 0x00007610ff387816 */ /* 0x000fe40000000038 */
[----:B------:R-:W-:Y:S02]  /*6c30*/  PRMT R55, RZ, 0x7610, R55 ;  /* 0x00007610ff377816 */ /* 0x000fe40000000037 */
[----:B------:R-:W-:Y:S02]  /*6c40*/  PRMT R54, RZ, 0x7610, R54 ;  /* 0x00007610ff367816 */ /* 0x000fe40000000036 */
[----:B------:R-:W-:Y:S02]  /*6c50*/  PRMT R53, RZ, 0x7610, R53 ;  /* 0x00007610ff357816 */ /* 0x000fe40000000035 */
[----:B------:R-:W-:Y:S01]  /*6c60*/  PRMT R52, RZ, 0x7610, R52 ;  /* 0x00007610ff347816 */ /* 0x000fe20000000034 */
[----:B-1----:R-:W1:Y:S01]  /*6c70*/  LDCU UR4, c[0x0][0x3b0] ;  /* 0x00007600ff0477ac */ /* 0x002e620008000800 */
[----:B------:R-:W-:-:S02]  /*6c80*/  PRMT R51, RZ, 0x7610, R51 ;  /* 0x00007610ff337816 */ /* 0x000fc40000000033 */
[----:B------:R-:W-:Y:S01]  /*6c90*/  PRMT R50, RZ, 0x7610, R50 ;  /* 0x00007610ff327816 */ /* 0x000fe20000000032 */
[----:B------:R-:W0:Y:S01]  /*6ca0*/  LDCU UR5, c[0x0][0x3b0] ;  /* 0x00007600ff0577ac */ /* 0x000e220008000800 */
[----:B--2---:R-:W-:Y:S04]  /*6cb0*/  STS.U8 [R39+UR9+0x800], R81 ;  /* 0x0008005127007988 */ /* 0x004fe80008000009 */
[----:B---3--:R2:W-:Y:S04]  /*6cc0*/  STS.U8 [R39+UR9], R74 ;  /* 0x0000004a27007988 */ /* 0x0085e80008000009 */
[----:B----4-:R3:W-:Y:S04]  /*6cd0*/  STS.U8 [R39+UR9+0x400], R75 ;  /* 0x0004004b27007988 */ /* 0x0107e80008000009 */
[----:B--2---:R-:W2:Y:S04]  /*6ce0*/  LDL.LU R74, [R1+0x1cc] ;  /* 0x0001cc00014a7983 */ /* 0x004ea80000300800 */
[----:B---3--:R-:W3:Y:S04]  /*6cf0*/  LDL.LU R75, [R1+0x190] ;  /* 0x00019000014b7983 */ /* 0x008ee80000300800 */
[----:B------:R-:W4:Y:S01]  /*6d00*/  LDL.LU R81, [R1+0x18c] ;  /* 0x00018c0001517983 */ /* 0x000f220000300800 */
[----:B------:R-:W-:Y:S01]  /*6d10*/  ISETP.GE.U32.AND P0, PT, R40, 0x7fffff62, PT ;  /* 0x7fffff622800780c */ /* 0x000fe20003f06070 */
[----:B------:R-:W-:-:S05]  /*6d20*/  IMAD R40, R46, 0x1e, RZ ;  /* 0x0000001e2e287824 */ /* 0x000fca00078e02ff */
[----:B------:R-:W-:-:S04]  /*6d30*/  IADD3 R41, P2, PT, R40, R2, RZ ;  /* 0x0000000228297210 */ /* 0x000fc80007f5e0ff */
[----:B------:R-:W-:Y:S01]  /*6d40*/  LEA.HI.X.SX32 R64, R40, R3, 0x1, P2 ;  /* 0x0000000328407211 */ /* 0x000fe200010f0eff */
[----:B------:R-:W-:Y:S04]  /*6d50*/  STL [R1+0xd0], R41 ;  /* 0x0000d02901007387 */ /* 0x000fe80000100800 */
[----:B------:R-:W-:Y:S04]  /*6d60*/  STL [R1+0xcc], R64 ;  /* 0x0000cc4001007387 */ /* 0x000fe80000100800 */
[----:B------:R0:W-:Y:S04]  /*6d70*/  STS.U8 [R39+UR9+0xc00], R59 ;  /* 0x000c003b27007988 */ /* 0x0001e80008000009 */
[----:B------:R1:W-:Y:S04]  /*6d80*/  STS.U8 [R39+UR9+0x1000], R42 ;  /* 0x0010002a27007988 */ /* 0x0003e80008000009 */
[----:B0-----:R-:W4:Y:S04]  /*6d90*/  LDL.LU R59, [R1+0x1c8] ;  /* 0x0001c800013b7983 */ /* 0x001f280000300800 */
[----:B-1----:R-:W4:Y:S01]  /*6da0*/  LDL.LU R42, [R1+0x1b8] ;  /* 0x0001b800012a7983 */ /* 0x002f220000300800 */
[----:B------:R-:W-:-:S02]  /*6db0*/  @!P0 IMAD.MOV.U32 R40, RZ, RZ, R41 ;  /* 0x000000ffff288224 */ /* 0x000fc400078e0029 */
[----:B------:R-:W-:-:S05]  /*6dc0*/  @!P0 IMAD.MOV.U32 R41, RZ, RZ, R64 ;  /* 0x000000ffff298224 */ /* 0x000fca00078e0040 */
[----:B------:R0:W4:Y:S02]  /*6dd0*/  @!P0 LDG.E.U8 R58, desc[UR20][R40.64] ;  /* 0x00000014283a8981 */ /* 0x000124000c1e1100 */
[----:B0-----:R-:W-:-:S05]  /*6de0*/  VIADD R40, R80, 0xffffffd9 ;  /* 0xffffffd950287836 */ /* 0x001fca0000000000 */
[----:B------:R-:W-:Y:S01]  /*6df0*/  ISETP.GE.U32.AND P0, PT, R40, 0x7fffff5a, PT ;  /* 0x7fffff5a2800780c */ /* 0x000fe20003f06070 */
[----:B------:R-:W-:Y:S01]  /*6e00*/  IMAD R40, R46, 0x26, RZ ;  /* 0x000000262e287824 */ /* 0x000fe200078e02ff */
[----:B------:R0:W-:Y:S04]  /*6e10*/  STS.U8 [R39+UR9+0x1400], R43 ;  /* 0x0014002b27007988 */ /* 0x0001e80008000009 */
[C---:B------:R-:W-:Y:S01]  /*6e20*/  IADD3 R41, P2, PT, R40.reuse, R2, RZ ;  /* 0x0000000228297210 */ /* 0x040fe20007f5e0ff */
[----:B0-----:R-:W4:Y:S03]  /*6e30*/  LDL.LU R43, [R1+0x198] ;  /* 0x00019800012b7983 */ /* 0x001f260000300800 */
[----:B------:R-:W-:Y:S01]  /*6e40*/  LEA.HI.X.SX32 R64, R40, R3, 0x1, P2 ;  /* 0x0000000328407211 */ /* 0x000fe200010f0eff */
[----:B------:R-:W-:Y:S04]  /*6e50*/  STL [R1+0x110], R41 ;  /* 0x0001102901007387 */ /* 0x000fe80000100800 */
[----:B------:R-:W-:Y:S04]  /*6e60*/  STL [R1+0x10c], R64 ;  /* 0x00010c4001007387 */ /* 0x000fe80000100800 */
[----:B------:R0:W-:Y:S04]  /*6e70*/  STS.U8 [R39+UR9+0x2000], R73 ;  /* 0x0020004927007988 */ /* 0x0001e80008000009 */
[----:B0-----:R-:W4:Y:S01]  /*6e80*/  LDL.LU R73, [R1+0x1c4] ;  /* 0x0001c40001497983 */ /* 0x001f220000300800 */
[----:B------:R-:W-:-:S02]  /*6e90*/  @!P0 IMAD.MOV.U32 R40, RZ, RZ, R41 ;  /* 0x000000ffff288224 */ /* 0x000fc400078e0029 */
[----:B------:R-:W-:-:S05]  /*6ea0*/  @!P0 IMAD.MOV.U32 R41, RZ, RZ, R64 ;  /* 0x000000ffff298224 */ /* 0x000fca00078e0040 */
[----:B------:R0:W4:Y:S02]  /*6eb0*/  @!P0 LDG.E.U8 R57, desc[UR20][R40.64] ;  /* 0x0000001428398981 */ /* 0x000124000c1e1100 */
[----:B0-----:R-:W-:-:S05]  /*6ec0*/  VIADD R40, R80, 0xffffffd1 ;  /* 0xffffffd150287836 */ /* 0x001fca0000000000 */
[----:B------:R-:W-:Y:S01]  /*6ed0*/  ISETP.GE.U32.AND P0, PT, R40, 0x7fffff52, PT ;  /* 0x7fffff522800780c */ /* 0x000fe20003f06070 */
[----:B------:R-:W-:Y:S01]  /*6ee0*/  IMAD R40, R46, 0x2e, RZ ;  /* 0x0000002e2e287824 */ /* 0x000fe200078e02ff */
[----:B------:R0:W-:Y:S04]  /*6ef0*/  STS.U8 [R39+UR9+0x1800], R62 ;  /* 0x0018003e27007988 */ /* 0x0001e80008000009 */
[----:B------:R-:W-:-:S04]  /*6f00*/  IADD3 R41, P2, PT, R40, R2, RZ ;  /* 0x0000000228297210 */ /* 0x000fc80007f5e0ff */
[----:B0-----:R-:W-:Y:S01]  /*6f10*/  LEA.HI.X.SX32 R62, R40, R3, 0x1, P2 ;  /* 0x00000003283e7211 */ /* 0x001fe200010f0eff */
[----:B------:R-:W-:Y:S04]  /*6f20*/  STL [R1+0x150], R41 ;  /* 0x0001502901007387 */ /* 0x000fe80000100800 */
[----:B------:R-:W-:Y:S04]  /*6f30*/  STL [R1+0x14c], R62 ;  /* 0x00014c3e01007387 */ /* 0x000fe80000100800 */
[----:B--2---:R0:W-:Y:S04]  /*6f40*/  STS.U8 [R39+UR9+0x2400], R74 ;  /* 0x0024004a27007988 */ /* 0x0041e80008000009 */
[----:B---3--:R1:W-:Y:S04]  /*6f50*/  STS.U8 [R39+UR9+0x2800], R75 ;  /* 0x0028004b27007988 */ /* 0x0083e80008000009 */
[----:B0-----:R-:W2:Y:S04]  /*6f60*/  LDL.LU R74, [R1+0x1c0] ;  /* 0x0001c000014a7983 */ /* 0x001ea80000300800 */
[----:B-1----:R-:W3:Y:S04]  /*6f70*/  LDL.LU R75, [R1+0x158] ;  /* 0x00015800014b7983 */ /* 0x002ee80000300800 */
[----:B----4-:R0:W-:Y:S04]  /*6f80*/  STS.U8 [R39+UR9+0x2c00], R81 ;  /* 0x002c005127007988 */ /* 0x0101e80008000009 */
[----:B0-----:R-:W4:Y:S01]  /*6f90*/  LDL.LU R81, [R1+0x154] ;  /* 0x0001540001517983 */ /* 0x001f220000300800 */
[----:B------:R-:W-:-:S02]  /*6fa0*/  @!P0 IMAD.MOV.U32 R40, RZ, RZ, R41 ;  /* 0x000000ffff288224 */ /* 0x000fc400078e0029 */
[----:B------:R-:W-:-:S05]  /*6fb0*/  @!P0 IMAD.MOV.U32 R41, RZ, RZ, R62 ;  /* 0x000000ffff298224 */ /* 0x000fca00078e003e */
[----:B------:R0:W4:Y:S02]  /*6fc0*/  @!P0 LDG.E.U8 R56, desc[UR20][R40.64] ;  /* 0x0000001428388981 */ /* 0x000124000c1e1100 */
[----:B0-----:R-:W-:-:S05]  /*6fd0*/  VIADD R40, R80, 0xffffffc9 ;  /* 0xffffffc950287836 */ /* 0x001fca0000000000 */
[----:B------:R-:W-:Y:S01]  /*6fe0*/  ISETP.GE.U32.AND P0, PT, R40, 0x7fffff4a, PT ;  /* 0x7fffff4a2800780c */ /* 0x000fe20003f06070 */
[----:B------:R-:W-:-:S05]  /*6ff0*/  IMAD R40, R46, 0x36, RZ ;  /* 0x000000362e287824 */ /* 0x000fca00078e02ff */
[----:B------:R-:W-:-:S04]  /*7000*/  IADD3 R41, P2, PT, R40, R2, RZ ;  /* 0x0000000228297210 */ /* 0x000fc80007f5e0ff */
[----:B------:R-:W-:Y:S01]  /*7010*/  LEA.HI.X.SX32 R62, R40, R3, 0x1, P2 ;  /* 0x00000003283e7211 */ /* 0x000fe200010f0eff */
[----:B------:R0:W-:Y:S02]  /*7020*/  STL [R1+0x190], R41 ;  /* 0x0001902901007387 */ /* 0x0001e40000100800 */
[----:B------:R-:W-:Y:S02]  /*7030*/  @!P0 IMAD.MOV.U32 R40, RZ, RZ, R41 ;  /* 0x000000ffff288224 */ /* 0x000fe400078e0029 */
[----:B------:R1:W-:Y:S04]  /*7040*/  STS.U8 [R39+UR9+0x1c00], R63 ;  /* 0x001c003f27007988 */ /* 0x0003e80008000009 */
[----:B------:R-:W-:Y:S01]  /*7050*/  STL [R1+0x18c], R62 ;  /* 0x00018c3e01007387 */ /* 0x000fe20000100800 */
[----:B0-----:R-:W-:-:S03]  /*7060*/  @!P0 IMAD.MOV.U32 R41, RZ, RZ, R62 ;  /* 0x000000ffff298224 */ /* 0x001fc600078e003e */
[----:B------:R0:W-:Y:S04]  /*7070*/  STS.U8 [R39+UR9+0x3400], R42 ;  /* 0x0034002a27007988 */ /* 0x0001e80008000009 */
[----:B-1----:R-:W4:Y:S04]  /*7080*/  LDL.LU R63, [R1+0x194] ;  /* 0x00019400013f7983 */ /* 0x002f280000300800 */
[----:B------:R1:W4:Y:S04]  /*7090*/  @!P0 LDG.E.U8 R55, desc[UR20][R40.64] ;  /* 0x0000001428378981 */ /* 0x000328000c1e1100 */
[----:B0-----:R-:W4:Y:S01]  /*70a0*/  LDL.LU R42, [R1+0x118] ;  /* 0x00011800012a7983 */ /* 0x001f220000300800 */
[----:B-1----:R-:W-:-:S05]  /*70b0*/  VIADD R40, R80, 0xffffffc1 ;  /* 0xffffffc150287836 */ /* 0x002fca0000000000 */
[----:B------:R-:W-:Y:S01]  /*70c0*/  ISETP.GE.U32.AND P0, PT, R40, 0x7fffff42, PT ;  /* 0x7fffff422800780c */ /* 0x000fe20003f06070 */
[----:B------:R-:W-:Y:S01]  /*70d0*/  IMAD R40, R46, 0x3e, RZ ;  /* 0x0000003e2e287824 */ /* 0x000fe200078e02ff */
[----:B------:R0:W-:Y:S04]  /*70e0*/  STS.U8 [R39+UR9+0x3000], R59 ;  /* 0x0030003b27007988 */ /* 0x0001e80008000009 */
[C---:B------:R-:W-:Y:S01]  /*70f0*/  IADD3 R41, P2, PT, R40.reuse, R2, RZ ;  /* 0x0000000228297210 */ /* 0x040fe20007f5e0ff */
[----:B------:R1:W-:Y:S03]  /*7100*/  STS.U8 [R39+UR9+0x3800], R43 ;  /* 0x0038002b27007988 */ /* 0x0003e60008000009 */
[----:B0-----:R-:W-:Y:S01]  /*7110*/  LEA.HI.X.SX32 R59, R40, R3, 0x1, P2 ;  /* 0x00000003283b7211 */ /* 0x001fe200010f0eff */
[----:B-1----:R-:W4:Y:S04]  /*7120*/  LDL.LU R43, [R1+0xa4] ;  /* 0x0000a400012b7983 */ /* 0x002f280000300800 */
[----:B------:R-:W-:Y:S04]  /*7130*/  STL [R1+0x1ec], R41 ;  /* 0x0001ec2901007387 */ /* 0x000fe80000100800 */
[----:B------:R-:W-:Y:S04]  /*7140*/  STL [R1+0x1e8], R59 ;  /* 0x0001e83b01007387 */ /* 0x000fe80000100800 */
[----:B------:R-:W4:Y:S04]  /*7150*/  LDL.LU R65, [R1+0x1bc] ;  /* 0x0001bc0001417983 */ /* 0x000f280000300800 */
[----:B------:R-:W4:Y:S04]  /*7160*/  LDL.LU R62, [R1+0xd4] ;  /* 0x0000d400013e7983 */ /* 0x000f280000300800 */
[----:B------:R0:W-:Y:S04]  /*7170*/  STS.U8 [R39+UR9+0x3c00], R73 ;  /* 0x003c004927007988 */ /* 0x0001e80008000009 */
[----:B0-----:R-:W4:Y:S01]  /*7180*/  LDL.LU R73, [R1+0x9c] ;  /* 0x00009c0001497983 */ /* 0x001f220000300800 */
[----:B------:R-:W-:-:S02]  /*7190*/  @!P0 IMAD.MOV.U32 R40, RZ, RZ, R41 ;  /* 0x000000ffff288224 */ /* 0x000fc400078e0029 */
[----:B------:R-:W-:Y:S01]  /*71a0*/  @!P0 IMAD.MOV.U32 R41, RZ, RZ, R59 ;  /* 0x000000ffff298224 */ /* 0x000fe200078e003b */
[----:B------:R-:W-:-:S04]  /*71b0*/  LOP3.LUT R59, R39, 0x10, RZ, 0x3c, !PT ;  /* 0x00000010273b7812 */ /* 0x000fc800078e3cff */
[----:B------:R0:W4:Y:S04]  /*71c0*/  @!P0 LDG.E.U8 R54, desc[UR20][R40.64] ;  /* 0x0000001428368981 */ /* 0x000128000c1e1100 */
[----:B--2---:R1:W-:Y:S04]  /*71d0*/  STS.U8 [R59+UR9+0x480], R74 ;  /* 0x0004804a3b007988 */ /* 0x0043e80008000009 */
[----:B---3--:R2:W-:Y:S04]  /*71e0*/  STS.U8 [R59+UR9+0x880], R75 ;  /* 0x0008804b3b007988 */ /* 0x0085e80008000009 */
[----:B-1----:R-:W3:Y:S04]  /*71f0*/  LDL.LU R74, [R1+0x114] ;  /* 0x00011400014a7983 */ /* 0x002ee80000300800 */
[----:B--2---:R-:W2:Y:S04]  /*7200*/  LDL.LU R75, [R1+0xd8] ;  /* 0x0000d800014b7983 */ /* 0x004ea80000300800 */
[----:B----4-:R1:W-:Y:S04]  /*7210*/  STS.U8 [R59+UR9+0xc80], R81 ;  /* 0x000c80513b007988 */ /* 0x0103e80008000009 */
[----:B-1----:R-:W4:Y:S01]  /*7220*/  LDL.LU R81, [R1+0x8c] ;  /* 0x00008c0001517983 */ /* 0x002f220000300800 */
[----:B0-----:R-:W-:-:S05]  /*7230*/  VIADD R40, R80, 0xffffffb9 ;  /* 0xffffffb950287836 */ /* 0x001fca0000000000 */
[----:B------:R-:W-:Y:S01]  /*7240*/  ISETP.GE.U32.AND P0, PT, R40, 0x7fffff3a, PT ;  /* 0x7fffff3a2800780c */ /* 0x000fe20003f06070 */
[----:B------:R-:W-:-:S05]  /*7250*/  IMAD R40, R46, 0x46, RZ ;  /* 0x000000462e287824 */ /* 0x000fca00078e02ff */
[----:B------:R-:W-:-:S04]  /*7260*/  IADD3 R41, P2, PT, R40, R2, RZ ;  /* 0x0000000228297210 */ /* 0x000fc80007f5e0ff */
[----:B------:R-:W-:Y:S01]  /*7270*/  LEA.HI.X.SX32 R64, R40, R3, 0x1, P2 ;  /* 0x0000000328407211 */ /* 0x000fe200010f0eff */
[----:B------:R0:W-:Y:S02]  /*7280*/  STL [R1+0x22c], R41 ;  /* 0x00022c2901007387 */ /* 0x0001e40000100800 */
[----:B------:R-:W-:Y:S02]  /*7290*/  @!P0 IMAD.MOV.U32 R40, RZ, RZ, R41 ;  /* 0x000000ffff288224 */ /* 0x000fe400078e0029 */
[----:B0-----:R-:W-:-:S05]  /*72a0*/  @!P0 IMAD.MOV.U32 R41, RZ, RZ, R64 ;  /* 0x000000ffff298224 */ /* 0x001fca00078e0040 */
[----:B------:R0:W4:Y:S02]  /*72b0*/  @!P0 LDG.E.U8 R53, desc[UR20][R40.64] ;  /* 0x0000001428358981 */ /* 0x000124000c1e1100 */
[----:B0-----:R-:W-:-:S05]  /*72c0*/  VIADD R40, R80, 0xffffffb1 ;  /* 0xffffffb150287836 */ /* 0x001fca0000000000 */
[----:B------:R-:W-:Y:S01]  /*72d0*/  ISETP.GE.U32.AND P0, PT, R40, 0x7fffff32, PT ;  /* 0x7fffff322800780c */ /* 0x000fe20003f06070 */
[----:B------:R-:W-:Y:S01]  /*72e0*/  IMAD R40, R46, 0x4e, RZ ;  /* 0x0000004e2e287824 */ /* 0x000fe200078e02ff */
[----:B------:R-:W-:Y:S04]  /*72f0*/  STS.U8 [R59+UR9+0x1080], R63 ;  /* 0x0010803f3b007988 */ /* 0x000fe80008000009 */
[C---:B------:R-:W-:Y:S01]  /*7300*/  IADD3 R41, P2, PT, R40.reuse, R2, RZ ;  /* 0x0000000228297210 */ /* 0x040fe20007f5e0ff */
[----:B------:R0:W-:Y:S04]  /*7310*/  STS.U8 [R59+UR9+0x1480], R42 ;  /* 0x0014802a3b007988 */ /* 0x0001e80008000009 */
[----:B------:R-:W-:Y:S01]  /*7320*/  STL [R1+0x228], R64 ;  /* 0x0002284001007387 */ /* 0x000fe20000100800 */
[----:B0-----:R-:W-:-:S03]  /*7330*/  LEA.HI.X.SX32 R42, R40, R3, 0x1, P2 ;  /* 0x00000003282a7211 */ /* 0x001fc600010f0eff */
[----:B------:R0:W-:Y:S01]  /*7340*/  STL [R1+0x26c], R41 ;  /* 0x00026c2901007387 */ /* 0x0001e20000100800 */
[----:B------:R-:W-:-:S03]  /*7350*/  @!P0 IMAD.MOV.U32 R40, RZ, RZ, R41 ;  /* 0x000000ffff288224 */ /* 0x000fc600078e0029 */
[----:B------:R1:W-:Y:S04]  /*7360*/  STL [R1+0x268], R42 ;  /* 0x0002682a01007387 */ /* 0x0003e80000100800 */
[----:B------:R-:W4:Y:S01]  /*7370*/  LDL.LU R63, [R1+0xb0] ;  /* 0x0000b000013f7983 */ /* 0x000f220000300800 */
[----:B0-----:R-:W-:-:S03]  /*7380*/  @!P0 IMAD.MOV.U32 R41, RZ, RZ, R42 ;  /* 0x000000ffff298224 */ /* 0x001fc600078e002a */
[----:B-1----:R-:W4:Y:S04]  /*7390*/  LDL.LU R42, [R1+0x98] ;  /* 0x00009800012a7983 */ /* 0x002f280000300800 */
[----:B------:R0:W4:Y:S02]  /*73a0*/  @!P0 LDG.E.U8 R52, desc[UR20][R40.64] ;  /* 0x0000001428348981 */ /* 0x000124000c1e1100 */
[----:B0-----:R-:W-:-:S05]  /*73b0*/  VIADD R40, R80, 0xffffffa9 ;  /* 0xffffffa950287836 */ /* 0x001fca0000000000 */
[----:B------:R-:W-:Y:S01]  /*73c0*/  ISETP.GE.U32.AND P0, PT, R40, 0x7fffff2a, PT ;  /* 0x7fffff2a2800780c */ /* 0x000fe20003f06070 */
[----:B------:R-:W-:Y:S01]  /*73d0*/  IMAD R40, R46, 0x56, RZ ;  /* 0x000000562e287824 */ /* 0x000fe200078e02ff */
[----:B------:R0:W-:Y:S04]  /*73e0*/  STS.U8 [R59+UR9+0x1880], R43 ;  /* 0x0018802b3b007988 */ /* 0x0001e80008000009 */
[C---:B------:R-:W-:Y:S01]  /*73f0*/  IADD3 R41, P2, PT, R40.reuse, R2, RZ ;  /* 0x0000000228297210 */ /* 0x040fe20007f5e0ff */
[----:B------:R-:W-:Y:S04]  /*7400*/  STS.U8 [R59+UR9+0x1c80], R65 ;  /* 0x001c80413b007988 */ /* 0x000fe80008000009 */
[----:B0-----:R-:W4:Y:S04]  /*7410*/  LDL.LU R43, [R1+0x94] ;  /* 0x00009400012b7983 */ /* 0x001f280000300800 */
[----:B------:R0:W-:Y:S04]  /*7420*/  STS.U8 [R59+UR9+0x2080], R62 ;  /* 0x0020803e3b007988 */ /* 0x0001e80008000009 */
[----:B------:R-:W-:Y:S01]  /*7430*/  STL [R1+0x290], R41 ;  /* 0x0002902901007387 */ /* 0x000fe20000100800 */
[----:B0-----:R-:W-:-:S03]  /*7440*/  LEA.HI.X.SX32 R62, R40, R3, 0x1, P2 ;  /* 0x00000003283e7211 */ /* 0x001fc600010f0eff */
[----:B------:R0:W-:Y:S04]  /*7450*/  STS.U8 [R59+UR9+0x2480], R73 ;  /* 0x002480493b007988 */ /* 0x0001e80008000009 */
[----:B------:R1:W-:Y:S04]  /*7460*/  STL [R1+0x28c], R62 ;  /* 0x00028c3e01007387 */ /* 0x0003e80000100800 */
[----:B0-----:R-:W4:Y:S01]  /*7470*/  LDL.LU R73, [R1+0xac] ;  /* 0x0000ac0001497983 */ /* 0x001f220000300800 */
[----:B------:R-:W-:Y:S02]  /*7480*/  @!P0 IMAD.MOV.U32 R40, RZ, RZ, R41 ;  /* 0x000000ffff288224 */ /* 0x000fe400078e0029 */
[----:B------:R-:W-:-:S02]  /*7490*/  @!P0 IMAD.MOV.U32 R41, RZ, RZ, R62 ;  /* 0x000000ffff298224 */ /* 0x000fc400078e003e */
[----:B-1----:R-:W4:Y:S04]  /*74a0*/  LDL.LU R62, [R1+0xa0] ;  /* 0x0000a000013e7983 */ /* 0x002f280000300800 */
[----:B------:R0:W4:Y:S02]  /*74b0*/  @!P0 LDG.E.U8 R51, desc[UR20][R40.64] ;  /* 0x0000001428338981 */ /* 0x000124000c1e1100 */
[----:B0-----:R-:W-:-:S05]  /*74c0*/  VIADD R40, R80, 0xffffffa1 ;  /* 0xffffffa150287836 */ /* 0x001fca0000000000 */
[----:B------:R-:W-:Y:S01]  /*74d0*/  ISETP.GE.U32.AND P0, PT, R40, 0x7fffff22, PT ;  /* 0x7fffff222800780c */ /* 0x000fe20003f06070 */
[----:B------:R-:W-:-:S05]  /*74e0*/  IMAD R40, R46, 0x5e, RZ ;  /* 0x0000005e2e287824 */ /* 0x000fca00078e02ff */
[----:B------:R-:W-:-:S04]  /*74f0*/  IADD3 R41, P2, PT, R40, R2, RZ ;  /* 0x0000000228297210 */ /* 0x000fc80007f5e0ff */
[----:B------:R-:W-:Y:S01]  /*7500*/  LEA.HI.X.SX32 R64, R40, R3, 0x1, P2 ;  /* 0x0000000328407211 */ /* 0x000fe200010f0eff */
[----:B---3--:R0:W-:Y:S04]  /*7510*/  STS.U8 [R59+UR9+0x2880], R74 ;  /* 0x0028804a3b007988 */ /* 0x0081e80008000009 */
[----:B--2---:R1:W-:Y:S04]  /*7520*/  STS.U8 [R59+UR9+0x2c80], R75 ;  /* 0x002c804b3b007988 */ /* 0x0043e80008000009 */
[----:B0-----:R-:W2:Y:S04]  /*7530*/  LDL.LU R74, [R1+0x88] ;  /* 0x00008800014a7983 */ /* 0x001ea80000300800 */
[----:B-1----:R-:W3:Y:S04]  /*7540*/  LDL.LU R75, [R1+0x84] ;  /* 0x00008400014b7983 */ /* 0x002ee80000300800 */
[----:B------:R-:W-:Y:S04]  /*7550*/  STL [R1+0x2a8], R41 ;  /* 0x0002a82901007387 */ /* 0x000fe80000100800 */
[----:B----4-:R0:W-:Y:S04]  /*7560*/  STS.U8 [R59+UR9+0x3080], R81 ;  /* 0x003080513b007988 */ /* 0x0101e80008000009 */
[----:B------:R-:W-:Y:S04]  /*7570*/  STL [R1+0x2a4], R64 ;  /* 0x0002a44001007387 */ /* 0x000fe80000100800 */
[----:B0-----:R-:W4:Y:S01]  /*7580*/  LDL.LU R81, [R1+0x80] ;  /* 0x0000800001517983 */ /* 0x001f220000300800 */
[----:B------:R-:W-:-:S02]  /*7590*/  @!P0 IMAD.MOV.U32 R40, RZ, RZ, R41 ;  /* 0x000000ffff288224 */ /* 0x000fc400078e0029 */
[----:B------:R-:W-:-:S05]  /*75a0*/  @!P0 IMAD.MOV.U32 R41, RZ, RZ, R64 ;  /* 0x000000ffff298224 */ /* 0x000fca00078e0040 */
[----:B------:R0:W4:Y:S02]  /*75b0*/  @!P0 LDG.E.U8 R50, desc[UR20][R40.64] ;  /* 0x0000001428328981 */ /* 0x000124000c1e1100 */
[----:B0-----:R-:W-:-:S05]  /*75c0*/  VIADD R40, R80, 0xffffff99 ;  /* 0xffffff9950287836 */ /* 0x001fca0000000000 */
[----:B------:R-:W-:Y:S01]  /*75d0*/  ISETP.GE.U32.AND P0, PT, R40, 0x7fffff1a, PT ;  /* 0x7fffff1a2800780c */ /* 0x000fe20003f06070 */
[----:B------:R-:W-:-:S05]  /*75e0*/  IMAD R40, R46, 0x66, RZ ;  /* 0x000000662e287824 */ /* 0x000fca00078e02ff */
[C---:B------:R-:W-:Y:S01]  /*75f0*/  IADD3 R41, P2, PT, R40.reuse, R2, RZ ;  /* 0x0000000228297210 */ /* 0x040fe20007f5e0ff */
[----:B------:R0:W-:Y:S04]  /*7600*/  STS.U8 [R59+UR9+0x3480], R63 ;  /* 0x0034803f3b007988 */ /* 0x0001e80008000009 */
[----:B------:R1:W-:Y:S04]  /*7610*/  STS.U8 [R59+UR9+0x3880], R42 ;  /* 0x0038802a3b007988 */ /* 0x0003e80008000009 */
[----:B0-----:R-:W4:Y:S04]  /*7620*/  LDL.LU R63, [R1+0x74] ;  /* 0x00007400013f7983 */ /* 0x001f280000300800 */
[----:B-1----:R-:W4:Y:S04]  /*7630*/  LDL.LU R42, [R1+0x70] ;  /* 0x00007000012a7983 */ /* 0x002f280000300800 */
[----:B------:R-:W-:Y:S04]  /*7640*/  STL [R1+0x2c0], R41 ;  /* 0x0002c02901007387 */ /* 0x000fe80000100800 */
[----:B------:R0:W-:Y:S02]  /*7650*/  STS.U8 [R59+UR9+0x3c80], R43 ;  /* 0x003c802b3b007988 */ /* 0x0001e40008000009 */
[----:B0-----:R-:W-:Y:S01]  /*7660*/  LEA.HI.X.SX32 R43, R40, R3, 0x1, P2 ;  /* 0x00000003282b7211 */ /* 0x001fe200010f0eff */
[----:B------:R-:W-:-:S04]  /*7670*/  @!P0 IMAD.MOV.U32 R40, RZ, RZ, R41 ;  /* 0x000000ffff288224 */ /* 0x000fc800078e0029 */
[----:B------:R0:W-:Y:S01]  /*7680*/  STL [R1+0x2bc], R43 ;  /* 0x0002bc2b01007387 */ /* 0x0001e20000100800 */
[----:B------:R-:W-:-:S03]  /*7690*/  @!P0 IMAD.MOV.U32 R41, RZ, RZ, R43 ;  /* 0x000000ffff298224 */ /* 0x000fc600078e002b */
[----:B0-----:R-:W4:Y:S04]  /*76a0*/  LDL.LU R43, [R1+0x7c] ;  /* 0x00007c00012b7983 */ /* 0x001f280000300800 */
[----:B------:R0:W-:Y:S04]  /*76b0*/  STS.U8 [R59+UR9+0x80], R73 ;  /* 0x000080493b007988 */ /* 0x0001e80008000009 */
[----:B0-----:R-:W4:Y:S01]  /*76c0*/  LDL.LU R59, [R1+0x6c] ;  /* 0x00006c00013b7983 */ /* 0x001f220000300800 */
[----:B------:R-:W-:-:S03]  /*76d0*/  PRMT R49, RZ, 0x7610, R49 ;  /* 0x00007610ff317816 */ /* 0x000fc60000000031 */
[----:B------:R-:W4:Y:S04]  /*76e0*/  LDL.LU R73, [R1+0x60] ;  /* 0x0000600001497983 */ /* 0x000f280000300800 */
[----:B------:R0:W4:Y:S01]  /*76f0*/  @!P0 LDG.E.U8 R49, desc[UR20][R40.64] ;  /* 0x0000001428318981 */ /* 0x000122000c1e1100 */
[----:B------:R-:W-:Y:S01]  /*7700*/  LOP3.LUT R64, R39, 0x20, RZ, 0x3c, !PT ;  /* 0x0000002027407812 */ /* 0x000fe200078e3cff */
        /* <DEDUP_REMOVED lines=14> */
[----:B------:R-:W-:Y:S01]  /*77f0*/  PRMT R48, RZ, 0x7610, R48 ;  /* 0x00007610ff307816 */ /* 0x000fe20000000030 */
[----:B------:R-:W-:-:S02]  /*7800*/  @!P0 IMAD.MOV.U32 R40, RZ, RZ, R41 ;  /* 0x000000ffff288224 */ /* 0x000fc400078e0029 */
[----:B------:R-:W-:-:S05]  /*7810*/  @!P0 IMAD.MOV.U32 R41, RZ, RZ, R62 ;  /* 0x000000ffff298224 */ /* 0x000fca00078e003e */
[----:B------:R0:W4:Y:S02]  /*7820*/  @!P0 LDG.E.U8 R48, desc[UR20][R40.64] ;  /* 0x0000001428308981 */ /* 0x000124000c1e1100 */
[----:B0-----:R-:W-:-:S05]  /*7830*/  VIADD R40, R80, 0xffffff89 ;  /* 0xffffff8950287836 */ /* 0x001fca0000000000 */
[----:B------:R-:W-:Y:S01]  /*7840*/  ISETP.GE.U32.AND P0, PT, R40, 0x7fffff0a, PT ;  /* 0x7fffff0a2800780c */ /* 0x000fe20003f06070 */
[----:B------:R-:W-:-:S05]  /*7850*/  IMAD R40, R46, 0x76, RZ ;  /* 0x000000762e287824 */ /* 0x000fca00078e02ff */
[----:B------:R-:W-:Y:S02]  /*7860*/  IADD3 R41, P2, PT, R40, R2, RZ ;  /* 0x0000000228297210 */ /* 0x000fe40007f5e0ff */
[----:B------:R-:W-:-:S03]  /*7870*/  PRMT R45, RZ, 0x7610, R45 ;  /* 0x00007610ff2d7816 */ /* 0x000fc6000000002d */
[----:B------:R-:W-:Y:S04]  /*7880*/  STL [R1+0x2f0], R41 ;  /* 0x0002f02901007387 */ /* 0x000fe80000100800 */
[----:B------:R-:W-:Y:S04]  /*7890*/  STS.U8 [R64+UR9+0x1100], R63 ;  /* 0x0011003f40007988 */ /* 0x000fe80008000009 */
[----:B------:R0:W-:Y:S02]  /*78a0*/  STS.U8 [R64+UR9+0x1500], R42 ;  /* 0x0015002a40007988 */ /* 0x0001e40008000009 */
[----:B0-----:R-:W-:Y:S01]  /*78b0*/  LEA.HI.X.SX32 R42, R40, R3, 0x1, P2 ;  /* 0x00000003282a7211 */ /* 0x001fe200010f0eff */
[----:B------:R-:W-:-:S04]  /*78c0*/  @!P0 IMAD.MOV.U32 R40, RZ, RZ, R41 ;  /* 0x000000ffff288224 */ /* 0x000fc800078e0029 */
[----:B------:R-:W-:-:S05]  /*78d0*/  @!P0 IMAD.MOV.U32 R41, RZ, RZ, R42 ;  /* 0x000000ffff298224 */ /* 0x000fca00078e002a */
[----:B------:R0:W4:Y:S04]  /*78e0*/  @!P0 LDG.E.U8 R45, desc[UR20][R40.64] ;  /* 0x00000014282d8981 */ /* 0x000128000c1e1100 */
[----:B------:R1:W-:Y:S04]  /*78f0*/  STL [R1+0x2ec], R42 ;  /* 0x0002ec2a01007387 */ /* 0x0003e80000100800 */
[----:B------:R-:W4:Y:S01]  /*7900*/  LDL.LU R65, [R1+0x58] ;  /* 0x0000580001417983 */ /* 0x000f220000300800 */
[----:B0-----:R-:W-:-:S03]  /*7910*/  VIADD R40, R80, 0xffffff81 ;  /* 0xffffff8150287836 */ /* 0x001fc60000000000 */
[----:B-1----:R-:W4:Y:S02]  /*7920*/  LDL.LU R42, [R1+0x50] ;  /* 0x00005000012a7983 */ /* 0x002f240000300800 */
[----:B------:R-:W-:Y:S01]  /*7930*/  ISETP.GE.U32.AND P0, PT, R40, 0x7fffff02, PT ;  /* 0x7fffff022800780c */ /* 0x000fe20003f06070 */
[----:B------:R-:W-:-:S05]  /*7940*/  IMAD R40, R46, 0x7e, RZ ;  /* 0x0000007e2e287824 */ /* 0x000fca00078e02ff */
[C---:B------:R-:W-:Y:S01]  /*7950*/  IADD3 R41, P2, PT, R40.reuse, R2, RZ ;  /* 0x0000000228297210 */ /* 0x040fe20007f5e0ff */
[----:B------:R0:W-:Y:S04]  /*7960*/  STS.U8 [R64+UR9+0x1900], R43 ;  /* 0x0019002b40007988 */ /* 0x0001e80008000009 */
[----:B0-----:R-:W4:Y:S04]  /*7970*/  LDL.LU R43, [R1+0x4c] ;  /* 0x00004c00012b7983 */ /* 0x001f280000300800 */
[----:B------:R0:W-:Y:S04]  /*7980*/  STS.U8 [R64+UR9+0x1d00], R59 ;  /* 0x001d003b40007988 */ /* 0x0001e80008000009 */
[----:B------:R-:W4:Y:S01]  /*7990*/  LDL.LU R62, [R1+0x44] ;  /* 0x00004400013e7983 */ /* 0x000f220000300800 */
[----:B0-----:R-:W-:-:S03]  /*79a0*/  LEA.HI.X.SX32 R59, R40, R3, 0x1, P2 ;  /* 0x00000003283b7211 */ /* 0x001fc600010f0eff */
[----:B------:R0:W-:Y:S01]  /*79b0*/  STL [R1+0x308], R41 ;  /* 0x0003082901007387 */ /* 0x0001e20000100800 */
[----:B------:R-:W-:-:S03]  /*79c0*/  @!P0 IMAD.MOV.U32 R40, RZ, RZ, R41 ;  /* 0x000000ffff288224 */ /* 0x000fc600078e0029 */
[----:B------:R1:W-:Y:S04]  /*79d0*/  STL [R1+0x304], R59 ;  /* 0x0003043b01007387 */ /* 0x0003e80000100800 */
[----:B------:R-:W4:Y:S01]  /*79e0*/  LDL.LU R63, [R1+0x40] ;  /* 0x00004000013f7983 */ /* 0x000f220000300800 */
[----:B0-----:R-:W-:-:S03]  /*79f0*/  @!P0 IMAD.MOV.U32 R41, RZ, RZ, R59 ;  /* 0x000000ffff298224 */ /* 0x001fc600078e003b */
[----:B-1----:R-:W4:Y:S04]  /*7a00*/  LDL.LU R59, [R1+0x10] ;  /* 0x00001000013b7983 */ /* 0x002f280000300800 */
[----:B------:R0:W-:Y:S04]  /*7a10*/  STS.U8 [R64+UR9+0x2100], R73 ;  /* 0x0021004940007988 */ /* 0x0001e80008000009 */
[----:B0-----:R-:W4:Y:S04]  /*7a20*/  LDL.LU R73, [R1+0x4] ;  /* 0x0000040001497983 */ /* 0x001f280000300800 */
[----:B--2---:R0:W-:Y:S04]  /*7a30*/  STS.U8 [R64+UR9+0x2500], R74 ;  /* 0x0025004a40007988 */ /* 0x0041e80008000009 */
[----:B---3--:R1:W-:Y:S04]  /*7a40*/  STS.U8 [R64+UR9+0x2900], R75 ;  /* 0x0029004b40007988 */ /* 0x0083e80008000009 */
[----:B0-----:R-:W2:Y:S04]  /*7a50*/  LDL.LU R74, [R1+0x3c] ;  /* 0x00003c00014a7983 */ /* 0x001ea80000300800 */
[----:B-1----:R-:W3:Y:S04]  /*7a60*/  LDL.LU R75, [R1+0x34] ;  /* 0x00003400014b7983 */ /* 0x002ee80000300800 */
[----:B----4-:R0:W-:Y:S04]  /*7a70*/  STS.U8 [R64+UR9+0x2d00], R81 ;  /* 0x002d005140007988 */ /* 0x0101e80008000009 */
[----:B0-----:R-:W4:Y:S01]  /*7a80*/  LDL.LU R81, [R1+0x30] ;  /* 0x0000300001517983 */ /* 0x001f220000300800 */
[----:B------:R-:W-:-:S06]  /*7a90*/  PRMT R44, RZ, 0x7610, R44 ;  /* 0x00007610ff2c7816 */ /* 0x000fcc000000002c */
[----:B------:R0:W4:Y:S02]  /*7aa0*/  @!P0 LDG.E.U8 R44, desc[UR20][R40.64] ;  /* 0x00000014282c8981 */ /* 0x000124000c1e1100 */
[----:B0-----:R-:W-:Y:S02]  /*7ab0*/  VIADD R40, R80, 0xfffffff8 ;  /* 0xfffffff850287836 */ /* 0x001fe40000000000 */
[----:B------:R-:W-:-:S03]  /*7ac0*/  IMAD R41, R46, 0x7, RZ ;  /* 0x000000072e297824 */ /* 0x000fc600078e02ff */
[----:B------:R-:W-:Y:S02]  /*7ad0*/  ISETP.GE.U32.AND P0, PT, R40, 0x7fffff79, PT ;  /* 0x7fffff792800780c */ /* 0x000fe40003f06070 */
[C---:B------:R-:W-:Y:S02]  /*7ae0*/  IADD3 R40, P2, PT, R41.reuse, R2, RZ ;  /* 0x0000000229287210 */ /* 0x040fe40007f5e0ff */
[----:B------:R-:W-:Y:S02]  /*7af0*/  PRMT R61, RZ, 0x7610, R61 ;  /* 0x00007610ff3d7816 */ /* 0x000fe4000000003d */
[----:B------:R-:W-:Y:S02]  /*7b00*/  LEA.HI.X.SX32 R41, R41, R3, 0x1, P2 ;  /* 0x0000000329297211 */ /* 0x000fe400010f0eff */
[----:B------:R-:W-:-:S05]  /*7b10*/  LOP3.LUT R72, R39, 0x30, RZ, 0x3c, !PT ;  /* 0x0000003027487812 */ /* 0x000fca00078e3cff */
[----:B------:R-:W4:Y:S01]  /*7b20*/  @!P0 LDG.E.U8 R61, desc[UR20][R40.64] ;  /* 0x00000014283d8981 */ /* 0x000f22000c1e1100 */
[----:B------:R-:W-:-:S03]  /*7b30*/  PRMT R60, RZ, 0x7610, R60 ;  /* 0x00007610ff3c7816 */ /* 0x000fc6000000003c */
[----:B------:R-:W-:Y:S04]  /*7b40*/  STS.U8 [R64+UR9+0x3100], R65 ;  /* 0x0031004140007988 */ /* 0x000fe80008000009 */
[----:B------:R0:W-:Y:S02]  /*7b50*/  STS.U8 [R64+UR9+0x3500], R42 ;  /* 0x0035002a40007988 */ /* 0x0001e40008000009 */
[----:B0-----:R-:W-:-:S05]  /*7b60*/  VIADD R42, R80, 0xfffffff0 ;  /* 0xfffffff0502a7836 */ /* 0x001fca0000000000 */
[----:B------:R-:W-:Y:S01]  /*7b70*/  ISETP.GE.U32.AND P0, PT, R42, 0x7fffff71, PT ;  /* 0x7fffff712a00780c */ /* 0x000fe20003f06070 */
[----:B------:R0:W-:Y:S02]  /*7b80*/  STS.U8 [R64+UR9+0x3900], R43 ;  /* 0x0039002b40007988 */ /* 0x0001e40008000009 */
[----:B0-----:R-:W-:Y:S02]  /*7b90*/  IMAD R43, R46, 0xf, RZ ;  /* 0x0000000f2e2b7824 */ /* 0x001fe400078e02ff */
[----:B------:R-:W-:Y:S03]  /*7ba0*/  STS.U8 [R64+UR9+0x3d00], R62 ;  /* 0x003d003e40007988 */ /* 0x000fe60008000009 */
[----:B------:R-:W-:-:S04]  /*7bb0*/  IADD3 R42, P2, PT, R43, R2, RZ ;  /* 0x000000022b2a7210 */ /* 0x000fc80007f5e0ff */
[----:B------:R-:W-:Y:S01]  /*7bc0*/  LEA.HI.X.SX32 R43, R43, R3, 0x1, P2 ;  /* 0x000000032b2b7211 */ /* 0x000fe200010f0eff */
[----:B------:R-:W-:Y:S04]  /*7bd0*/  STS.U8 [R72+UR9+0x180], R63 ;  /* 0x0001803f48007988 */ /* 0x000fe80008000009 */
[----:B------:R-:W4:Y:S04]  /*7be0*/  @!P0 LDG.E.U8 R60, desc[UR20][R42.64] ;  /* 0x000000142a3c8981 */ /* 0x000f28000c1e1100 */
[----:B------:R0:W-:Y:S02]  /*7bf0*/  STS.U8 [R72+UR9+0x580], R59 ;  /* 0x0005803b48007988 */ /* 0x0001e40008000009 */
[----:B0-----:R-:W-:-:S05]  /*7c00*/  VIADD R59, R80, 0xffffffe8 ;  /* 0xffffffe8503b7836 */ /* 0x001fca0000000000 */
[----:B------:R-:W-:Y:S01]  /*7c10*/  ISETP.GE.U32.AND P0, PT, R59, 0x7fffff69, PT ;  /* 0x7fffff693b00780c */ /* 0x000fe20003f06070 */
[----:B------:R-:W-:-:S05]  /*7c20*/  IMAD R59, R46, 0x17, RZ ;  /* 0x000000172e3b7824 */ /* 0x000fca00078e02ff */
[----:B------:R-:W-:-:S04]  /*7c30*/  IADD3 R62, P2, PT, R59, R2, RZ ;  /* 0x000000023b3e7210 */ /* 0x000fc80007f5e0ff */
[----:B------:R-:W-:Y:S02]  /*7c40*/  LEA.HI.X.SX32 R63, R59, R3, 0x1, P2 ;  /* 0x000000033b3f7211 */ /* 0x000fe400010f0eff */
[----:B------:R-:W-:Y:S01]  /*7c50*/  PRMT R59, RZ, 0x7610, R59 ;  /* 0x00007610ff3b7816 */ /* 0x000fe2000000003b */
[----:B------:R0:W-:Y:S05]  /*7c60*/  STS.U8 [R72+UR9+0x980], R73 ;  /* 0x0009804948007988 */ /* 0x0001ea0008000009 */
[----:B------:R1:W4:Y:S04]  /*7c70*/  @!P0 LDG.E.U8 R59, desc[UR20][R62.64] ;  /* 0x000000143e3b8981 */ /* 0x000328000c1e1100 */
[----:B0-----:R-:W4:Y:S04]  /*7c80*/  LDL.LU R73, [R1+0x14] ;  /* 0x0000140001497983 */ /* 0x001f280000300800 */
[----:B------:R1:W-:Y:S02]  /*7c90*/  STL [R1+0x10], R62 ;  /* 0x0000103e01007387 */ /* 0x0003e40000100800 */
[----:B-1----:R-:W-:-:S05]  /*7ca0*/  VIADD R62, R80, 0xffffffe0 ;  /* 0xffffffe0503e7836 */ /* 0x002fca0000000000 */
[----:B------:R-:W-:Y:S01]  /*7cb0*/  ISETP.GE.U32.AND P0, PT, R62, 0x7fffff61, PT ;  /* 0x7fffff613e00780c */ /* 0x000fe20003f06070 */
[----:B------:R-:W-:-:S05]  /*7cc0*/  IMAD R62, R46, 0x1f, RZ ;  /* 0x0000001f2e3e7824 */ /* 0x000fca00078e02ff */
[C---:B------:R-:W-:Y:S01]  /*7cd0*/  IADD3 R64, P2, PT, R62.reuse, R2, RZ ;  /* 0x000000023e407210 */ /* 0x040fe20007f5e0ff */
[----:B------:R0:W-:Y:S03]  /*7ce0*/  STL [R1+0x4], R63 ;  /* 0x0000043f01007387 */ /* 0x0001e60000100800 */
[----:B------:R-:W-:Y:S02]  /*7cf0*/  LEA.HI.X.SX32 R65, R62, R3, 0x1, P2 ;  /* 0x000000033e417211 */ /* 0x000fe400010f0eff */
[----:B------:R-:W-:Y:S01]  /*7d00*/  PRMT R62, RZ, 0x7610, R62 ;  /* 0x00007610ff3e7816 */ /* 0x000fe2000000003e */
[----:B0-----:R-:W4:Y:S05]  /*7d10*/  LDL.LU R63, [R1+0x1c] ;  /* 0x00001c00013f7983 */ /* 0x001f2a0000300800 */
[----:B------:R0:W4:Y:S04]  /*7d20*/  @!P0 LDG.E.U8 R62, desc[UR20][R64.64] ;  /* 0x00000014403e8981 */ /* 0x000128000c1e1100 */
[----:B--2---:R1:W-:Y:S04]  /*7d30*/  STS.U8 [R72+UR9+0xd80], R74 ;  /* 0x000d804a48007988 */ /* 0x0043e80008000009 */
[----:B---3--:R2:W-:Y:S04]  /*7d40*/  STS.U8 [R72+UR9+0x1180], R75 ;  /* 0x0011804b48007988 */ /* 0x0085e80008000009 */
[----:B-1----:R-:W3:Y:S04]  /*7d50*/  LDL.LU R74, [R1+0x18] ;  /* 0x00001800014a7983 */ /* 0x002ee80000300800 */
[----:B--2---:R-:W2:Y:S04]  /*7d60*/  LDL.LU R75, [R1+0xc] ;  /* 0x00000c00014b7983 */ /* 0x004ea80000300800 */
[----:B----4-:R1:W-:Y:S04]  /*7d70*/  STS.U8 [R72+UR9+0x1580], R81 ;  /* 0x0015805148007988 */ /* 0x0103e80008000009 */
[----:B-1----:R-:W4:Y:S04]  /*7d80*/  LDL.LU R81, [R1+0x8] ;  /* 0x0000080001517983 */ /* 0x002f280000300800 */
[----:B------:R1:W-:Y:S04]  /*7d90*/  STL [R1+0xd8], R64 ;  /* 0x0000d84001007387 */ /* 0x0003e80000100800 */
[----:B------:R0:W-:Y:S04]  /*7da0*/  STL [R1+0xd4], R65 ;  /* 0x0000d44101007387 */ /* 0x0001e80000100800 */
[----:B-1----:R-:W2:Y:S04]  /*7db0*/  LDL.LU R64, [R1+0x38] ;  /* 0x0000380001407983 */ /* 0x002ea80000300800 */
[----:B0-----:R-:W3:Y:S01]  /*7dc0*/  LDL.LU R65, [R1+0x28] ;  /* 0x0000280001417983 */ /* 0x001ee20000300800 */
[----:B------:R-:W-:-:S03]  /*7dd0*/  PRMT R71, RZ, 0x7610, R71 ;  /* 0x00007610ff477816 */ /* 0x000fc60000000047 */
[----:B--2---:R-:W-:Y:S04]  /*7de0*/  STS.U8 [R72+UR9+0x1980], R64 ;  /* 0x0019804048007988 */ /* 0x004fe80008000009 */
[----:B---3--:R-:W-:Y:S04]  /*7df0*/  STS.U8 [R72+UR9+0x1d80], R65 ;  /* 0x001d804148007988 */ /* 0x008fe80008000009 */
[----:B------:R0:W-:Y:S02]  /*7e00*/  STS.U8 [R72+UR9+0x2180], R63 ;  /* 0x0021803f48007988 */ /* 0x0001e40008000009 */
[----:B0-----:R-:W-:-:S05]  /*7e10*/  VIADD R63, R80, 0xffffffd8 ;  /* 0xffffffd8503f7836 */ /* 0x001fca0000000000 */
[----:B------:R-:W-:Y:S01]  /*7e20*/  ISETP.GE.U32.AND P0, PT, R63, 0x7fffff59, PT ;  /* 0x7fffff593f00780c */ /* 0x000fe20003f06070 */
[----:B------:R-:W-:-:S05]  /*7e30*/  IMAD R63, R46, 0x27, RZ ;  /* 0x000000272e3f7824 */ /* 0x000fca00078e02ff */
[----:B------:R-:W-:-:S04]  /*7e40*/  IADD3 R64, P2, PT, R63, R2, RZ ;  /* 0x000000023f407210 */ /* 0x000fc80007f5e0ff */
[----:B------:R-:W-:Y:S02]  /*7e50*/  LEA.HI.X.SX32 R65, R63, R3, 0x1, P2 ;  /* 0x000000033f417211 */ /* 0x000fe400010f0eff */
[----:B------:R-:W2:Y:S04]  /*7e60*/  LDL.LU R63, [R1+0x20] ;  /* 0x00002000013f7983 */ /* 0x000ea80000300800 */
[----:B------:R-:W-:Y:S04]  /*7e70*/  STL [R1+0x118], R64 ;  /* 0x0001184001007387 */ /* 0x000fe80000100800 */
[----:B------:R0:W-:Y:S04]  /*7e80*/  STL [R1+0x114], R65 ;  /* 0x0001144101007387 */ /* 0x0001e80000100800 */
[----:B------:R1:W3:Y:S04]  /*7e90*/  @!P0 LDG.E.U8 R71, desc[UR20][R64.64] ;  /* 0x0000001440478981 */ /* 0x0002e8000c1e1100 */
[----:B0-----:R-:W2:Y:S01]  /*7ea0*/  LDL.LU R65, [R1+0x24] ;  /* 0x0000240001417983 */ /* 0x001ea20000300800 */
[----:B------:R-:W-:-:S02]  /*7eb0*/  PRMT R70, RZ, 0x7610, R70 ;  /* 0x00007610ff467816 */ /* 0x000fc40000000046 */
[----:B------:R-:W-:Y:S02]  /*7ec0*/  PRMT R69, RZ, 0x7610, R69 ;  /* 0x00007610ff457816 */ /* 0x000fe40000000045 */
[----:B------:R-:W-:Y:S02]  /*7ed0*/  PRMT R68, RZ, 0x7610, R68 ;  /* 0x00007610ff447816 */ /* 0x000fe40000000044 */
[----:B------:R-:W-:Y:S02]  /*7ee0*/  PRMT R67, RZ, 0x7610, R67 ;  /* 0x00007610ff437816 */ /* 0x000fe40000000043 */
[----:B------:R-:W-:Y:S01]  /*7ef0*/  PRMT R66, RZ, 0x7610, R66 ;  /* 0x00007610ff427816 */ /* 0x000fe20000000042 */
[----:B--2---:R-:W-:Y:S04]  /*7f00*/  STS.U8 [R72+UR9+0x2580], R65 ;  /* 0x0025804148007988 */ /* 0x004fe80008000009 */
[----:B------:R0:W-:Y:S02]  /*7f10*/  STS.U8 [R72+UR9+0x2980], R63 ;  /* 0x0029803f48007988 */ /* 0x0001e40008000009 */
[----:B0-----:R-:W-:-:S05]  /*7f20*/  VIADD R63, R80, 0xffffffd0 ;  /* 0xffffffd0503f7836 */ /* 0x001fca0000000000 */
[----:B------:R-:W-:Y:S01]  /*7f30*/  ISETP.GE.U32.AND P0, PT, R63, 0x7fffff51, PT ;  /* 0x7fffff513f00780c */ /* 0x000fe20003f06070 */
[----:B------:R-:W-:-:S05]  /*7f40*/  IMAD R63, R46, 0x2f, RZ ;  /* 0x0000002f2e3f7824 */ /* 0x000fca00078e02ff */
[----:B-1----:R-:W-:-:S04]  /*7f50*/  IADD3 R64, P2, PT, R63, R2, RZ ;  /* 0x000000023f407210 */ /* 0x002fc80007f5e0ff */
[----:B------:R-:W-:Y:S01]  /*7f60*/  LEA.HI.X.SX32 R65, R63, R3, 0x1, P2 ;  /* 0x000000033f417211 */ /* 0x000fe200010f0eff */
[----:B------:R-:W-:-:S04]  /*7f70*/  VIADD R63, R80, 0xffffffc8 ;  /* 0xffffffc8503f7836 */ /* 0x000fc80000000000 */
[----:B------:R0:W2:Y:S01]  /*7f80*/  @!P0 LDG.E.U8 R70, desc[UR20][R64.64] ;  /* 0x0000001440468981 */ /* 0x0000a2000c1e1100 */
[----:B------:R-:W-:Y:S01]  /*7f90*/  ISETP.GE.U32.AND P0, PT, R63, 0x7fffff49, PT ;  /* 0x7fffff493f00780c */ /* 0x000fe20003f06070 */
[----:B------:R-:W-:Y:S02]  /*7fa0*/  IMAD R63, R46, 0x37, RZ ;  /* 0x000000372e3f7824 */ /* 0x000fe400078e02ff */
[----:B------:R0:W-:Y:S04]  /*7fb0*/  STL [R1+0x158], R64 ;  /* 0x0001584001007387 */ /* 0x0001e80000100800 */
[----:B------:R1:W-:Y:S01]  /*7fc0*/  STL [R1+0x154], R65 ;  /* 0x0001544101007387 */ /* 0x0003e20000100800 */
[----:B0-----:R-:W-:-:S04]  /*7fd0*/  IADD3 R64, P2, PT, R63, R2, RZ ;  /* 0x000000023f407210 */ /* 0x001fc80007f5e0ff */
[----:B-1----:R-:W-:Y:S01]  /*7fe0*/  LEA.HI.X.SX32 R65, R63, R3, 0x1, P2 ;  /* 0x000000033f417211 */ /* 0x002fe200010f0eff */
[----:B------:R-:W-:-:S04]  /*7ff0*/  VIADD R63, R80, 0xffffffc0 ;  /* 0xffffffc0503f7836 */ /* 0x000fc80000000000 */
[----:B------:R0:W2:Y:S01]  /*8000*/  @!P0 LDG.E.U8 R69, desc[UR20][R64.64] ;  /* 0x0000001440458981 */ /* 0x0000a2000c1e1100 */
[----:B------:R-:W-:Y:S01]  /*8010*/  ISETP.GE.U32.AND P0, PT, R63, 0x7fffff41, PT ;  /* 0x7fffff413f00780c */ /* 0x000fe20003f06070 */
[----:B------:R-:W-:Y:S02]  /*8020*/  IMAD R63, R46, 0x3f, RZ ;  /* 0x0000003f2e3f7824 */ /* 0x000fe400078e02ff */
[----:B------:R0:W-:Y:S04]  /*8030*/  STL [R1+0x198], R64 ;  /* 0x0001984001007387 */ /* 0x0001e80000100800 */
[----:B------:R1:W-:Y:S01]  /*8040*/  STL [R1+0x194], R65 ;  /* 0x0001944101007387 */ /* 0x0003e20000100800 */
[----:B0-----:R-:W-:-:S03]  /*8050*/  IADD3 R64, P2, PT, R63, R2, RZ ;  /* 0x000000023f407210 */ /* 0x001fc60007f5e0ff */
[----:B------:R-:W-:Y:S01]  /*8060*/  STS.U8 [R72+UR9+0x2d80], R73 ;  /* 0x002d804948007988 */ /* 0x000fe20008000009 */
[----:B-1----:R-:W-:-:S03]  /*8070*/  LEA.HI.X.SX32 R65, R63, R3, 0x1, P2 ;  /* 0x000000033f417211 */ /* 0x002fc600010f0eff */
[----:B------:R0:W-:Y:S01]  /*8080*/  STS.U8 [R72+UR9+0x3180], R74 ;  /* 0x0031804a48007988 */ /* 0x0001e20008000009 */
[----:B------:R-:W-:-:S03]  /*8090*/  VIADD R63, R80, 0xffffffb8 ;  /* 0xffffffb8503f7836 */ /* 0x000fc60000000000 */
[----:B------:R-:W-:Y:S04]  /*80a0*/  STS.U8 [R72+UR9+0x3580], R75 ;  /* 0x0035804b48007988 */ /* 0x000fe80008000009 */
[----:B------:R1:W2:Y:S01]  /*80b0*/  @!P0 LDG.E.U8 R68, desc[UR20][R64.64] ;  /* 0x0000001440448981 */ /* 0x0002a2000c1e1100 */
[----:B0-----:R-:W-:-:S03]  /*80c0*/  LOP3.LUT R74, R39, 0x40, RZ, 0x3c, !PT ;  /* 0x00000040274a7812 */ /* 0x001fc600078e3cff */
[----:B----4-:R-:W-:Y:S01]  /*80d0*/  STS.U8 [R72+UR9+0x3980], R81 ;  /* 0x0039805148007988 */ /* 0x010fe20008000009 */
[----:B------:R-:W-:Y:S01]  /*80e0*/  ISETP.GE.U32.AND P0, PT, R63, 0x7fffff39, PT ;  /* 0x7fffff393f00780c */ /* 0x000fe20003f06070 */
[----:B------:R-:W-:Y:S02]  /*80f0*/  IMAD R63, R46, 0x47, RZ ;  /* 0x000000472e3f7824 */ /* 0x000fe400078e02ff */
[----:B------:R0:W-:Y:S04]  /*8100*/  STS.U8 [R72+UR9+0x3d80], R24 ;  /* 0x003d801848007988 */ /* 0x0001e80008000009 */
[----:B------:R4:W-:Y:S04]  /*8110*/  STS.U8 [R74+UR9+0x200], R25 ;  /* 0x000200194a007988 */ /* 0x0009e80008000009 */
[----:B------:R1:W-:Y:S04]  /*8120*/  STS.U8 [R74+UR9+0x600], R22 ;  /* 0x000600164a007988 */ /* 0x0003e80008000009 */
[----:B0-----:R-:W5:Y:S04]  /*8130*/  LDL.LU R24, [R1+0x5b8] ;  /* 0x0005b80001187983 */ /* 0x001f680000300800 */
[----:B----4-:R-:W5:Y:S04]  /*8140*/  LDL.LU R25, [R1+0x5b4] ;  /* 0x0005b40001197983 */ /* 0x010f680000300800 */
[----:B-1----:R-:W5:Y:S04]  /*8150*/  LDL.LU R22, [R1+0x5b0] ;  /* 0x0005b00001167983 */ /* 0x002f680000300800 */
[----:B------:R0:W-:Y:S04]  /*8160*/  STS.U8 [R74+UR9+0xa00], R23 ;  /* 0x000a00174a007988 */ /* 0x0001e80008000009 */
[----:B0-----:R-:W5:Y:S04]  /*8170*/  LDL.LU R23, [R1+0x5ac] ;  /* 0x0005ac0001177983 */ /* 0x001f680000300800 */
[----:B------:R0:W-:Y:S04]  /*8180*/  STL [R1+0x1f4], R64 ;  /* 0x0001f44001007387 */ /* 0x0001e80000100800 */
[----:B------:R1:W-:Y:S01]  /*8190*/  STL [R1+0x1f0], R65 ;  /* 0x0001f04101007387 */ /* 0x0003e20000100800 */
[----:B0-----:R-:W-:-:S04]  /*81a0*/  IADD3 R64, P2, PT, R63, R2, RZ ;  /* 0x000000023f407210 */ /* 0x001fc80007f5e0ff */
[----:B-1----:R-:W-:Y:S01]  /*81b0*/  LEA.HI.X.SX32 R65, R63, R3, 0x1, P2 ;  /* 0x000000033f417211 */ /* 0x002fe200010f0eff */
[----:B------:R-:W-:Y:S01]  /*81c0*/  VIADD R63, R80, 0xffffffb0 ;  /* 0xffffffb0503f7836 */ /* 0x000fe20000000000 */
[----:B------:R0:W-:Y:S04]  /*81d0*/  STS.U8 [R74+UR9+0xe00], R20 ;  /* 0x000e00144a007988 */ /* 0x0001e80008000009 */
[----:B------:R1:W4:Y:S01]  /*81e0*/  @!P0 LDG.E.U8 R67, desc[UR20][R64.64] ;  /* 0x0000001440438981 */ /* 0x000322000c1e1100 */
[----:B------:R-:W-:Y:S01]  /*81f0*/  ISETP.GE.U32.AND P0, PT, R63, 0x7fffff31, PT ;  /* 0x7fffff313f00780c */ /* 0x000fe20003f06070 */
[----:B------:R-:W-:Y:S02]  /*8200*/  IMAD R63, R46, 0x4f, RZ ;  /* 0x0000004f2e3f7824 */ /* 0x000fe400078e02ff */
[----:B------:R1:W-:Y:S04]  /*8210*/  STS.U8 [R74+UR9+0x1200], R21 ;  /* 0x001200154a007988 */ /* 0x0003e80008000009 */
[----:B0-----:R-:W5:Y:S04]  /*8220*/  LDL.LU R20, [R1+0x5a8] ;  /* 0x0005a80001147983 */ /* 0x001f680000300800 */
[----:B-1----:R-:W5:Y:S04]  /*8230*/  LDL.LU R21, [R1+0x5a4] ;  /* 0x0005a40001157983 */ /* 0x002f680000300800 */
        /* <DEDUP_REMOVED lines=8> */
[----:B------:R-:W-:Y:S04]  /*82c0*/  STS.U8 [R74+UR9+0x1600], R124 ;  /* 0x0016007c4a007988 */ /* 0x000fe80008000009 */
[----:B------:R1:W-:Y:S01]  /*82d0*/  STS.U8 [R74+UR9+0x1a00], R18 ;  /* 0x001a00124a007988 */ /* 0x0003e20008000009 */
[----:B------:R-:W-:-:S03]  /*82e0*/  IADD3 R72, P2, PT, R63, R2, RZ ;  /* 0x000000023f487210 */ /* 0x000fc60007f5e0ff */
[----:B------:R0:W-:Y:S01]  /*82f0*/  STS.U8 [R74+UR9+0x1e00], R19 ;  /* 0x001e00134a007988 */ /* 0x0001e20008000009 */
[----:B------:R-:W-:-:S03]  /*8300*/  LEA.HI.X.SX32 R73, R63, R3, 0x1, P2 ;  /* 0x000000033f497211 */ /* 0x000fc600010f0eff */
[----:B-1----:R-:W5:Y:S04]  /*8310*/  LDL.LU R18, [R1+0x5a0] ;  /* 0x0005a00001127983 */ /* 0x002f680000300800 */
[----:B0-----:R-:W5:Y:S04]  /*8320*/  LDL.LU R19, [R1+0x59c] ;  /* 0x00059c0001137983 */ /* 0x001f680000300800 */
[----:B------:R-:W-:Y:S01]  /*8330*/  STL [R1+0x274], R64 ;  /* 0x0002744001007387 */ /* 0x000fe20000100800 */
[----:B------:R-:W-:-:S03]  /*8340*/  VIADD R63, R80, 0xffffffa0 ;  /* 0xffffffa0503f7836 */ /* 0x000fc60000000000 */
[----:B------:R0:W-:Y:S02]  /*8350*/  STL [R1+0x270], R65 ;  /* 0x0002704101007387 */ /* 0x0001e40000100800 */
[----:B0-----:R-:W-:-:S06]  /*8360*/  PRMT R65, RZ, 0x7610, R65 ;  /* 0x00007610ff417816 */ /* 0x001fcc0000000041 */
[----:B------:R0:W2:Y:S01]  /*8370*/  @!P0 LDG.E.U8 R65, desc[UR20][R72.64] ;  /* 0x0000001448418981 */ /* 0x0000a2000c1e1100 */
[----:B------:R-:W-:Y:S01]  /*8380*/  ISETP.GE.U32.AND P0, PT, R63, 0x7fffff21, PT ;  /* 0x7fffff213f00780c */ /* 0x000fe20003f06070 */
[----:B------:R-:W-:Y:S02]  /*8390*/  IMAD R63, R46, 0x5f, RZ ;  /* 0x0000005f2e3f7824 */ /* 0x000fe400078e02ff */
[----:B------:R-:W-:Y:S03]  /*83a0*/  STS.U8 [R74+UR9+0x2200], R121 ;  /* 0x002200794a007988 */ /* 0x000fe60008000009 */
[C---:B------:R-:W-:Y:S01]  /*83b0*/  IADD3 R75, P2, PT, R63.reuse, R2, RZ ;  /* 0x000000023f4b7210 */ /* 0x040fe20007f5e0ff */
[----:B------:R1:W-:Y:S03]  /*83c0*/  STS.U8 [R74+UR9+0x2600], R16 ;  /* 0x002600104a007988 */ /* 0x0003e60008000009 */
[----:B------:R-:W-:Y:S01]  /*83d0*/  LEA.HI.X.SX32 R81, R63, R3, 0x1, P2 ;  /* 0x000000033f517211 */ /* 0x000fe200010f0eff */
[----:B------:R0:W-:Y:S01]  /*83e0*/  STS.U8 [R74+UR9+0x2a00], R17 ;  /* 0x002a00114a007988 */ /* 0x0001e20008000009 */
[----:B------:R-:W-:-:S03]  /*83f0*/  PRMT R64, RZ, 0x7610, R64 ;  /* 0x00007610ff407816 */ /* 0x000fc60000000040 */
[----:B-1----:R-:W5:Y:S04]  /*8400*/  LDL.LU R16, [R1+0x598] ;  /* 0x0005980001107983 */ /* 0x002f680000300800 */
[----:B0-----:R-:W5:Y:S01]  /*8410*/  LDL.LU R17, [R1+0x594] ;  /* 0x0005940001117983 */ /* 0x001f620000300800 */
[----:B------:R-:W-:-:S03]  /*8420*/  VIADD R63, R80, 0xffffff98 ;  /* 0xffffff98503f7836 */ /* 0x000fc60000000000 */
[----:B------:R0:W-:Y:S04]  /*8430*/  STL [R1+0x298], R72 ;  /* 0x0002984801007387 */ /* 0x0001e80000100800 */
[----:B------:R1:W-:Y:S01]  /*8440*/  STL [R1+0x294], R73 ;  /* 0x0002944901007387 */ /* 0x0003e20000100800 */
[----:B0-----:R-:W-:Y:S02]  /*8450*/  @!P0 IMAD.MOV.U32 R72, RZ, RZ, R75 ;  /* 0x000000ffff488224 */ /* 0x001fe400078e004b */
[----:B-1----:R-:W-:-:S05]  /*8460*/  @!P0 IMAD.MOV.U32 R73, RZ, RZ, R81 ;  /* 0x000000ffff498224 */ /* 0x002fca00078e0051 */
[----:B------:R0:W2:Y:S01]  /*8470*/  @!P0 LDG.E.U8 R64, desc[UR20][R72.64] ;  /* 0x0000001448408981 */ /* 0x0000a2000c1e1100 */
[----:B------:R-:W-:Y:S01]  /*8480*/  ISETP.GE.U32.AND P0, PT, R63, 0x7fffff19, PT ;  /* 0x7fffff193f00780c */ /* 0x000fe20003f06070 */
[----:B------:R-:W-:-:S05]  /*8490*/  IMAD R63, R46, 0x67, RZ ;  /* 0x000000672e3f7824 */ /* 0x000fca00078e02ff */
[----:B0-----:R-:W-:-:S04]  /*84a0*/  IADD3 R72, P2, PT, R63, R2, RZ ;  /* 0x000000023f487210 */ /* 0x001fc80007f5e0ff */
[----:B------:R-:W-:Y:S02]  /*84b0*/  LEA.HI.X.SX32 R73, R63, R3, 0x1, P2 ;  /* 0x000000033f497211 */ /* 0x000fe400010f0eff */
[----:B------:R-:W-:Y:S01]  /*84c0*/  PRMT R63, RZ, 0x7610, R63 ;  /* 0x00007610ff3f7816 */ /* 0x000fe2000000003f */
[----:B------:R-:W-:Y:S04]  /*84d0*/  STL [R1+0x2b0], R75 ;  /* 0x0002b04b01007387 */ /* 0x000fe80000100800 */
[----:B------:R-:W-:Y:S04]  /*84e0*/  STL [R1+0x2ac], R81 ;  /* 0x0002ac5101007387 */ /* 0x000fe80000100800 */
[----:B------:R0:W-:Y:S04]  /*84f0*/  STL [R1+0x2c8], R72 ;  /* 0x0002c84801007387 */ /* 0x0001e80000100800 */
[----:B------:R0:W4:Y:S04]  /*8500*/  @!P0 LDG.E.U8 R63, desc[UR20][R72.64] ;  /* 0x00000014483f8981 */ /* 0x000128000c1e1100 */
[----:B------:R1:W-:Y:S01]  /*8510*/  STS.U8 [R74+UR9+0x2e00], R117 ;  /* 0x002e00754a007988 */ /* 0x0003e20008000009 */
[----:B0-----:R-:W-:-:S03]  /*8520*/  VIADD R72, R80, 0xffffff90 ;  /* 0xffffff9050487836 */ /* 0x001fc60000000000 */
[----:B------:R-:W-:Y:S02]  /*8530*/  STS.U8 [R74+UR9+0x3200], R125 ;  /* 0x0032007d4a007988 */ /* 0x000fe40008000009 */
[----:B------:R-:W-:Y:S01]  /*8540*/  ISETP.GE.U32.AND P0, PT, R72, 0x7fffff11, PT ;  /* 0x7fffff114800780c */ /* 0x000fe20003f06070 */
[----:B------:R-:W-:Y:S01]  /*8550*/  IMAD R72, R46, 0x6f, RZ ;  /* 0x0000006f2e487824 */ /* 0x000fe200078e02ff */
[----:B------:R-:W-:Y:S01]  /*8560*/  STS.U8 [R74+UR9+0x3600], R120 ;  /* 0x003600784a007988 */ /* 0x000fe20008000009 */
[----:B-1----:R-:W-:-:S03]  /*8570*/  LOP3.LUT R117, R39, 0x50, RZ, 0x3c, !PT ;  /* 0x0000005027757812 */ /* 0x002fc600078e3cff */
[----:B------:R-:W-:Y:S04]  /*8580*/  STS.U8 [R74+UR9+0x3a00], R119 ;  /* 0x003a00774a007988 */ /* 0x000fe80008000009 */
[----:B------:R0:W-:Y:S04]  /*8590*/  STS.U8 [R74+UR9+0x3e00], R123 ;  /* 0x003e007b4a007988 */ /* 0x0001e80008000009 */
[----:B------:R-:W-:Y:S01]  /*85a0*/  STS.U8 [R117+UR9+0x280], R122 ;  /* 0x0002807a75007988 */ /* 0x000fe20008000009 */
[----:B0-----:R-:W-:-:S03]  /*85b0*/  IADD3 R74, P2, PT, R72, R2, RZ ;  /* 0x00000002484a7210 */ /* 0x001fc60007f5e0ff */
[----:B------:R-:W-:Y:S01]  /*85c0*/  STS.U8 [R117+UR9+0x680], R116 ;  /* 0x0006807475007988 */ /* 0x000fe20008000009 */
[----:B------:R-:W-:-:S03]  /*85d0*/  LEA.HI.X.SX32 R75, R72, R3, 0x1, P2 ;  /* 0x00000003484b7211 */ /* 0x000fc600010f0eff */
[----:B------:R-:W-:Y:S04]  /*85e0*/  STS.U8 [R117+UR9+0xa80], R115 ;  /* 0x000a807375007988 */ /* 0x000fe80008000009 */
[----:B------:R-:W-:Y:S04]  /*85f0*/  STS.U8 [R117+UR9+0xe80], R118 ;  /* 0x000e807675007988 */ /* 0x000fe80008000009 */
[----:B------:R-:W-:Y:S04]  /*8600*/  STL [R1+0x2c4], R73 ;  /* 0x0002c44901007387 */ /* 0x000fe80000100800 */
[----:B------:R-:W-:Y:S04]  /*8610*/  STS.U8 [R117+UR9+0x1280], R113 ;  /* 0x0012807175007988 */ /* 0x000fe80008000009 */
[----:B------:R-:W-:Y:S04]  /*8620*/  STS.U8 [R117+UR9+0x1680], R112 ;  /* 0x0016807075007988 */ /* 0x000fe80008000009 */
[----:B------:R-:W-:Y:S04]  /*8630*/  STL [R1+0x2e0], R74 ;  /* 0x0002e04a01007387 */ /* 0x000fe80000100800 */
[----:B------:R-:W-:Y:S04]  /*8640*/  STL [R1+0x2dc], R75 ;  /* 0x0002dc4b01007387 */ /* 0x000fe80000100800 */
[----:B------:R0:W-:Y:S04]  /*8650*/  STS.U8 [R117+UR9+0x1a80], R47 ;  /* 0x001a802f75007988 */ /* 0x0001e80008000009 */
[----:B0-----:R-:W4:Y:S01]  /*8660*/  LDL.LU R47, [R1+0x590] ;  /* 0x00059000012f7983 */ /* 0x001f220000300800 */
[----:B------:R-:W-:Y:S01]  /*8670*/  PRMT R73, RZ, 0x7610, R73 ;  /* 0x00007610ff497816 */ /* 0x000fe20000000049 */
[----:B------:R-:W-:-:S05]  /*8680*/  VIADD R72, R80, 0xffffff88 ;  /* 0xffffff8850487836 */ /* 0x000fca0000000000 */
[----:B------:R0:W4:Y:S01]  /*8690*/  @!P0 LDG.E.U8 R73, desc[UR20][R74.64] ;  /* 0x000000144a498981 */ /* 0x000122000c1e1100 */
[----:B------:R-:W-:Y:S01]  /*86a0*/  ISETP.GE.U32.AND P0, PT, R72, 0x7fffff09, PT ;  /* 0x7fffff094800780c */ /* 0x000fe20003f06070 */
[----:B------:R-:W-:-:S05]  /*86b0*/  IMAD R72, R46, 0x77, RZ ;  /* 0x000000772e487824 */ /* 0x000fca00078e02ff */
[----:B0-----:R-:W-:-:S04]  /*86c0*/  IADD3 R74, P2, PT, R72, R2, RZ ;  /* 0x00000002484a7210 */ /* 0x001fc80007f5e0ff */
[----:B------:R-:W-:Y:S02]  /*86d0*/  LEA.HI.X.SX32 R75, R72, R3, 0x1, P2 ;  /* 0x00000003484b7211 */ /* 0x000fe400010f0eff */
[----:B------:R-:W-:Y:S01]  /*86e0*/  PRMT R72, RZ, 0x7610, R72 ;  /* 0x00007610ff487816 */ /* 0x000fe20000000048 */
[----:B------:R0:W-:Y:S05]  /*86f0*/  STL [R1+0x2f8], R74 ;  /* 0x0002f84a01007387 */ /* 0x0001ea0000100800 */
[----:B------:R0:W4:Y:S02]  /*8700*/  @!P0 LDG.E.U8 R72, desc[UR20][R74.64] ;  /* 0x000000144a488981 */ /* 0x000124000c1e1100 */
[----:B0-----:R-:W-:-:S05]  /*8710*/  VIADD R74, R80, 0xffffff80 ;  /* 0xffffff80504a7836 */ /* 0x001fca0000000000 */
[----:B------:R-:W-:Y:S01]  /*8720*/  ISETP.GE.U32.AND P0, PT, R74, 0x7fffff01, PT ;  /* 0x7fffff014a00780c */ /* 0x000fe20003f06070 */
[----:B------:R-:W-:Y:S01]  /*8730*/  IMAD R74, R46, 0x7f, RZ ;  /* 0x0000007f2e4a7824 */ /* 0x000fe200078e02ff */
[----:B------:R0:W-:Y:S01]  /*8740*/  STL [R1+0x2f4], R75 ;  /* 0x0002f44b01007387 */ /* 0x0001e20000100800 */
[----:B------:R-:W1:Y:S03]  /*8750*/  S2R R124, SR_TID.X ;  /* 0x00000000007c7919 */ /* 0x000e660000002100 */
[C---:B0-----:R-:W-:Y:S01]  /*8760*/  IADD3 R75, P2, PT, R74.reuse, R2, RZ ;  /* 0x000000024a4b7210 */ /* 0x041fe20007f5e0ff */
[----:B------:R-:W-:Y:S03]  /*8770*/  STS.U8 [R117+UR9+0x1e80], R101 ;  /* 0x001e806575007988 */ /* 0x000fe60008000009 */
[----:B------:R-:W-:Y:S01]  /*8780*/  LEA.HI.X.SX32 R80, R74, R3, 0x1, P2 ;  /* 0x000000034a507211 */ /* 0x000fe200010f0eff */
[----:B------:R-:W-:Y:S04]  /*8790*/  STS.U8 [R117+UR9+0x2280], R98 ;  /* 0x0022806275007988 */ /* 0x000fe80008000009 */
[----:B------:R-:W-:Y:S01]  /*87a0*/  STL [R1+0x310], R75 ;  /* 0x0003104b01007387 */ /* 0x000fe20000100800 */
[----:B------:R-:W-:-:S03]  /*87b0*/  @!P0 IMAD.MOV.U32 R81, RZ, RZ, R80 ;  /* 0x000000ffff518224 */ /* 0x000fc600078e0050 */
[----:B------:R-:W-:Y:S04]  /*87c0*/  STS.U8 [R117+UR9+0x2680], R96 ;  /* 0x0026806075007988 */ /* 0x000fe80008000009 */
[----:B------:R0:W-:Y:S04]  /*87d0*/  STL [R1+0x30c], R80 ;  /* 0x00030c5001007387 */ /* 0x0001e80000100800 */
[----:B------:R-:W-:Y:S04]  /*87e0*/  STS.U8 [R117+UR9+0x2a80], R94 ;  /* 0x002a805e75007988 */ /* 0x000fe80008000009 */
[----:B------:R-:W-:Y:S01]  /*87f0*/  STS.U8 [R117+UR9+0x2e80], R91 ;  /* 0x002e805b75007988 */ /* 0x000fe20008000009 */
[----:B0-----:R-:W-:Y:S01]  /*8800*/  @!P0 IMAD.MOV.U32 R80, RZ, RZ, R75 ;  /* 0x000000ffff508224 */ /* 0x001fe200078e004b */
[----:B------:R-:W-:-:S02]  /*8810*/  LOP3.LUT R75, R39, 0x60, RZ, 0x3c, !PT ;  /* 0x00000060274b7812 */ /* 0x000fc400078e3cff */
[----:B------:R-:W-:Y:S04]  /*8820*/  STS.U8 [R117+UR9+0x3280], R90 ;  /* 0x0032805a75007988 */ /* 0x000fe80008000009 */
        /* <DEDUP_REMOVED lines=16> */
[----:B------:R0:W-:Y:S01]  /*8930*/  STS.U8 [R75+UR9+0x3700], R48 ;  /* 0x003700304b007988 */ /* 0x0001e20008000009 */
[----:B-1----:R-:W-:-:S03]  /*8940*/  LOP3.LUT R124, R124, 0x7f, RZ, 0xc0, !PT ;  /* 0x0000007f7c7c7812 */ /* 0x002fc600078ec0ff */
[----:B------:R-:W-:Y:S01]  /*8950*/  STS.U8 [R75+UR9+0x3b00], R45 ;  /* 0x003b002d4b007988 */ /* 0x000fe20008000009 */
[----:B0-----:R-:W-:-:S03]  /*8960*/  LOP3.LUT R48, R39, 0x70, RZ, 0x3c, !PT ;  /* 0x0000007027307812 */ /* 0x001fc600078e3cff */
[----:B------:R-:W-:Y:S01]  /*8970*/  STS.U8 [R75+UR9+0x3f00], R44 ;  /* 0x003f002c4b007988 */ /* 0x000fe20008000009 */
[----:B------:R-:W-:-:S03]  /*8980*/  PRMT R74, RZ, 0x7610, R74 ;  /* 0x00007610ff4a7816 */ /* 0x000fc6000000004a */
[----:B------:R-:W-:Y:S04]  /*8990*/  STS.U8 [R48+UR9+0x380], R61 ;  /* 0x0003803d30007988 */ /* 0x000fe80008000009 */
[----:B------:R-:W-:Y:S04]  /*89a0*/  STS.U8 [R48+UR9+0x780], R60 ;  /* 0x0007803c30007988 */ /* 0x000fe80008000009 */
[----:B------:R-:W-:Y:S04]  /*89b0*/  STS.U8 [R48+UR9+0xb80], R59 ;  /* 0x000b803b30007988 */ /* 0x000fe80008000009 */
[----:B------:R-:W-:Y:S04]  /*89c0*/  STS.U8 [R48+UR9+0xf80], R62 ;  /* 0x000f803e30007988 */ /* 0x000fe80008000009 */
[----:B---3--:R-:W-:Y:S04]  /*89d0*/  STS.U8 [R48+UR9+0x1380], R71 ;  /* 0x0013804730007988 */ /* 0x008fe80008000009 */
[----:B--2---:R-:W-:Y:S04]  /*89e0*/  STS.U8 [R48+UR9+0x1780], R70 ;  /* 0x0017804630007988 */ /* 0x004fe80008000009 */
[----:B------:R-:W-:Y:S04]  /*89f0*/  STS.U8 [R48+UR9+0x1b80], R69 ;  /* 0x001b804530007988 */ /* 0x000fe80008000009 */
[----:B------:R0:W2:Y:S04]  /*8a00*/  @!P0 LDG.E.U8 R74, desc[UR20][R80.64] ;  /* 0x00000014504a8981 */ /* 0x0000a8000c1e1100 */
[----:B------:R-:W-:Y:S04]  /*8a10*/  STS.U8 [R48+UR9+0x1f80], R68 ;  /* 0x001f804430007988 */ /* 0x000fe80008000009 */
[----:B----4-:R-:W-:Y:S04]  /*8a20*/  STS.U8 [R48+UR9+0x2380], R67 ;  /* 0x0023804330007988 */ /* 0x010fe80008000009 */
[----:B------:R-:W-:Y:S04]  /*8a30*/  STS.U8 [R48+UR9+0x2780], R66 ;  /* 0x0027804230007988 */ /* 0x000fe80008000009 */
[----:B------:R-:W-:Y:S01]  /*8a40*/  STS.U8 [R48+UR9+0x2b80], R65 ;  /* 0x002b804130007988 */ /* 0x000fe20008000009 */
[----:B------:R-:W-:-:S03]  /*8a50*/  IMAD R54, R9, UR4, RZ ;  /* 0x0000000409367c24 */ /* 0x000fc6000f8e02ff */
[----:B------:R-:W-:Y:S01]  /*8a60*/  STS.U8 [R48+UR9+0x2f80], R64 ;  /* 0x002f804030007988 */ /* 0x000fe20008000009 */
[----:B------:R-:W-:-:S03]  /*8a70*/  IMAD R49, R15, UR4, RZ ;  /* 0x000000040f317c24 */ /* 0x000fc6000f8e02ff */
[----:B------:R1:W-:Y:S01]  /*8a80*/  STS.U8 [R48+UR9+0x3380], R63 ;  /* 0x0033803f30007988 */ /* 0x0003e20008000009 */
[----:B------:R-:W-:Y:S02]  /*8a90*/  IMAD R58, R111, UR4, RZ ;  /* 0x000000046f3a7c24 */ /* 0x000fe4000f8e02ff */
[----:B-1----:R-:W-:Y:S02]  /*8aa0*/  IMAD R48, R14, UR4, RZ ;  /* 0x000000040e307c24 */ /* 0x002fe4000f8e02ff */
[----:B------:R-:W-:Y:S01]  /*8ab0*/  IMAD R56, R7, UR4, RZ ;  /* 0x0000000407387c24 */ /* 0x000fe2000f8e02ff */
[----:B------:R-:W5:Y:S01]  /*8ac0*/  LDL.LU R14, [R1+0x58c] ;  /* 0x00058c00010e7983 */ /* 0x000f620000300800 */
[----:B------:R-:W-:Y:S02]  /*8ad0*/  IMAD R55, R8, UR4, RZ ;  /* 0x0000000408377c24 */ /* 0x000fe4000f8e02ff */
[----:B------:R-:W-:Y:S02]  /*8ae0*/  IMAD R60, R109, UR4, RZ ;  /* 0x000000046d3c7c24 */ /* 0x000fe4000f8e02ff */
[----:B------:R-:W-:-:S02]  /*8af0*/  IMAD R57, R6, UR4, RZ ;  /* 0x0000000406397c24 */ /* 0x000fc4000f8e02ff */
[----:B------:R-:W-:Y:S02]  /*8b00*/  IMAD R63, R106, UR7, RZ ;  /* 0x000000076a3f7c24 */ /* 0x000fe4000f8e02ff */
[----:B------:R-:W-:Y:S02]  /*8b10*/  IMAD R50, R13, UR4, RZ ;  /* 0x000000040d327c24 */ /* 0x000fe4000f8e02ff */
[----:B------:R-:W-:Y:S02]  /*8b20*/  IMAD R68, R99, UR17, RZ ;  /* 0x0000001163447c24 */ /* 0x000fe4000f8e02ff */
[----:B------:R-:W-:Y:S02]  /*8b30*/  IMAD R52, R11, UR4, RZ ;  /* 0x000000040b347c24 */ /* 0x000fe4000f8e02ff */
[----:B------:R-:W-:Y:S02]  /*8b40*/  IMAD R53, R10, UR4, RZ ;  /* 0x000000040a357c24 */ /* 0x000fe4000f8e02ff */
[----:B------:R-:W-:-:S02]  /*8b50*/  IMAD R59, R110, UR4, RZ ;  /* 0x000000046e3b7c24 */ /* 0x000fc4000f8e02ff */
[----:B------:R-:W-:Y:S02]  /*8b60*/  IMAD R70, R93, UR23, RZ ;  /* 0x000000175d467c24 */ /* 0x000fe4000f8e02ff */
[----:B0-----:R-:W-:Y:S02]  /*8b70*/  IMAD R80, R5, UR28, RZ ;  /* 0x0000001c05507c24 */ /* 0x001fe4000f8e02ff */
[----:B------:R-:W-:Y:S02]  /*8b80*/  IMAD R61, R108, UR5, RZ ;  /* 0x000000056c3d7c24 */ /* 0x000fe4000f8e02ff */
[----:B------:R-:W-:Y:S02]  /*8b90*/  IMAD R69, R95, UR22, RZ ;  /* 0x000000165f457c24 */ /* 0x000fe4000f8e02ff */
[----:B------:R-:W-:Y:S02]  /*8ba0*/  IMAD R62, R107, UR6, RZ ;  /* 0x000000066b3e7c24 */ /* 0x000fe4000f8e02ff */
[----:B------:R-:W-:-:S05]  /*8bb0*/  IMAD R44, R124, R47, RZ ;  /* 0x0000002f7c2c7224 */ /* 0x000fca00078e02ff */
[----:B------:R-:W-:Y:S01]  /*8bc0*/  IADD3 R45, P0, PT, R44, UR18, RZ ;  /* 0x000000122c2d7c10 */ /* 0x000fe2000ff1e0ff */
[----:B------:R-:W-:Y:S01]  /*8bd0*/  IMAD R81, R4, UR29, RZ ;  /* 0x0000001d04517c24 */ /* 0x000fe2000f8e02ff */
[----:B------:R-:W0:Y:S02]  /*8be0*/  LDCU UR18, c[0x0][0x3b0] ;  /* 0x00007600ff1277ac */ /* 0x000e240008000800 */
[----:B------:R-:W-:Y:S01]  /*8bf0*/  LEA.HI.X.SX32 R44, R44, UR19, 0x1, P0 ;  /* 0x000000132c2c7c11 */ /* 0x000fe200080f0eff */
[----:B------:R-:W1:Y:S01]  /*8c00*/  LDCU UR19, c[0x0][0x3b0] ;  /* 0x00007600ff1377ac */ /* 0x000e620008000800 */
[-C--:B------:R-:W-:Y:S02]  /*8c10*/  IADD3 R15, P0, PT, R48, R45.reuse, RZ ;  /* 0x0000002d300f7210 */ /* 0x080fe40007f1e0ff */
[----:B------:R-:W-:Y:S02]  /*8c20*/  IADD3 R116, P2, PT, R54, R45, RZ ;  /* 0x0000002d36747210 */ /* 0x000fe40007f5e0ff */
[----:B------:R-:W-:-:S02]  /*8c30*/  LEA.HI.X.SX32 R48, R48, R44, 0x1, P0 ;  /* 0x0000002c30307211 */ /* 0x000fc400000f0eff */
[CC--:B------:R-:W-:Y:S02]  /*8c40*/  IADD3 R7, P0, PT, R49.reuse, R45.reuse, RZ ;  /* 0x0000002d31077210 */ /* 0x0c0fe40007f1e0ff */
[-C--:B------:R-:W-:Y:S02]  /*8c50*/  LEA.HI.X.SX32 R117, R54, R44.reuse, 0x1, P2 ;  /* 0x0000002c36757211 */ /* 0x080fe400010f0eff */
[CC--:B------:R-:W-:Y:S02]  /*8c60*/  IADD3 R113, P2, PT, R58.reuse, R45.reuse, RZ ;  /* 0x0000002d3a717210 */ /* 0x0c0fe40007f5e0ff */
[-C--:B------:R-:W-:Y:S02]  /*8c70*/  LEA.HI.X.SX32 R6, R49, R44.reuse, 0x1, P0 ;  /* 0x0000002c31067211 */ /* 0x080fe400000f0eff */
[----:B------:R-:W-:Y:S02]  /*8c80*/  IADD3 R98, P0, PT, R55, R45, RZ ;  /* 0x0000002d37627210 */ /* 0x000fe40007f1e0ff */
[----:B------:R-:W-:-:S02]  /*8c90*/  LEA.HI.X.SX32 R115, R58, R44, 0x1, P2 ;  /* 0x0000002c3a737211 */ /* 0x000fc400010f0eff */
[-C--:B------:R-:W-:Y:S01]  /*8ca0*/  IADD3 R8, P2, PT, R60, R45.reuse, RZ ;  /* 0x0000002d3c087210 */ /* 0x080fe20007f5e0ff */
[----:B-1----:R-:W-:Y:S01]  /*8cb0*/  IMAD R79, R82, UR19, RZ ;  /* 0x00000013524f7c24 */ /* 0x002fe2000f8e02ff */
[-C--:B------:R-:W-:Y:S01]  /*8cc0*/  LEA.HI.X.SX32 R99, R55, R44.reuse, 0x1, P0 ;  /* 0x0000002c37637211 */ /* 0x080fe200000f0eff */
[----:B------:R-:W-:Y:S01]  /*8cd0*/  IMAD R82, R0, UR30, RZ ;  /* 0x0000001e00527c24 */ /* 0x000fe2000f8e02ff */
[-C--:B------:R-:W-:Y:S02]  /*8ce0*/  IADD3 R0, P0, PT, R57, R45.reuse, RZ ;  /* 0x0000002d39007210 */ /* 0x080fe40007f1e0ff */
[----:B------:R-:W-:Y:S02]  /*8cf0*/  LEA.HI.X.SX32 R11, R60, R44, 0x1, P2 ;  /* 0x0000002c3c0b7211 */ /* 0x000fe400010f0eff */
[-C--:B------:R-:W-:Y:S01]  /*8d00*/  IADD3 R93, P2, PT, R63, R45.reuse, RZ ;  /* 0x0000002d3f5d7210 */ /* 0x080fe20007f5e0ff */
[----:B------:R-:W1:Y:S01]  /*8d10*/  S2R R49, SR_TID.X ;  /* 0x0000000000317919 */ /* 0x000e620000002100 */
[----:B------:R-:W-:-:S02]  /*8d20*/  IADD3 R118, P6, PT, R50, R45, RZ ;  /* 0x0000002d32767210 */ /* 0x000fc40007fde0ff */
[-C--:B------:R-:W-:Y:S02]  /*8d30*/  IADD3 R5, P3, PT, R53, R45.reuse, RZ ;  /* 0x0000002d35057210 */ /* 0x080fe40007f7e0ff */
[-C--:B------:R-:W-:Y:S02]  /*8d40*/  LEA.HI.X.SX32 R57, R57, R44.reuse, 0x1, P0 ;  /* 0x0000002c39397211 */ /* 0x080fe400000f0eff */
[-C--:B------:R-:W-:Y:S02]  /*8d50*/  IADD3 R95, P0, PT, R59, R45.reuse, RZ ;  /* 0x0000002d3b5f7210 */ /* 0x080fe40007f1e0ff */
[-C--:B------:R-:W-:Y:S02]  /*8d60*/  LEA.HI.X.SX32 R94, R63, R44.reuse, 0x1, P2 ;  /* 0x0000002c3f5e7211 */ /* 0x080fe400010f0eff */
[----:B------:R-:W3:Y:S01]  /*8d70*/  LDC R63, c[0x0][0x3a0] ;  /* 0x0000e800ff3f7b82 */ /* 0x000ee20000000800 */
[----:B------:R-:W-:Y:S01]  /*8d80*/  LEA.HI.X.SX32 R119, R50, R44, 0x1, P6 ;  /* 0x0000002c32777211 */ /* 0x000fe200030f0eff */
[----:B------:R-:W-:Y:S01]  /*8d90*/  IMAD R64, R105, UR12, RZ ;  /* 0x0000000c69407c24 */ /* 0x000fe2000f8e02ff */
[----:B------:R-:W-:-:S02]  /*8da0*/  IADD3 R10, P6, PT, R56, R45, RZ ;  /* 0x0000002d380a7210 */ /* 0x000fc40007fde0ff */
[-C--:B------:R-:W-:Y:S01]  /*8db0*/  LEA.HI.X.SX32 R4, R53, R44.reuse, 0x1, P3 ;  /* 0x0000002c35047211 */ /* 0x080fe200018f0eff */
[----:B------:R-:W-:Y:S01]  /*8dc0*/  IMAD R65, R103, UR14, RZ ;  /* 0x0000000e67417c24 */ /* 0x000fe2000f8e02ff */
[-C--:B------:R-:W-:Y:S02]  /*8dd0*/  IADD3 R55, P3, PT, R61, R45.reuse, RZ ;  /* 0x0000002d3d377210 */ /* 0x080fe40007f7e0ff */
[-C--:B------:R-:W-:Y:S02]  /*8de0*/  LEA.HI.X.SX32 R96, R59, R44.reuse, 0x1, P0 ;  /* 0x0000002c3b607211 */ /* 0x080fe400000f0eff */
[-C--:B------:R-:W-:Y:S02]  /*8df0*/  IADD3 R111, P0, PT, R62, R45.reuse, RZ ;  /* 0x0000002d3e6f7210 */ /* 0x080fe40007f1e0ff */
[-C--:B------:R-:W-:Y:S01]  /*8e00*/  LEA.HI.X.SX32 R13, R56, R44.reuse, 0x1, P6 ;  /* 0x0000002c380d7211 */ /* 0x080fe200030f0eff */
[----:B------:R-:W-:Y:S01]  /*8e10*/  IMAD R66, R102, UR15, RZ ;  /* 0x0000000f66427c24 */ /* 0x000fe2000f8e02ff */
[----:B------:R-:W-:Y:S01]  /*8e20*/  LEA.HI.X.SX32 R56, R61, R44, 0x1, P3 ;  /* 0x0000002c3d387211 */ /* 0x000fe200018f0eff */
[----:B------:R-:W-:Y:S01]  /*8e30*/  IMAD R67, R100, UR16, RZ ;  /* 0x0000001064437c24 */ /* 0x000fe2000f8e02ff */
[----:B------:R-:W-:-:S02]  /*8e40*/  IADD3 R9, P3, PT, R64, R45, RZ ;  /* 0x0000002d40097210 */ /* 0x000fc40007f7e0ff */
[-C--:B------:R-:W-:Y:S02]  /*8e50*/  LEA.HI.X.SX32 R112, R62, R44.reuse, 0x1, P0 ;  /* 0x0000002c3e707211 */ /* 0x080fe400000f0eff */
[-C--:B------:R-:W-:Y:S02]  /*8e60*/  IADD3 R53, P0, PT, R65, R45.reuse, RZ ;  /* 0x0000002d41357210 */ /* 0x080fe40007f1e0ff */
[-C--:B------:R-:W-:Y:S01]  /*8e70*/  LEA.HI.X.SX32 R64, R64, R44.reuse, 0x1, P3 ;  /* 0x0000002c40407211 */ /* 0x080fe200018f0eff */
[----:B------:R-:W-:Y:S01]  /*8e80*/  IMAD R71, R92, UR24, RZ ;  /* 0x000000185c477c24 */ /* 0x000fe2000f8e02ff */
[-C--:B------:R-:W-:Y:S02]  /*8e90*/  IADD3 R109, P2, PT, R66, R45.reuse, RZ ;  /* 0x0000002d426d7210 */ /* 0x080fe40007f5e0ff */
[----:B------:R-:W-:Y:S02]  /*8ea0*/  IADD3 R91, P3, PT, R67, R45, RZ ;  /* 0x0000002d435b7210 */ /* 0x000fe40007f7e0ff */
[----:B------:R-:W-:-:S02]  /*8eb0*/  LEA.HI.X.SX32 R54, R65, R44, 0x1, P0 ;  /* 0x0000002c41367211 */ /* 0x000fc400000f0eff */
[-C--:B------:R-:W-:Y:S01]  /*8ec0*/  IADD3 R61, P0, PT, R68, R45.reuse, RZ ;  /* 0x0000002d443d7210 */ /* 0x080fe20007f1e0ff */
[----:B------:R-:W-:Y:S01]  /*8ed0*/  IMAD R51, R12, UR4, RZ ;  /* 0x000000040c337c24 */ /* 0x000fe2000f8e02ff */
[-C--:B------:R-:W-:Y:S01]  /*8ee0*/  LEA.HI.X.SX32 R110, R66, R44.reuse, 0x1, P2 ;  /* 0x0000002c426e7211 */ /* 0x080fe200010f0eff */
[----:B------:R-:W-:Y:S01]  /*8ef0*/  IMAD R75, R85, UR25, RZ ;  /* 0x00000019554b7c24 */ /* 0x000fe2000f8e02ff */
[-C--:B------:R-:W-:Y:S01]  /*8f00*/  LEA.HI.X.SX32 R92, R67, R44.reuse, 0x1, P3 ;  /* 0x0000002c435c7211 */ /* 0x080fe200018f0eff */
[----:B------:R-:W-:Y:S01]  /*8f10*/  IMAD R76, R84, UR26, RZ ;  /* 0x0000001a544c7c24 */ /* 0x000fe2000f8e02ff */
[-C--:B------:R-:W-:Y:S01]  /*8f20*/  IADD3 R124, P2, PT, R69, R45.reuse, RZ ;  /* 0x0000002d457c7210 */ /* 0x080fe20007f5e0ff */
[----:B------:R-:W-:Y:S01]  /*8f30*/  IMAD R77, R77, UR27, RZ ;  /* 0x0000001b4d4d7c24 */ /* 0x000fe2000f8e02ff */
[----:B------:R-:W-:Y:S02]  /*8f40*/  IADD3 R107, P3, PT, R70, R45, RZ ;  /* 0x0000002d466b7210 */ /* 0x000fe40007f7e0ff */
[----:B------:R-:W-:-:S02]  /*8f50*/  LEA.HI.X.SX32 R62, R68, R44, 0x1, P0 ;  /* 0x0000002c443e7211 */ /* 0x000fc400000f0eff */
[-C--:B------:R-:W-:Y:S01]  /*8f60*/  IADD3 R88, P0, PT, R71, R45.reuse, RZ ;  /* 0x0000002d47587210 */ /* 0x080fe20007f1e0ff */
[----:B0-----:R-:W-:Y:S01]  /*8f70*/  IMAD R78, R78, UR18, RZ ;  /* 0x000000124e4e7c24 */ /* 0x001fe2000f8e02ff */
[-C--:B------:R-:W-:Y:S02]  /*8f80*/  LEA.HI.X.SX32 R125, R69, R44.reuse, 0x1, P2 ;  /* 0x0000002c457d7211 */ /* 0x080fe400010f0eff */
[----:B------:R-:W-:Y:S01]  /*8f90*/  LEA.HI.X.SX32 R108, R70, R44, 0x1, P3 ;  /* 0x0000002c466c7211 */ /* 0x000fe200018f0eff */
[----:B---3--:R-:W-:Y:S01]  /*8fa0*/  VIADD R83, R63, 0x7f ;  /* 0x0000007f3f537836 */ /* 0x008fe20000000000 */
[-C--:B------:R-:W-:Y:S02]  /*8fb0*/  IADD3 R100, P5, PT, R51, R45.reuse, RZ ;  /* 0x0000002d33647210 */ /* 0x080fe40007fbe0ff */
[-C--:B------:R-:W-:Y:S02]  /*8fc0*/  IADD3 R12, P4, PT, R52, R45.reuse, RZ ;  /* 0x0000002d340c7210 */ /* 0x080fe40007f9e0ff */
[----:B------:R-:W-:-:S02]  /*8fd0*/  IADD3 R59, P2, PT, R75, R45, RZ ;  /* 0x0000002d4b3b7210 */ /* 0x000fc40007f5e0ff */
[-C--:B------:R-:W-:Y:S02]  /*8fe0*/  IADD3 R122, P3, PT, R76, R45.reuse, RZ ;  /* 0x0000002d4c7a7210 */ /* 0x080fe40007f7e0ff */
[-C--:B------:R-:W-:Y:S02]  /*8ff0*/  LEA.HI.X.SX32 R90, R71, R44.reuse, 0x1, P0 ;  /* 0x0000002c475a7211 */ /* 0x080fe400000f0eff */
[----:B------:R-:W-:Y:S02]  /*9000*/  IADD3 R105, P0, PT, R77, R45, RZ ;  /* 0x0000002d4d697210 */ /* 0x000fe40007f1e0ff */
[-C--:B------:R-:W-:Y:S02]  /*9010*/  LEA.HI.X.SX32 R101, R51, R44.reuse, 0x1, P5 ;  /* 0x0000002c33657211 */ /* 0x080fe400028f0eff */
[-C--:B------:R-:W-:Y:S02]  /*9020*/  LEA.HI.X.SX32 R50, R52, R44.reuse, 0x1, P4 ;  /* 0x0000002c34327211 */ /* 0x080fe400020f0eff */
[----:B------:R-:W-:-:S02]  /*9030*/  LEA.HI.X.SX32 R60, R75, R44, 0x1, P2 ;  /* 0x0000002c4b3c7211 */ /* 0x000fc400010f0eff */
[----:B------:R-:W-:Y:S02]  /*9040*/  LEA.HI.X.SX32 R123, R76, R44, 0x1, P3 ;  /* 0x0000002c4c7b7211 */ /* 0x000fe400018f0eff */
[-C--:B------:R-:W-:Y:S02]  /*9050*/  IADD3 R86, P2, PT, R78, R45.reuse, RZ ;  /* 0x0000002d4e567210 */ /* 0x080fe40007f5e0ff */
[-C--:B------:R-:W-:Y:S02]  /*9060*/  IADD3 R52, P3, PT, R79, R45.reuse, RZ ;  /* 0x0000002d4f347210 */ /* 0x080fe40007f7e0ff */
[-C--:B------:R-:W-:Y:S02]  /*9070*/  IADD3 R120, P4, PT, R80, R45.reuse, RZ ;  /* 0x0000002d50787210 */ /* 0x080fe40007f9e0ff */
[-C--:B------:R-:W-:Y:S02]  /*9080*/  IADD3 R102, P5, PT, R81, R45.reuse, RZ ;  /* 0x0000002d51667210 */ /* 0x080fe40007fbe0ff */
[----:B------:R-:W-:-:S02]  /*9090*/  IADD3 R84, P6, PT, R82, R45, RZ ;  /* 0x0000002d52547210 */ /* 0x000fc40007fde0ff */
[-C--:B------:R-:W-:Y:S02]  /*90a0*/  LEA.HI.X.SX32 R106, R77, R44.reuse, 0x1, P0 ;  /* 0x0000002c4d6a7211 */ /* 0x080fe400000f0eff */
[----:B-1----:R-:W-:Y:S02]  /*90b0*/  LOP3.LUT R51, R49, 0x7f, RZ, 0xc0, !PT ;  /* 0x0000007f31337812 */ /* 0x002fe400078ec0ff */
[----:B------:R-:W-:Y:S02]  /*90c0*/  ISETP.GT.AND P0, PT, R83, 0x7f, PT ;  /* 0x0000007f5300780c */ /* 0x000fe40003f04270 */
[-C--:B------:R-:W-:Y:S02]  /*90d0*/  LEA.HI.X.SX32 R87, R78, R44.reuse, 0x1, P2 ;  /* 0x0000002c4e577211 */ /* 0x080fe400010f0eff */
[-C--:B------:R-:W-:Y:S02]  /*90e0*/  LEA.HI.X.SX32 R58, R79, R44.reuse, 0x1, P3 ;  /* 0x0000002c4f3a7211 */ /* 0x080fe400018f0eff */
[----:B------:R-:W-:-:S02]  /*90f0*/  LEA.HI.X.SX32 R121, R80, R44, 0x1, P4 ;  /* 0x0000002c50797211 */ /* 0x000fc400020f0eff */
[-C--:B------:R-:W-:Y:S02]  /*9100*/  LEA.HI.X.SX32 R103, R81, R44.reuse, 0x1, P5 ;  /* 0x0000002c51677211 */ /* 0x080fe400028f0eff */
[----:B------:R-:W-:Y:S02]  /*9110*/  LEA.HI.X.SX32 R85, R82, R44, 0x1, P6 ;  /* 0x0000002c52557211 */ /* 0x000fe400030f0eff */
[----:B------:R-:W-:Y:S02]  /*9120*/  ISETP.LT.AND P0, PT, R51, R63, P0 ;  /* 0x0000003f3300720c */ /* 0x000fe40000701270 */
[----:B------:R-:W-:-:S04]  /*9130*/  SHF.R.S32.HI R44, RZ, 0x7, R49 ;  /* 0x00000007ff2c7819 */ /* 0x000fc80000011431 */
[----:B------:R-:W-:-:S04]  /*9140*/  SGXT R44, R44, 0x1 ;  /* 0x000000012c2c781a */ /* 0x000fc80000000200 */
[----:B------:R-:W-:Y:S01]  /*9150*/  LOP3.LUT R44, R44, 0x90, RZ, 0xc0, !PT ;  /* 0x000000902c2c7812 */ /* 0x000fe200078ec0ff */
[----:B------:R-:W-:Y:S01]  /*9160*/  STL [R1+0x318], R15 ;  /* 0x0003180f01007387 */ /* 0x000fe20000100800 */
[----:B------:R-:W-:Y:S02]  /*9170*/  PRMT R45, RZ, 0x7610, R45 ;  /* 0x00007610ff2d7816 */ /* 0x000fe4000000002d */
[----:B------:R-:W-:Y:S01]  /*9180*/  LOP3.LUT R44, R44, 0x7f, R49, 0x78, !PT ;  /* 0x0000007f2c2c7812 */ /* 0x000fe200078e7831 */
[----:B------:R0:W-:Y:S01]  /*9190*/  STL [R1+0x314], R48 ;  /* 0x0003143001007387 */ /* 0x0001e20000100800 */
[----:B------:R-:W-:Y:S02]  /*91a0*/  @P0 IMAD.MOV.U32 R49, RZ, RZ, R48 ;  /* 0x000000ffff310224 */ /* 0x000fe400078e0030 */
[----:B0-----:R-:W-:-:S05]  /*91b0*/  @P0 IMAD.MOV.U32 R48, RZ, RZ, R15 ;  /* 0x000000ffff300224 */ /* 0x001fca00078e000f */
[----:B------:R0:W3:Y:S01]  /*91c0*/  @P0 LDG.E.U8 R45, desc[UR20][R48.64] ;  /* 0x00000014302d0981 */ /* 0x0000e2000c1e1100 */
[----:B------:R-:W-:-:S03]  /*91d0*/  LOP3.LUT R51, R39, 0x70, RZ, 0x3c, !PT ;  /* 0x0000007027337812 */ /* 0x000fc600078e3cff */
[----:B------:R-:W-:Y:S04]  /*91e0*/  STL [R1+0x320], R7 ;  /* 0x0003200701007387 */ /* 0x000fe80000100800 */
[----:B------:R-:W-:Y:S04]  /*91f0*/  STL [R1+0x328], R118 ;  /* 0x0003287601007387 */ /* 0x000fe80000100800 */
[----:B------:R-:W-:Y:S04]  /*9200*/  STL [R1+0x338], R12 ;  /* 0x0003380c01007387 */ /* 0x000fe80000100800 */
[----:B------:R-:W-:Y:S04]  /*9210*/  STL [R1+0x330], R100 ;  /* 0x0003306401007387 */ /* 0x000fe80000100800 */
[----:B------:R-:W-:Y:S04]  /*9220*/  STL [R1+0x340], R5 ;  /* 0x0003400501007387 */ /* 0x000fe80000100800 */
[----:B------:R-:W-:Y:S04]  /*9230*/  STL [R1+0x348], R116 ;  /* 0x0003487401007387 */ /* 0x000fe80000100800 */
[----:B------:R-:W-:Y:S04]  /*9240*/  STL [R1+0x31c], R6 ;  /* 0x00031c0601007387 */ /* 0x000fe80000100800 */
[----:B------:R-:W-:Y:S01]  /*9250*/  STL [R1+0x350], R98 ;  /* 0x0003506201007387 */ /* 0x000fe20000100800 */
[----:B0-----:R-:W-:-:S03]  /*9260*/  PRMT R48, RZ, 0x7610, R48 ;  /* 0x00007610ff307816 */ /* 0x001fc60000000030 */
[----:B------:R-:W-:Y:S04]  /*9270*/  STL [R1+0x324], R119 ;  /* 0x0003247701007387 */ /* 0x000fe80000100800 */
[----:B------:R-:W-:Y:S04]  /*9280*/  STS.U8 [R51+UR9+0x3780], R73 ;  /* 0x0037804933007988 */ /* 0x000fe80008000009 */
[----:B------:R-:W-:Y:S04]  /*9290*/  STL [R1+0x358], R10 ;  /* 0x0003580a01007387 */ /* 0x000fe80000100800 */
[----:B------:R-:W-:Y:S04]  /*92a0*/  STS.U8 [R51+UR9+0x3b80], R72 ;  /* 0x003b804833007988 */ /* 0x000fe80008000009 */
[----:B------:R-:W-:Y:S04]  /*92b0*/  STL [R1+0x32c], R101 ;  /* 0x00032c6501007387 */ /* 0x000fe80000100800 */
[----:B--2---:R0:W-:Y:S04]  /*92c0*/  STS.U8 [R51+UR9+0x3f80], R74 ;  /* 0x003f804a33007988 */ /* 0x0041e80008000009 */
[----:B------:R1:W-:Y:S01]  /*92d0*/  STL [R1+0x334], R50 ;  /* 0x0003343201007387 */ /* 0x0003e20000100800 */
[----:B0-----:R-:W-:-:S02]  /*92e0*/  @P0 IMAD.MOV.U32 R51, RZ, RZ, R50 ;  /* 0x000000ffff330224 */ /* 0x001fc400078e0032 */
[----:B-1----:R-:W-:-:S05]  /*92f0*/  @P0 IMAD.MOV.U32 R50, RZ, RZ, R12 ;  /* 0x000000ffff320224 */ /* 0x002fca00078e000c */
[----:B------:R0:W2:Y:S02]  /*9300*/  @P0 LDG.E.U8 R48, desc[UR20][R50.64] ;  /* 0x0000001432300981 */ /* 0x0000a4000c1e1100 */
[----:B0-----:R-:W-:Y:S02]  /*9310*/  @P0 IMAD.MOV.U32 R50, RZ, RZ, R10 ;  /* 0x000000ffff320224 */ /* 0x001fe400078e000a */
[----:B------:R-:W-:Y:S01]  /*9320*/  @P0 IMAD.MOV.U32 R51, RZ, RZ, R13 ;  /* 0x000000ffff330224 */ /* 0x000fe200078e000d */
[----:B---3--:R0:W-:Y:S02]  /*9330*/  STS.U8 [R44+UR9+0x10000], R45 ;  /* 0x0100002d2c007988 */ /* 0x0081e40008000009 */
[----:B0-----:R-:W-:-:S06]  /*9340*/  PRMT R45, RZ, 0x7610, R45 ;  /* 0x00007610ff2d7816 */ /* 0x001fcc000000002d */
[----:B------:R0:W3:Y:S02]  /*9350*/  @P0 LDG.E.U8 R45, desc[UR20][R50.64] ;  /* 0x00000014322d0981 */ /* 0x0000e4000c1e1100 */
[----:B0-----:R-:W-:Y:S02]  /*9360*/  @P0 IMAD.MOV.U32 R50, RZ, RZ, R8 ;  /* 0x000000ffff320224 */ /* 0x001fe400078e0008 */
[----:B------:R-:W-:Y:S01]  /*9370*/  @P0 IMAD.MOV.U32 R51, RZ, RZ, R11 ;  /* 0x000000ffff330224 */ /* 0x000fe200078e000b */
[----:B--2---:R0:W-:Y:S02]  /*9380*/  STS.U8 [R44+UR9+0x10400], R48 ;  /* 0x010400302c007988 */ /* 0x0041e40008000009 */
[----:B0-----:R-:W-:-:S06]  /*9390*/  PRMT R48, RZ, 0x7610, R48 ;  /* 0x00007610ff307816 */ /* 0x001fcc0000000030 */
        /* <DEDUP_REMOVED lines=25> */
[----:B------:R-:W3:Y:S04]  /*9530*/  @P0 LDG.E.U8 R45, desc[UR20][R50.64] ;  /* 0x00000014322d0981 */ /* 0x000ee8000c1e1100 */
[----:B------:R-:W-:Y:S04]  /*9540*/  STL [R1+0x33c], R4 ;  /* 0x00033c0401007387 */ /* 0x000fe80000100800 */
        /* <DEDUP_REMOVED lines=38> */
[----:B------:R0:W-:Y:S01]  /*97b0*/  STL [R1+0x3ec], R52 ;  /* 0x0003ec3401007387 */ /* 0x0001e20000100800 */
[----:B------:R-:W-:-:S03]  /*97c0*/  @P0 IMAD.MOV.U32 R49, RZ, RZ, R4 ;  /* 0x000000ffff310224 */ /* 0x000fc600078e0004 */
[----:B--2---:R1:W-:Y:S01]  /*97d0*/  STS.U8 [R44+UR9+0x11c00], R48 ;  /* 0x011c00302c007988 */ /* 0x0043e20008000009 */
[----:B0-----:R-:W-:Y:S01]  /*97e0*/  LOP3.LUT R52, R44, 0x20, RZ, 0x3c, !PT ;  /* 0x000000202c347812 */ /* 0x001fe200078e3cff */
[----:B-1----:R-:W-:-:S04]  /*97f0*/  @P0 IMAD.MOV.U32 R48, RZ, RZ, R5 ;  /* 0x000000ffff300224 */ /* 0x002fc800078e0005 */
[----:B---3--:R0:W-:Y:S02]  /*9800*/  STS.U8 [R52+UR9+0x10100], R45 ;  /* 0x0101002d34007988 */ /* 0x0081e40008000009 */
[----:B0-----:R-:W-:-:S06]  /*9810*/  PRMT R45, RZ, 0x7610, R45 ;  /* 0x00007610ff2d7816 */ /* 0x001fcc000000002d */
[----:B------:R0:W2:Y:S02]  /*9820*/  @P0 LDG.E.U8 R45, desc[UR20][R48.64] ;  /* 0x00000014302d0981 */ /* 0x0000a4000c1e1100 */
[----:B0-----:R-:W-:Y:S02]  /*9830*/  @P0 IMAD.MOV.U32 R48, RZ, RZ, R0 ;  /* 0x000000ffff300224 */ /* 0x001fe400078e0000 */
[----:B------:R-:W-:Y:S01]  /*9840*/  @P0 IMAD.MOV.U32 R49, RZ, RZ, R57 ;  /* 0x000000ffff310224 */ /* 0x000fe200078e0039 */
[----:B--2---:R0:W-:Y:S02]  /*9850*/  STS.U8 [R52+UR9+0x10500], R45 ;  /* 0x0105002d34007988 */ /* 0x0041e40008000009 */
        /* <DEDUP_REMOVED lines=21> */
[----:B------:R0:W2:Y:S01]  /*99b0*/  @P0 LDG.E.U8 R45, desc[UR20][R48.64] ;  /* 0x00000014302d0981 */ /* 0x0000a2000c1e1100 */
[----:B------:R-:W-:Y:S02]  /*99c0*/  @P0 IMAD.MOV.U32 R50, RZ, RZ, R118 ;  /* 0x000000ffff320224 */ /* 0x000fe400078e0076 */
[----:B------:R-:W-:Y:S02]  /*99d0*/  @P0 IMAD.MOV.U32 R51, RZ, RZ, R119 ;  /* 0x000000ffff330224 */ /* 0x000fe400078e0077 */
[----:B0-----:R-:W-:Y:S02]  /*99e0*/  @P0 IMAD.MOV.U32 R48, RZ, RZ, R120 ;  /* 0x000000ffff300224 */ /* 0x001fe400078e0078 */
[----:B------:R-:W-:Y:S01]  /*99f0*/  @P0 IMAD.MOV.U32 R49, RZ, RZ, R121 ;  /* 0x000000ffff310224 */ /* 0x000fe200078e0079 */
[----:B--2---:R0:W-:Y:S02]  /*9a00*/  STS.U8 [R52+UR9+0x11900], R45 ;  /* 0x0119002d34007988 */ /* 0x0041e40008000009 */
[----:B0-----:R-:W-:-:S06]  /*9a10*/  PRMT R45, RZ, 0x7610, R45 ;  /* 0x00007610ff2d7816 */ /* 0x001fcc000000002d */
[----:B------:R0:W2:Y:S02]  /*9a20*/  @P0 LDG.E.U8 R45, desc[UR20][R48.64] ;  /* 0x00000014302d0981 */ /* 0x0000a4000c1e1100 */
[----:B0-----:R-:W-:-:S06]  /*9a30*/  PRMT R48, RZ, 0x7610, R48 ;  /* 0x00007610ff307816 */ /* 0x001fcc0000000030 */
[----:B------:R-:W3:Y:S01]  /*9a40*/  @P0 LDG.E.U8 R48, desc[UR20][R50.64] ;  /* 0x0000001432300981 */ /* 0x000ee2000c1e1100 */
[----:B------:R-:W-:-:S03]  /*9a50*/  @P0 IMAD.MOV.U32 R49, RZ, RZ, R117 ;  /* 0x000000ffff310224 */ /* 0x000fc600078e0075 */
[----:B--2---:R0:W-:Y:S02]  /*9a60*/  STS.U8 [R52+UR9+0x11d00], R45 ;  /* 0x011d002d34007988 */ /* 0x0041e40008000009 */
[----:B0-----:R-:W-:Y:S02]  /*9a70*/  LOP3.LUT R52, R44, 0x40, RZ, 0x3c, !PT ;  /* 0x000000402c347812 */ /* 0x001fe400078e3cff */
[----:B------:R-:W-:-:S03]  /*9a80*/  PRMT R45, RZ, 0x7610, R45 ;  /* 0x00007610ff2d7816 */ /* 0x000fc6000000002d */
[----:B---3--:R0:W-:Y:S02]  /*9a90*/  STS.U8 [R52+UR9+0x10200], R48 ;  /* 0x0102003034007988 */ /* 0x0081e40008000009 */
[----:B0-----:R-:W-:-:S05]  /*9aa0*/  @P0 IMAD.MOV.U32 R48, RZ, RZ, R116 ;  /* 0x000000ffff300224 */ /* 0x001fca00078e0074 */
        /* <DEDUP_REMOVED lines=79> */
[----:B------:R0:W5:Y:S04]  /*9fa0*/  LDL.LU R15, [R1+0x588] ;  /* 0x00058800010f7983 */ /* 0x0001680000300800 */
        /* <DEDUP_REMOVED lines=11> */
[----:B--2---:R1:W-:Y:S02]  /*a060*/  STS.U8 [R52+UR9+0x11b00], R45 ;  /* 0x011b002d34007988 */ /* 0x0043e40008000009 */
[----:B-1----:R-:W-:-:S06]  /*a070*/  PRMT R45, RZ, 0x7610, R45 ;  /* 0x00007610ff2d7816 */ /* 0x002fcc000000002d */
[----:B------:R-:W2:Y:S01]  /*a080*/  @P0 LDG.E.U8 R45, desc[UR20][R48.64] ;  /* 0x00000014302d0981 */ /* 0x000ea2000c1e1100 */
[----:B------:R-:W-:-:S04]  /*a090*/  ISETP.NE.U32.AND P0, PT, RZ, UR13, PT ;  /* 0x0000000dff007c0c */ /* 0x000fc8000bf05070 */
[C---:B------:R-:W-:Y:S02]  /*a0a0*/  ISETP.LT.OR P2, PT, R83.reuse, 0x80, P0 ;  /* 0x000000805300780c */ /* 0x040fe40000741670 */
[----:B------:R-:W-:Y:S01]  /*a0b0*/  ISETP.GE.AND P3, PT, R83, 0x100, PT ;  /* 0x000001005300780c */ /* 0x000fe20003f66270 */
[----:B--2---:R0:W-:Y:S01]  /*a0c0*/  STS.U8 [R52+UR9+0x11f00], R45 ;  /* 0x011f002d34007988 */ /* 0x0041e20008000009 */
[----:B------:R1:W-:Y:S06]  /*a0d0*/  MEMBAR.ALL.CTA ;  /* 0x0000000000007992 */ /* 0x0003ec0000008000 */
[----:B-1----:R-:W1:Y:S02]  /*a0e0*/  FENCE.VIEW.ASYNC.S ;  /* 0x00000000000073c6 */ /* 0x002e640000000000 */
[----:B-1----:R-:W-:Y:S06]  /*a0f0*/  BAR.SYNC.DEFER_BLOCKING 0x0 ;  /* 0x0000000000007b1d */ /* 0x002fec0000010000 */
[----:B------:R-:W-:Y:S05]  /*a100*/  @P2 BRA `(.L_x_6) ;  /* 0x0000000000d82947 */ /* 0x000fea0003800000 */
[----:B------:R-:W-:Y:S02]  /*a110*/  USHF.R.U32.HI UR14, URZ, 0x4, UR9 ;  /* 0x00000004ff0e7899 */ /* 0x000fe40008011609 */
[----:B------:R-:W-:Y:S02]  /*a120*/  UIADD3 UR5, UPT, UPT, UR9, 0x10000, URZ ;  /* 0x0001000009057890 */ /* 0x000fe4000fffe0ff */
[----:B------:R-:W-:Y:S02]  /*a130*/  USGXT.U32 UR14, UR14, 0xe ;  /* 0x0000000e0e0e789a */ /* 0x000fe40008000000 */
[----:B------:R-:W-:Y:S02]  /*a140*/  USHF.R.U32.HI UR5, URZ, 0x4, UR5 ;  /* 0x00000004ff057899 */ /* 0x000fe40008011605 */
[----:B------:R-:W-:Y:S02]  /*a150*/  UIADD3 UR34, UP1, UPT, UR14, 0x100, URZ ;  /* 0x000001000e227890 */ /* 0x000fe4000ff3e0ff */
[----:B------:R-:W-:Y:S01]  /*a160*/  USGXT.U32 UR12, UR5, 0xe ;  /* 0x0000000e050c789a */ /* 0x000fe20008000000 */
[----:B------:R-:W-:Y:S01]  /*a170*/  UMOV UR4, URZ ;  /* 0x000000ff00047c82 */ /* 0x000fe20008000000 */
[----:B------:R-:W-:Y:S01]  /*a180*/  UMOV UR6, URZ ;  /* 0x000000ff00067c82 */ /* 0x000fe20008000000 */
[----:B------:R-:W-:-:S02]  /*a190*/  UIADD3.X UR35, UPT, UPT, UR4, 0x40004040, URZ, UP1, !UPT ;  /* 0x4000404004237890 */ /* 0x000fc40008ffe4ff */
[----:B------:R-:W-:Y:S01]  /*a1a0*/  UIADD3 UR32, UP1, UPT, UR12, 0x2, URZ ;  /* 0x000000020c207890 */ /* 0x000fe2000ff3e0ff */
[----:B------:R-:W-:Y:S01]  /*a1b0*/  UMOV UR4, UR11 ;  /* 0x0000000b00047c82 */ /* 0x000fe20008000000 */
[----:B------:R-:W-:Y:S02]  /*a1c0*/  UMOV UR5, URZ ;  /* 0x000000ff00057c82 */ /* 0x000fe40008000000 */
[----:B------:R-:W-:Y:S01]  /*a1d0*/  UIADD3.X UR33, UPT, UPT, UR6, 0x40004040, URZ, UP1, !UPT ;  /* 0x4000404006217890 */ /* 0x000fe20008ffe4ff */
[----:B------:R-:W-:Y:S01]  /*a1e0*/  UMOV UR25, UR4 ;  /* 0x0000000400197c82 */ /* 0x000fe20008000000 */
[----:B------:R-:W-:Y:S02]  /*a1f0*/  UIADD3.64 UR4, UPT, UPT, UR34, 0x100, URZ ;  /* 0x0000010022047897 */ /* 0x000fe4000fffe0ff */
[----:B------:R-:W-:Y:S02]  /*a200*/  UIADD3.64 UR6, UPT, UPT, UR32, 0x2, URZ ;  /* 0x0000000220067897 */ /* 0x000fe4000fffe0ff */
[----:B------:R-:W-:-:S02]  /*a210*/  UIADD3.64 UR16, UPT, UPT, UR34, 0x200, URZ ;  /* 0x0000020022107897 */ /* 0x000fc4000fffe0ff */
[----:B------:R-:W-:Y:S02]  /*a220*/  UIADD3.64 UR18, UPT, UPT, UR32, 0x4, URZ ;  /* 0x0000000420127897 */ /* 0x000fe4000fffe0ff */
[----:B------:R-:W-:Y:S02]  /*a230*/  UIADD3 UR24, UPT, UPT, UR8, 0x40, URZ ;  /* 0x0000004008187890 */ /* 0x000fe4000fffe0ff */
[----:B------:R-:W-:Y:S02]  /*a240*/  UIADD3.64 UR22, UPT, UPT, UR34, 0x300, URZ ;  /* 0x0000030022167897 */ /* 0x000fe4000fffe0ff */
[----:B------:R-:W-:Y:S02]  /*a250*/  UIADD3 UR46, UPT, UPT, UR8, 0x40, URZ ;  /* 0x00000040082e7890 */ /* 0x000fe4000fffe0ff */
[----:B------:R-:W-:Y:S02]  /*a260*/  UIADD3.64 UR26, UPT, UPT, UR34, 0x400, URZ ;  /* 0x00000400221a7897 */ /* 0x000fe4000fffe0ff */
[----:B------:R-:W-:-:S02]  /*a270*/  UIADD3 UR47, UPT, UPT, UR8, 0x40, URZ ;  /* 0x00000040082f7890 */ /* 0x000fc4000fffe0ff */
[----:B------:R-:W-:Y:S01]  /*a280*/  UIADD3.64 UR28, UPT, UPT, UR34, 0x500, URZ ;  /* 0x00000500221c7897 */ /* 0x000fe2000fffe0ff */
[----:B------:R-:W-:Y:S01]  /*a290*/  UMOV UR36, 0x0 ;  /* 0x0000000000247882 */ /* 0x000fe20000000000 */
[----:B------:R-:W-:Y:S01]  /*a2a0*/  UMOV UR37, 0x8108490 ;  /* 0x0810849000257882 */ /* 0x000fe20000000000 */
[----:B------:R-:W-:Y:S01]  /*a2b0*/  UIADD3 UR52, UPT, UPT, UR8, 0x40, URZ ;  /* 0x0000004008347890 */ /* 0x000fe2000fffe0ff */
[----:B------:R-:W-:Y:S01]  /*a2c0*/  UMOV UR15, 0x40004040 ;  /* 0x40004040000f7882 */ /* 0x000fe20000000000 */
[----:B------:R-:W-:Y:S01]  /*a2d0*/  UIADD3.64 UR30, UPT, UPT, UR34, 0x600, URZ ;  /* 0x00000600221e7897 */ /* 0x000fe2000fffe0ff */
[----:B------:R-:W-:Y:S01]  /*a2e0*/  UMOV UR13, 0x40004040 ;  /* 0x40004040000d7882 */ /* 0x000fe20000000000 */
[----:B------:R-:W-:Y:S01]  /*a2f0*/  UMOV UR38, 0x0 ;  /* 0x0000000000267882 */ /* 0x000fe20000000000 */
[----:B------:R-:W-:Y:S01]  /*a300*/  UMOV UR39, 0x8108490 ;  /* 0x0810849000277882 */ /* 0x000fe20000000000 */
[----:B------:R-:W-:Y:S01]  /*a310*/  UMOV UR40, 0x0 ;  /* 0x0000000000287882 */ /* 0x000fe20000000000 */
[----:B------:R-:W-:Y:S01]  /*a320*/  UMOV UR41, 0x8108490 ;  /* 0x0810849000297882 */ /* 0x000fe20000000000 */
[----:B------:R1:W-:Y:S01]  /*a330*/  UTCQMMA gdesc[UR14], gdesc[UR12], tmem[UR8], tmem[UR36], idesc[UR37], !UPT ;  /* 0x00ff240c0e0075ea */ /* 0x0003e2000f800308 */
[----:B------:R-:W-:Y:S01]  /*a340*/  UMOV UR42, 0x0 ;  /* 0x00000000002a7882 */ /* 0x000fe20000000000 */
[----:B------:R-:W-:Y:S01]  /*a350*/  UMOV UR43, 0x8108490 ;  /* 0x08108490002b7882 */ /* 0x000fe20000000000 */
[----:B------:R1:W-:Y:S01]  /*a360*/  UTCQMMA gdesc[UR34], gdesc[UR32], tmem[UR8], tmem[UR38], idesc[UR39], UPT ;  /* 0x00ff2620220075ea */ /* 0x0003e2000b800308 */
        /* <DEDUP_REMOVED lines=8> */
[----:B------:R1:W-:Y:S01]  /*a3f0*/  UTCQMMA gdesc[UR22], gdesc[UR12], tmem[UR24], tmem[UR44], idesc[UR45], !UPT ;  /* 0x00ff2c0c160075ea */ /* 0x0003e2000f800318 */
[----:B------:R-:W-:Y:S01]  /*a400*/  UMOV UR54, 0x0 ;  /* 0x0000000000367882 */ /* 0x000fe20000000000 */
[----:B------:R-:W-:Y:S01]  /*a410*/  UMOV UR55, 0x8108490 ;  /* 0x0810849000377882 */ /* 0x000fe20000000000 */
[----:B------:R1:W-:Y:S01]  /*a420*/  UTCQMMA gdesc[UR26], gdesc[UR32], tmem[UR46], tmem[UR48], idesc[UR49], UPT ;  /* 0x00ff30201a0075ea */ /* 0x0003e2000b80032e */
[----:B------:R1:W-:Y:S01]  /*a430*/  UTCQMMA gdesc[UR28], gdesc[UR6], tmem[UR47], tmem[UR50], idesc[UR51], UPT ;  /* 0x00ff32061c0075ea */ /* 0x0003e2000b80032f */
[----:B------:R1:W-:Y:S01]  /*a440*/  UTCQMMA gdesc[UR30], gdesc[UR18], tmem[UR52], tmem[UR54], idesc[UR55], UPT ;  /* 0x00ff36121e0075ea */ /* 0x0003e2000b800334 */
[----:B------:R1:W-:Y:S01]  /*a450*/  UTCBAR [UR25], URZ ;  /* 0x000000ff190073e9 */ /* 0x0003e200080000ff */
[----:B------:R-:W-:Y:S01]  /*a460*/  NOP ;  /* 0x0000000000007918 */ /* 0x000fe20000000000 */
.L_x_6:
[----:B-1----:R-:W-:Y:S01]  /*a470*/  UMOV UR4, URZ ;  /* 0x000000ff00047c82 */ /* 0x002fe20008000000 */
[----:B------:R-:W-:Y:S05]  /*a480*/  @!P3 BRA `(.L_x_7) ;  /* 0x0000007c0064b947 */ /* 0x000fea0003800000 */
[----:B0-----:R-:W-:Y:S01]  /*a490*/  SHF.R.S32.HI R45, RZ, 0x1f, R83 ;  /* 0x0000001fff2d7819 */ /* 0x001fe20000011453 */
[----:B------:R-:W-:Y:S02]  /*a4a0*/  UIADD3 UR4, UPT, UPT, UR9, 0x8000, URZ ;  /* 0x0000800009047890 */ /* 0x000fe4000fffe0ff */
[----:B------:R-:W-:Y:S01]  /*a4b0*/  UIADD3 UR5, UPT, UPT, UR9, 0x12000, URZ ;  /* 0x0001200009057890 */ /* 0x000fe2000fffe0ff */
[----:B------:R-:W-:Y:S01]  /*a4c0*/  LEA.HI R45, R45, R83, RZ, 0x7 ;  /* 0x000000532d2d7211 */ /* 0x000fe200078f38ff */
[----:B------:R-:W-:Y:S02]  /*a4d0*/  USHF.R.U32.HI UR4, URZ, 0x4, UR4 ;  /* 0x00000004ff047899 */ /* 0x000fe40008011604 */
[----:B------:R-:W-:Y:S01]  /*a4e0*/  USHF.R.U32.HI UR5, URZ, 0x4, UR5 ;  /* 0x00000004ff057899 */ /* 0x000fe20008011605 */
[----:B------:R-:W-:Y:S01]  /*a4f0*/  SHF.R.S32.HI R48, RZ, 0x7, R45 ;  /* 0x00000007ff307819 */ /* 0x000fe2000001142d */
[----:B------:R-:W-:Y:S01]  /*a500*/  IMAD.SHL.U32 R45, R46, 0x80, RZ ;  /* 0x000000802e2d7824 */ /* 0x000fe200078e00ff */
[----:B------:R-:W-:Y:S01]  /*a510*/  USGXT.U32 UR14, UR4, 0xe ;  /* 0x0000000e040e789a */ /* 0x000fe20008000000 */
[----:B------:R-:W-:Y:S01]  /*a520*/  IMAD.SHL.U32 R46, R47, 0x80, RZ ;  /* 0x000000802f2e7824 */ /* 0x000fe200078e00ff */
[----:B------:R-:W-:Y:S01]  /*a530*/  VIMNMX R48, PT, PT, R48, 0x2, !PT ;  /* 0x0000000230307848 */ /* 0x000fe20007fe0100 */
[----:B------:R-:W-:-:S02]  /*a540*/  USGXT.U32 UR12, UR5, 0xe ;  /* 0x0000000e050c789a */ /* 0x000fc40008000000 */
[----:B------:R-:W-:Y:S01]  /*a550*/  UIADD3 UR22, UP1, UPT, UR14, 0x100, URZ ;  /* 0x000001000e167890 */ /* 0x000fe2000ff3e0ff */
[----:B------:R-:W-:Y:S01]  /*a560*/  SHF.R.S32.HI R49, RZ, 0x1f, R46 ;  /* 0x0000001fff317819 */ /* 0x000fe2000001142e */
[----:B------:R-:W-:Y:S01]  /*a570*/  VIADD R47, R48, 0xfffffffe ;  /* 0xfffffffe302f7836 */ /* 0x000fe20000000000 */
[----:B------:R-:W-:Y:S01]  /*a580*/  UIADD3 UR24, UP2, UPT, UR12, 0x2, URZ ;  /* 0x000000020c187890 */ /* 0x000fe2000ff5e0ff */
[----:B------:R-:W-:Y:S01]  /*a590*/  IMAD.MOV.U32 R48, RZ, RZ, RZ ;  /* 0x000000ffff307224 */ /* 0x000fe200078e00ff */
[----:B------:R-:W-:Y:S01]  /*a5a0*/  UMOV UR4, URZ ;  /* 0x000000ff00047c82 */ /* 0x000fe20008000000 */
[----:B------:R-:W-:Y:S01]  /*a5b0*/  UMOV UR5, URZ ;  /* 0x000000ff00057c82 */ /* 0x000fe20008000000 */
[----:B------:R0:W-:Y:S01]  /*a5c0*/  STL [R1+0x530], R47 ;  /* 0x0005302f01007387 */ /* 0x0001e20000100800 */
[----:B------:R-:W-:Y:S02]  /*a5d0*/  UIADD3.X UR23, UPT, UPT, UR4, 0x40004040, URZ, UP1, !UPT ;  /* 0x4000404004177890 */ /* 0x000fe40008ffe4ff */
[----:B------:R-:W-:Y:S01]  /*a5e0*/  UIADD3.X UR25, UPT, UPT, UR5, 0x40004040, URZ, UP2, !UPT ;  /* 0x4000404005197890 */ /* 0x000fe200097fe4ff */
[----:B------:R1:W-:Y:S01]  /*a5f0*/  STL [R1+0x504], RZ ;  /* 0x000504ff01007387 */ /* 0x0003e20000100800 */
[----:B------:R-:W-:Y:S01]  /*a600*/  UMOV UR18, 0x1 ;  /* 0x0000000100127882 */ /* 0x000fe20000000000 */
[----:B------:R-:W-:-:S02]  /*a610*/  UIADD3.64 UR26, UPT, UPT, UR22, 0x100, URZ ;  /* 0x00000100161a7897 */ /* 0x000fc4000fffe0ff */
[----:B------:R-:W-:Y:S01]  /*a620*/  UIADD3.64 UR28, UPT, UPT, UR24, 0x2, URZ ;  /* 0x00000002181c7897 */ /* 0x000fe2000fffe0ff */
[----:B0-----:R-:W-:Y:S01]  /*a630*/  SHF.R.S32.HI R47, RZ, 0x1f, R45 ;  /* 0x0000001fff2f7819 */ /* 0x001fe2000001142d */
[----:B------:R-:W-:Y:S02]  /*a640*/  UIADD3.64 UR30, UPT, UPT, UR22, 0x200, URZ ;  /* 0x00000200161e7897 */ /* 0x000fe4000fffe0ff */
[----:B------:R-:W-:Y:S02]  /*a650*/  UIADD3.64 UR32, UPT, UPT, UR24, 0x4, URZ ;  /* 0x0000000418207897 */ /* 0x000fe4000fffe0ff */
[----:B------:R-:W-:Y:S02]  /*a660*/  UIADD3.64 UR34, UPT, UPT, UR22, 0x300, URZ ;  /* 0x0000030016227897 */ /* 0x000fe4000fffe0ff */
[----:B------:R-:W-:Y:S02]  /*a670*/  UIADD3.64 UR36, UPT, UPT, UR22, 0x400, URZ ;  /* 0x0000040016247897 */ /* 0x000fe4000fffe0ff */
[----:B------:R-:W-:-:S02]  /*a680*/  UIADD3.64 UR38, UPT, UPT, UR22, 0x500, URZ ;  /* 0x0000050016267897 */ /* 0x000fc4000fffe0ff */
[----:B------:R-:W-:Y:S01]  /*a690*/  UIADD3.64 UR40, UPT, UPT, UR22, 0x600, URZ ;  /* 0x0000060016287897 */ /* 0x000fe2000fffe0ff */
[----:B-1----:R-:W-:-:S11]  /*a6a0*/  UMOV UR13, 0x40004040 ;  /* 0x40004040000d7882 */ /* 0x002fd60000000000 */
.L_x_10:
[----:B-1----:R-:W2:Y:S01]  /*a6b0*/  LDL R49, [R1+0x504] ;  /* 0x0005040001317983 */ /* 0x002ea20000100800 */
[----:B------:R-:W-:Y:S01]  /*a6c0*/  IMAD.U32 R48, R48, -0x80000000, RZ ;  /* 0x8000000030307824 */ /* 0x000fe200078e00ff */
[----:B------:R-:W0:Y:S01]  /*a6d0*/  LDC R50, c[0x0][0x3a0] ;  /* 0x0000e800ff327b82 */ /* 0x000e220000000800 */
[----:B-----5:R-:W-:Y:S02]  /*a6e0*/  IADD3 R12, P5, PT, R45, R12, RZ ;  /* 0x0000000c2d0c7210 */ /* 0x020fe40007fbe0ff */
[----:B------:R-:W1:Y:S01]  /*a6f0*/  SYNCS.PHASECHK.TRANS64.TRYWAIT P2, [UR11], R48 ;  /* 0x00000030ff0075a7 */ /* 0x000e62000804110b */
[----:B--2---:R-:W-:-:S04]  /*a700*/  VIADD R49, R49, 0x1 ;  /* 0x0000000131317836 */ /* 0x004fc80000000000 */
[----:B0-----:R-:W-:Y:S01]  /*a710*/  IMAD R50, R49, -0x80, R50 ;  /* 0xffffff8031327824 */ /* 0x001fe200078e0232 */
[----:B------:R0:W-:Y:S04]  /*a720*/  STL [R1+0x520], R49 ;  /* 0x0005203101007387 */ /* 0x0001e80000100800 */
[----:B------:R-:W-:Y:S01]  /*a730*/  ISETP.GT.AND P3, PT, R50, 0x1, PT ;  /* 0x000000013200780c */ /* 0x000fe20003f64270 */
[----:B-1----:R-:W-:-:S12]  /*a740*/  @!P2 BRA `(.L_x_8) ;  /* 0x0000009c0098a947 */ /* 0x002fd80003800000 */
.L_x_16:
[----:B------:R-:W-:Y:S01]  /*a750*/  PRMT R111, RZ, 0x7610, R111 ;  /* 0x00007610ff6f7816 */ /* 0x000fe2000000006f */
[----:B------:R-:W-:Y:S01]  /*a760*/  IMAD.X R13, R47, 0x1, R13, P5 ;  /* 0x000000012f0d7824 */ /* 0x000fe200028e060d */
[----:B------:R-:W-:Y:S01]  /*a770*/  IADD3 R20, P5, PT, R45, R20, RZ ;  /* 0x000000142d147210 */ /* 0x000fe20007fbe0ff */
[----:B------:R1:W-:Y:S01]  /*a780*/  STL [R1+0x640], R64 ;  /* 0x0006404001007387 */ /* 0x0003e20000100800 */
[C---:B------:R-:W-:Y:S02]  /*a790*/  ISETP.GT.AND P2, PT, R50.reuse, 0x3, PT ;  /* 0x000000033200780c */ /* 0x040fe40003f44270 */
[C---:B------:R-:W-:Y:S01]  /*a7a0*/  ISETP.GT.AND P4, PT, R50.reuse, 0x2, PT ;  /* 0x000000023200780c */ /* 0x040fe20003f84270 */
[----:B------:R-:W2:Y:S01]  /*a7b0*/  @P3 LDG.E.U8 R111, desc[UR20][R12.64] ;  /* 0x000000140c6f3981 */ /* 0x000ea2000c1e1100 */
[----:B------:R-:W-:Y:S01]  /*a7c0*/  ISETP.GT.AND P3, PT, R50, 0x4, PT ;  /* 0x000000043200780c */ /* 0x000fe20003f64270 */
[----:B------:R-:W-:Y:S01]  /*a7d0*/  IMAD.X R21, R47, 0x1, R21, P5 ;  /* 0x000000012f157824 */ /* 0x000fe200028e0615 */
[----:B------:R-:W-:Y:S01]  /*a7e0*/  IADD3 R26, P5, PT, R45, R26, RZ ;  /* 0x0000001a2d1a7210 */ /* 0x000fe20007fbe0ff */
[----:B------:R-:W-:Y:S01]  /*a7f0*/  STL [R1+0x63c], R65 ;  /* 0x00063c4101007387 */ /* 0x000fe20000100800 */
[----:B------:R-:W-:-:S02]  /*a800*/  PRMT R48, RZ, 0x7610, R48 ;  /* 0x00007610ff307816 */ /* 0x000fc40000000030 */
[----:B0-----:R-:W-:Y:S01]  /*a810*/  PRMT R49, RZ, 0x7610, R49 ;  /* 0x00007610ff317816 */ /* 0x001fe20000000031 */
[----:B------:R-:W-:Y:S01]  /*a820*/  IMAD.X R27, R47, 0x1, R27, P5 ;  /* 0x000000012f1b7824 */ /* 0x000fe200028e061b */
[----:B------:R-:W-:Y:S01]  /*a830*/  IADD3 R14, P6, PT, R45, R14, RZ ;  /* 0x0000000e2d0e7210 */ /* 0x000fe20007fde0ff */
[----:B------:R-:W-:Y:S04]  /*a840*/  STL [R1+0x638], R39 ;  /* 0x0006382701007387 */ /* 0x000fe80000100800 */
[----:B------:R0:W3:Y:S04]  /*a850*/  @P3 LDG.E.U8 R48, desc[UR20][R26.64] ;  /* 0x000000141a303981 */ /* 0x0000e8000c1e1100 */
[----:B------:R-:W4:Y:S01]  /*a860*/  @P2 LDG.E.U8 R49, desc[UR20][R20.64] ;  /* 0x0000001414312981 */ /* 0x000f22000c1e1100 */
[----:B-1----:R-:W-:Y:S01]  /*a870*/  PRMT R64, RZ, 0x7610, R64 ;  /* 0x00007610ff407816 */ /* 0x002fe20000000040 */
[----:B------:R-:W-:-:S02]  /*a880*/  IMAD.X R15, R47, 0x1, R15, P6 ;  /* 0x000000012f0f7824 */ /* 0x000fc400030e060f */
[----:B------:R-:W-:Y:S04]  /*a890*/  STL [R1+0x564], R44 ;  /* 0x0005642c01007387 */ /* 0x000fe80000100800 */
[----:B------:R-:W2:Y:S01]  /*a8a0*/  @P4 LDG.E.U8 R64, desc[UR20][R14.64] ;  /* 0x000000140e404981 */ /* 0x000ea2000c1e1100 */
[----:B------:R-:W-:-:S03]  /*a8b0*/  ISETP.GT.AND P4, PT, R50, 0x5, PT ;  /* 0x000000053200780c */ /* 0x000fc60003f84270 */
[----:B------:R-:W-:Y:S01]  /*a8c0*/  STL [R1+0x55c], R0 ;  /* 0x00055c0001007387 */ /* 0x000fe20000100800 */
[----:B------:R-:W-:-:S03]  /*a8d0*/  IADD3 R31, P6, PT, R45, R31, RZ ;  /* 0x0000001f2d1f7210 */ /* 0x000fc60007fde0ff */
[----:B------:R-:W-:Y:S01]  /*a8e0*/  STL [R1+0x568], R12 ;  /* 0x0005680c01007387 */ /* 0x000fe20000100800 */
[----:B------:R-:W-:-:S03]  /*a8f0*/  ISETP.GT.AND P2, PT, R50, 0x6, PT ;  /* 0x000000063200780c */ /* 0x000fc60003f44270 */
[----:B------:R-:W-:Y:S04]  /*a900*/  STL [R1+0x560], R13 ;  /* 0x0005600d01007387 */ /* 0x000fe80000100800 */
[----:B------:R-:W-:Y:S01]  /*a910*/  STL [R1+0x570], R14 ;  /* 0x0005700e01007387 */ /* 0x000fe20000100800 */
[----:B------:R-:W-:-:S03]  /*a920*/  IMAD.X R32, R47, 0x1, R32, P6 ;  /* 0x000000012f207824 */ /* 0x000fc600030e0620 */
[----:B------:R-:W-:Y:S01]  /*a930*/  STL [R1+0x56c], R15 ;  /* 0x00056c0f01007387 */ /* 0x000fe20000100800 */
[----:B------:R-:W-:-:S03]  /*a940*/  IADD3 R35, P5, PT, R45, R35, RZ ;  /* 0x000000232d237210 */ /* 0x000fc60007fbe0ff */
[----:B------:R-:W-:Y:S04]  /*a950*/  STL [R1+0x578], R20 ;  /* 0x0005781401007387 */ /* 0x000fe80000100800 */
[----:B------:R-:W-:Y:S01]  /*a960*/  STL [R1+0x574], R21 ;  /* 0x0005741501007387 */ /* 0x000fe20000100800 */
[----:B------:R-:W-:-:S03]  /*a970*/  PRMT R63, RZ, 0x7610, R63 ;  /* 0x00007610ff3f7816 */ /* 0x000fc6000000003f */
[----:B------:R0:W-:Y:S04]  /*a980*/  STL [R1+0x580], R26 ;  /* 0x0005801a01007387 */ /* 0x0001e80000100800 */
[----:B------:R-:W-:Y:S01]  /*a990*/  STL [R1+0x57c], R27 ;  /* 0x00057c1b01007387 */ /* 0x000fe20000100800 */
[----:B------:R-:W-:Y:S01]  /*a9a0*/  IMAD.X R36, R47, 0x1, R36, P5 ;  /* 0x000000012f247824 */ /* 0x000fe200028e0624 */
[----:B------:R-:W-:Y:S02]  /*a9b0*/  PRMT R62, RZ, 0x7610, R62 ;  /* 0x00007610ff3e7816 */ /* 0x000fe4000000003e */
[----:B------:R-:W-:Y:S02]  /*a9c0*/  IADD3 R40, P5, PT, R45, R40, RZ ;  /* 0x000000282d287210 */ /* 0x000fe40007fbe0ff */
[----:B------:R-:W-:-:S03]  /*a9d0*/  ISETP.GT.AND P3, PT, R50, 0x7, PT ;  /* 0x000000073200780c */ /* 0x000fc60003f64270 */
[----:B------:R-:W-:Y:S01]  /*a9e0*/  IMAD.X R41, R47, 0x1, R41, P5 ;  /* 0x000000012f297824 */ /* 0x000fe200028e0629 */
[C---:B------:R-:W-:Y:S02]  /*a9f0*/  IADD3 R8, P5, PT, R45.reuse, R8, RZ ;  /* 0x000000082d087210 */ /* 0x040fe40007fbe0ff */
[----:B------:R-:W-:Y:S02]  /*aa00*/  IADD3 R4, P6, PT, R45, R4, RZ ;  /* 0x000000042d047210 */ /* 0x000fe40007fde0ff */
[----:B0-----:R-:W-:Y:S01]  /*aa10*/  PRMT R26, RZ, 0x7610, R26 ;  /* 0x00007610ff1a7816 */ /* 0x001fe2000000001a */
[C---:B------:R-:W-:Y:S01]  /*aa20*/  IMAD.X R9, R47.reuse, 0x1, R9, P5 ;  /* 0x000000012f097824 */ /* 0x040fe200028e0609 */
[----:B------:R-:W-:Y:S01]  /*aa30*/  PRMT R113, RZ, 0x7610, R113 ;  /* 0x00007610ff717816 */ /* 0x000fe20000000071 */
[----:B------:R-:W-:Y:S01]  /*aa40*/  IMAD.X R5, R47, 0x1, R5, P6 ;  /* 0x000000012f057824 */ /* 0x000fe200030e0605 */
[----:B------:R-:W-:Y:S02]  /*aa50*/  PRMT R81, RZ, 0x7610, R81 ;  /* 0x00007610ff517816 */ /* 0x000fe40000000051 */
[C---:B------:R-:W-:Y:S01]  /*aa60*/  IADD3 R16, P5, PT, R45.reuse, R16, RZ ;  /* 0x000000102d107210 */ /* 0x040fe20007fbe0ff */
[----:B------:R-:W2:Y:S01]  /*aa70*/  @P3 LDG.E.U8 R26, desc[UR20][R40.64] ;  /* 0x00000014281a3981 */ /* 0x000ea2000c1e1100 */
[----:B------:R-:W-:-:S03]  /*aa80*/  IADD3 R22, P6, PT, R45, R22, RZ ;  /* 0x000000162d167210 */ /* 0x000fc60007fde0ff */
[----:B------:R-:W-:Y:S01]  /*aa90*/  IMAD.X R17, R47, 0x1, R17, P5 ;  /* 0x000000012f117824 */ /* 0x000fe200028e0611 */
[----:B------:R-:W-:Y:S01]  /*aaa0*/  IADD3 R28, P5, PT, R45, R28, RZ ;  /* 0x0000001c2d1c7210 */ /* 0x000fe20007fbe0ff */
[----:B------:R-:W-:-:S04]  /*aab0*/  IMAD.X R23, R47, 0x1, R23, P6 ;  /* 0x000000012f177824 */ /* 0x000fc800030e0617 */
[----:B------:R-:W-:Y:S01]  /*aac0*/  IMAD.X R29, R47, 0x1, R29, P5 ;  /* 0x000000012f1d7824 */ /* 0x000fe200028e061d */
[----:B---3--:R0:W-:Y:S04]  /*aad0*/  STL [R1+0x514], R48 ;  /* 0x0005143001007387 */ /* 0x0081e80000100800 */
[----:B----4-:R1:W-:Y:S01]  /*aae0*/  STL [R1+0x518], R49 ;  /* 0x0005183101007387 */ /* 0x0103e20000100800 */
[----:B0-----:R-:W-:Y:S02]  /*aaf0*/  @P4 IMAD.MOV.U32 R48, RZ, RZ, R31 ;  /* 0x000000ffff304224 */ /* 0x001fe400078e001f */
[----:B-1----:R-:W-:-:S05]  /*ab00*/  @P4 IMAD.MOV.U32 R49, RZ, RZ, R32 ;  /* 0x000000ffff314224 */ /* 0x002fca00078e0020 */
[----:B------:R0:W3:Y:S01]  /*ab10*/  @P4 LDG.E.U8 R63, desc[UR20][R48.64] ;  /* 0x00000014303f4981 */ /* 0x0000e2000c1e1100 */
[----:B------:R-:W-:Y:S01]  /*ab20*/  ISETP.GT.AND P4, PT, R50, 0x8, PT ;  /* 0x000000083200780c */ /* 0x000fe20003f84270 */
[----:B0-----:R-:W-:Y:S02]  /*ab30*/  @P2 IMAD.MOV.U32 R48, RZ, RZ, R35 ;  /* 0x000000ffff302224 */ /* 0x001fe400078e0023 */
[----:B------:R-:W-:-:S10]  /*ab40*/  @P2 IMAD.MOV.U32 R49, RZ, RZ, R36 ;  /* 0x000000ffff312224 */ /* 0x000fd400078e0024 */
[----:B------:R-:W4:Y:S04]  /*ab50*/  @P4 LDG.E.U8 R81, desc[UR20][R4.64] ;  /* 0x0000001404514981 */ /* 0x000f28000c1e1100 */
[----:B------:R0:W4:Y:S01]  /*ab60*/  @P2 LDG.E.U8 R62, desc[UR20][R48.64] ;  /* 0x00000014303e2981 */ /* 0x000122000c1e1100 */
[C---:B------:R-:W-:Y:S02]  /*ab70*/  ISETP.GT.AND P2, PT, R50.reuse, 0x9, PT ;  /* 0x000000093200780c */ /* 0x040fe40003f44270 */
[----:B------:R-:W-:-:S11]  /*ab80*/  ISETP.GT.AND P4, PT, R50, 0xb, PT ;  /* 0x0000000b3200780c */ /* 0x000fd60003f84270 */
[----:B------:R-:W4:Y:S01]  /*ab90*/  @P2 LDG.E.U8 R113, desc[UR20][R8.64] ;  /* 0x0000001408712981 */ /* 0x000f22000c1e1100 */
[----:B------:R-:W-:Y:S02]  /*aba0*/  ISETP.GT.AND P2, PT, R50, 0xc, PT ;  /* 0x0000000c3200780c */ /* 0x000fe40003f44270 */
[----:B0-----:R-:W-:Y:S02]  /*abb0*/  PRMT R48, RZ, 0x7610, R48 ;  /* 0x00007610ff307816 */ /* 0x001fe40000000030 */
[----:B------:R-:W-:-:S06]  /*abc0*/  PRMT R49, RZ, 0x7610, R49 ;  /* 0x00007610ff317816 */ /* 0x000fcc0000000031 */
[----:B------:R-:W4:Y:S04]  /*abd0*/  @P4 LDG.E.U8 R49, desc[UR20][R22.64] ;  /* 0x0000001416314981 */ /* 0x000f28000c1e1100 */
[----:B------:R-:W4:Y:S01]  /*abe0*/  @P2 LDG.E.U8 R48, desc[UR20][R28.64] ;  /* 0x000000141c302981 */ /* 0x000f22000c1e1100 */
[----:B------:R-:W-:-:S03]  /*abf0*/  ISETP.GT.AND P3, PT, R50, 0xa, PT ;  /* 0x0000000a3200780c */ /* 0x000fc60003f64270 */
[----:B------:R-:W-:Y:S01]  /*ac00*/  STL [R1+0x588], R31 ;  /* 0x0005881f01007387 */ /* 0x000fe20000100800 */
[----:B------:R-:W-:-:S03]  /*ac10*/  PRMT R61, RZ, 0x7610, R61 ;  /* 0x00007610ff3d7816 */ /* 0x000fc6000000003d */
[----:B------:R-:W-:Y:S04]  /*ac20*/  STL [R1+0x584], R32 ;  /* 0x0005842001007387 */ /* 0x000fe80000100800 */
[----:B------:R-:W-:Y:S04]  /*ac30*/  STL [R1+0x590], R35 ;  /* 0x0005902301007387 */ /* 0x000fe80000100800 */
[----:B--2---:R-:W-:Y:S04]  /*ac40*/  STL [R1+0x51c], R64 ;  /* 0x00051c4001007387 */ /* 0x004fe80000100800 */
[----:B------:R-:W-:Y:S04]  /*ac50*/  STL [R1+0x58c], R36 ;  /* 0x00058c2401007387 */ /* 0x000fe80000100800 */
[----:B------:R-:W-:Y:S04]  /*ac60*/  STL [R1+0x59c], R26 ;  /* 0x00059c1a01007387 */ /* 0x000fe80000100800 */
[----:B------:R-:W-:Y:S04]  /*ac70*/  STL [R1+0x598], R40 ;  /* 0x0005982801007387 */ /* 0x000fe80000100800 */
[----:B------:R-:W-:Y:S04]  /*ac80*/  STL [R1+0x594], R41 ;  /* 0x0005942901007387 */ /* 0x000fe80000100800 */
[----:B------:R0:W-:Y:S04]  /*ac90*/  STL [R1+0x5a4], R4 ;  /* 0x0005a40401007387 */ /* 0x0001e80000100800 */
[----:B------:R-:W2:Y:S01]  /*aca0*/  @P3 LDG.E.U8 R61, desc[UR20][R16.64] ;  /* 0x00000014103d3981 */ /* 0x000ea2000c1e1100 */
[----:B------:R-:W-:-:S03]  /*acb0*/  ISETP.GT.AND P3, PT, R50, 0xd, PT ;  /* 0x0000000d3200780c */ /* 0x000fc60003f64270 */
[----:B------:R-:W-:Y:S01]  /*acc0*/  STL [R1+0x5a0], R5 ;  /* 0x0005a00501007387 */ /* 0x000fe20000100800 */
[----:B------:R-:W-:-:S03]  /*acd0*/  IADD3 R33, P5, PT, R45, R33, RZ ;  /* 0x000000212d217210 */ /* 0x000fc60007fbe0ff */
[----:B------:R-:W-:Y:S04]  /*ace0*/  STL [R1+0x5ac], R8 ;  /* 0x0005ac0801007387 */ /* 0x000fe80000100800 */
[----:B------:R-:W-:Y:S01]  /*acf0*/  STL [R1+0x5a8], R9 ;  /* 0x0005a80901007387 */ /* 0x000fe20000100800 */
[----:B------:R-:W-:Y:S01]  /*ad00*/  IMAD.X R34, R47, 0x1, R34, P5 ;  /* 0x000000012f227824 */ /* 0x000fe200028e0622 */
[C---:B------:R-:W-:Y:S02]  /*ad10*/  ISETP.GT.AND P4, PT, R50.reuse, 0xe, PT ;  /* 0x0000000e3200780c */ /* 0x040fe40003f84270 */
[----:B------:R-:W-:Y:S02]  /*ad20*/  PRMT R39, RZ, 0x7610, R39 ;  /* 0x00007610ff277816 */ /* 0x000fe40000000027 */
[----:B------:R-:W-:-:S02]  /*ad30*/  ISETP.GT.AND P2, PT, R50, 0xf, PT ;  /* 0x0000000f3200780c */ /* 0x000fc40003f44270 */
[C---:B------:R-:W-:Y:S02]  /*ad40*/  IADD3 R37, P6, PT, R45.reuse, R37, RZ ;  /* 0x000000252d257210 */ /* 0x040fe40007fde0ff */
[----:B------:R-:W-:Y:S02]  /*ad50*/  IADD3 R42, P5, PT, R45, R42, RZ ;  /* 0x0000002a2d2a7210 */ /* 0x000fe40007fbe0ff */
[----:B------:R-:W-:Y:S01]  /*ad60*/  PRMT R27, RZ, 0x7610, R27 ;  /* 0x00007610ff1b7816 */ /* 0x000fe2000000001b */
[C---:B------:R-:W-:Y:S02]  /*ad70*/  IMAD.X R38, R47.reuse, 0x1, R38, P6 ;  /* 0x000000012f267824 */ /* 0x040fe400030e0626 */
[----:B------:R-:W-:Y:S01]  /*ad80*/  IMAD.X R43, R47, 0x1, R43, P5 ;  /* 0x000000012f2b7824 */ /* 0x000fe200028e062b */
[----:B------:R-:W-:Y:S02]  /*ad90*/  IADD3 R6, P5, PT, R45, R6, RZ ;  /* 0x000000062d067210 */ /* 0x000fe40007fbe0ff */
[----:B0-----:R-:W-:-:S02]  /*ada0*/  PRMT R4, RZ, 0x7610, R4 ;  /* 0x00007610ff047816 */ /* 0x001fc40000000004 */
[----:B------:R-:W-:Y:S01]  /*adb0*/  PRMT R80, RZ, 0x7610, R80 ;  /* 0x00007610ff507816 */ /* 0x000fe20000000050 */
[----:B------:R-:W2:Y:S01]  /*adc0*/  @P2 LDG.E.U8 R27, desc[UR20][R42.64] ;  /* 0x000000142a1b2981 */ /* 0x000ea2000c1e1100 */
[----:B------:R-:W-:Y:S01]  /*add0*/  IMAD.X R7, R47, 0x1, R7, P5 ;  /* 0x000000012f077824 */ /* 0x000fe200028e0607 */
[----:B------:R-:W-:Y:S02]  /*ade0*/  ISETP.GT.AND P2, PT, R50, 0x12, PT ;  /* 0x000000123200780c */ /* 0x000fe40003f44270 */
[----:B------:R-:W-:Y:S02]  /*adf0*/  IADD3 R18, P5, PT, R45, R18, RZ ;  /* 0x000000122d127210 */ /* 0x000fe40007fbe0ff */
[----:B------:R-:W-:-:S03]  /*ae00*/  PRMT R60, RZ, 0x7610, R60 ;  /* 0x00007610ff3c7816 */ /* 0x000fc6000000003c */
[----:B------:R-:W-:Y:S01]  /*ae10*/  IMAD.X R19, R47, 0x1, R19, P5 ;  /* 0x000000012f137824 */ /* 0x000fe200028e0613 */
[----:B------:R-:W-:-:S05]  /*ae20*/  IADD3 R24, P5, PT, R45, R24, RZ ;  /* 0x000000182d187210 */ /* 0x000fca0007fbe0ff */
[----:B------:R-:W2:Y:S01]  /*ae30*/  @P2 LDG.E.U8 R60, desc[UR20][R18.64] ;  /* 0x00000014123c2981 */ /* 0x000ea2000c1e1100 */
[----:B------:R-:W-:-:S03]  /*ae40*/  IMAD.X R25, R47, 0x1, R25, P5 ;  /* 0x000000012f197824 */ /* 0x000fc600028e0619 */
[----:B---3--:R-:W-:Y:S04]  /*ae50*/  STL [R1+0x510], R63 ;  /* 0x0005103f01007387 */ /* 0x008fe80000100800 */
[----:B----4-:R-:W-:Y:S04]  /*ae60*/  STL [R1+0x50c], R62 ;  /* 0x00050c3e01007387 */ /* 0x010fe80000100800 */
[----:B------:R-:W-:Y:S04]  /*ae70*/  STL [R1+0x5b4], R16 ;  /* 0x0005b41001007387 */ /* 0x000fe80000100800 */
[----:B------:R-:W-:Y:S04]  /*ae80*/  STL [R1+0x5b0], R17 ;  /* 0x0005b01101007387 */ /* 0x000fe80000100800 */
[----:B------:R-:W-:Y:S04]  /*ae90*/  STL [R1+0x5bc], R22 ;  /* 0x0005bc1601007387 */ /* 0x000fe80000100800 */
[----:B------:R-:W-:Y:S04]  /*aea0*/  STL [R1+0x5b8], R23 ;  /* 0x0005b81701007387 */ /* 0x000fe80000100800 */
[----:B------:R-:W-:Y:S04]  /*aeb0*/  STL [R1+0x5c4], R28 ;  /* 0x0005c41c01007387 */ /* 0x000fe80000100800 */
[----:B------:R-:W-:Y:S04]  /*aec0*/  STL [R1+0x5c0], R29 ;  /* 0x0005c01d01007387 */ /* 0x000fe80000100800 */
[----:B------:R0:W-:Y:S04]  /*aed0*/  STL [R1+0x4f8], R48 ;  /* 0x0004f83001007387 */ /* 0x0001e80000100800 */
[----:B------:R1:W-:Y:S01]  /*aee0*/  STL [R1+0x4fc], R49 ;  /* 0x0004fc3101007387 */ /* 0x0003e20000100800 */
[----:B0-----:R-:W-:-:S02]  /*aef0*/  @P3 IMAD.MOV.U32 R48, RZ, RZ, R33 ;  /* 0x000000ffff303224 */ /* 0x001fc400078e0021 */
[----:B-1----:R-:W-:-:S05]  /*af00*/  @P3 IMAD.MOV.U32 R49, RZ, RZ, R34 ;  /* 0x000000ffff313224 */ /* 0x002fca00078e0022 */
[----:B------:R0:W3:Y:S01]  /*af10*/  @P3 LDG.E.U8 R39, desc[UR20][R48.64] ;  /* 0x0000001430273981 */ /* 0x0000e2000c1e1100 */
[----:B------:R-:W-:Y:S01]  /*af20*/  ISETP.GT.AND P3, PT, R50, 0x10, PT ;  /* 0x000000103200780c */ /* 0x000fe20003f64270 */
[----:B0-----:R-:W-:Y:S02]  /*af30*/  @P4 IMAD.MOV.U32 R48, RZ, RZ, R37 ;  /* 0x000000ffff304224 */ /* 0x001fe400078e0025 */
[----:B------:R-:W-:-:S10]  /*af40*/  @P4 IMAD.MOV.U32 R49, RZ, RZ, R38 ;  /* 0x000000ffff314224 */ /* 0x000fd400078e0026 */
[----:B------:R-:W4:Y:S04]  /*af50*/  @P3 LDG.E.U8 R80, desc[UR20][R6.64] ;  /* 0x0000001406503981 */ /* 0x000f28000c1e1100 */
[----:B------:R0:W4:Y:S01]  /*af60*/  @P4 LDG.E.U8 R4, desc[UR20][R48.64] ;  /* 0x0000001430044981 */ /* 0x000122000c1e1100 */
[----:B------:R-:W-:Y:S02]  /*af70*/  ISETP.GT.AND P3, PT, R50, 0x13, PT ;  /* 0x000000133200780c */ /* 0x000fe40003f64270 */
[----:B0-----:R-:W-:-:S11]  /*af80*/  PRMT R48, RZ, 0x7610, R48 ;  /* 0x00007610ff307816 */ /* 0x001fd60000000030 */
[----:B------:R-:W4:Y:S01]  /*af90*/  @P3 LDG.E.U8 R48, desc[UR20][R24.64] ;  /* 0x0000001418303981 */ /* 0x000f22000c1e1100 */
[----:B------:R-:W-:Y:S02]  /*afa0*/  ISETP.GT.AND P4, PT, R50, 0x11, PT ;  /* 0x000000113200780c */ /* 0x000fe40003f84270 */
[----:B------:R-:W-:Y:S01]  /*afb0*/  IADD3 R10, P6, PT, R45, R10, RZ ;  /* 0x0000000a2d0a7210 */ /* 0x000fe20007fde0ff */
[----:B------:R-:W-:Y:S04]  /*afc0*/  STL [R1+0x5cc], R33 ;  /* 0x0005cc2101007387 */ /* 0x000fe80000100800 */
[----:B------:R-:W-:Y:S01]  /*afd0*/  STL [R1+0x5c8], R34 ;  /* 0x0005c82201007387 */ /* 0x000fe20000100800 */
[----:B------:R-:W-:Y:S01]  /*afe0*/  PRMT R115, RZ, 0x7610, R115 ;  /* 0x00007610ff737816 */ /* 0x000fe20000000073 */
[----:B------:R-:W-:-:S05]  /*aff0*/  IMAD.X R11, R47, 0x1, R11, P6 ;  /* 0x000000012f0b7824 */ /* 0x000fca00030e060b */
[----:B------:R-:W4:Y:S01]  /*b000*/  @P4 LDG.E.U8 R115, desc[UR20][R10.64] ;  /* 0x000000140a734981 */ /* 0x000f22000c1e1100 */
[C---:B------:R-:W-:Y:S02]  /*b010*/  ISETP.GT.AND P4, PT, R50.reuse, 0x14, PT ;  /* 0x000000143200780c */ /* 0x040fe40003f84270 */
[C---:B------:R-:W-:Y:S02]  /*b020*/  IADD3 R89, P6, PT, R45.reuse, R89, RZ ;  /* 0x000000592d597210 */ /* 0x040fe40007fde0ff */
[----:B------:R-:W-:Y:S02]  /*b030*/  ISETP.GT.AND P2, PT, R50, 0x15, PT ;  /* 0x000000153200780c */ /* 0x000fe40003f44270 */
[----:B------:R-:W-:Y:S01]  /*b040*/  IADD3 R104, P5, PT, R45, R104, RZ ;  /* 0x000000682d687210 */ /* 0x000fe20007fbe0ff */
[----:B------:R-:W-:Y:S01]  /*b050*/  IMAD.X R30, R47, 0x1, R30, P6 ;  /* 0x000000012f1e7824 */ /* 0x000fe200030e061e */
[----:B------:R-:W-:-:S03]  /*b060*/  PRMT R28, RZ, 0x7610, R28 ;  /* 0x00007610ff1c7816 */ /* 0x000fc6000000001c */
[----:B------:R-:W-:Y:S02]  /*b070*/  IMAD.X R97, R47, 0x1, R97, P5 ;  /* 0x000000012f617824 */ /* 0x000fe400028e0661 */
[----:B------:R-:W-:Y:S01]  /*b080*/  @P4 IMAD.MOV.U32 R49, RZ, RZ, R30 ;  /* 0x000000ffff314224 */ /* 0x000fe200078e001e */
[----:B---3--:R0:W-:Y:S04]  /*b090*/  STL [R1+0x4f4], R39 ;  /* 0x0004f42701007387 */ /* 0x0081e80000100800 */
[----:B0-----:R-:W3:Y:S04]  /*b0a0*/  LDL.LU R39, [R1] ;  /* 0x0000000001277983 */ /* 0x001ee80000300800 */
[----:B--2---:R-:W-:Y:S04]  /*b0b0*/  STL [R1+0x500], R61 ;  /* 0x0005003d01007387 */ /* 0x004fe80000100800 */
[----:B------:R-:W-:Y:S04]  /*b0c0*/  STL [R1+0x5d4], R37 ;  /* 0x0005d42501007387 */ /* 0x000fe80000100800 */
[----:B------:R-:W-:Y:S04]  /*b0d0*/  STL [R1+0x5d0], R38 ;  /* 0x0005d02601007387 */ /* 0x000fe80000100800 */
[----:B----4-:R-:W-:Y:S04]  /*b0e0*/  STL [R1+0x5d8], R4 ;  /* 0x0005d80401007387 */ /* 0x010fe80000100800 */
[----:B------:R0:W-:Y:S04]  /*b0f0*/  STL [R1+0x5e4], R27 ;  /* 0x0005e41b01007387 */ /* 0x0001e80000100800 */
        /* <DEDUP_REMOVED lines=8> */
[----:B------:R-:W2:Y:S04]  /*b180*/  LDL.LU R64, [R1+0x10] ;  /* 0x0000100001407983 */ /* 0x000ea80000300800 */
[----:B------:R-:W4:Y:S04]  /*b190*/  LDL.LU R62, [R1+0x2c] ;  /* 0x00002c00013e7983 */ /* 0x000f280000300800 */
[----:B------:R1:W-:Y:S01]  /*b1a0*/  STL [R1+0x4e8], R60 ;  /* 0x0004e83c01007387 */ /* 0x0003e20000100800 */
[----:B0-----:R-:W-:-:S03]  /*b1b0*/  PRMT R27, RZ, 0x7610, R27 ;  /* 0x00007610ff1b7816 */ /* 0x001fc6000000001b */
[----:B-1----:R-:W4:Y:S04]  /*b1c0*/  LDL.LU R60, [R1+0x48] ;  /* 0x00004800013c7983 */ /* 0x002f280000300800 */
[----:B------:R-:W4:Y:S04]  /*b1d0*/  LDL.LU R61, [R1+0x78] ;  /* 0x00007800013d7983 */ /* 0x000f280000300800 */
[----:B------:R-:W-:Y:S04]  /*b1e0*/  STL [R1+0x604], R24 ;  /* 0x0006041801007387 */ /* 0x000fe80000100800 */
[----:B------:R-:W-:Y:S04]  /*b1f0*/  STL [R1+0x600], R25 ;  /* 0x0006001901007387 */ /* 0x000fe80000100800 */
[----:B------:R0:W-:Y:S02]  /*b200*/  STL [R1+0x4e4], R48 ;  /* 0x0004e43001007387 */ /* 0x0001e40000100800 */
[----:B0-----:R-:W-:-:S05]  /*b210*/  @P4 IMAD.MOV.U32 R48, RZ, RZ, R89 ;  /* 0x000000ffff304224 */ /* 0x001fca00078e0059 */
[----:B------:R0:W4:Y:S02]  /*b220*/  @P4 LDG.E.U8 R27, desc[UR20][R48.64] ;  /* 0x00000014301b4981 */ /* 0x000124000c1e1100 */
[----:B0-----:R-:W-:Y:S02]  /*b230*/  @P2 IMAD.MOV.U32 R48, RZ, RZ, R104 ;  /* 0x000000ffff302224 */ /* 0x001fe400078e0068 */
[----:B------:R-:W-:-:S05]  /*b240*/  @P2 IMAD.MOV.U32 R49, RZ, RZ, R97 ;  /* 0x000000ffff312224 */ /* 0x000fca00078e0061 */
[----:B------:R0:W4:Y:S01]  /*b250*/  @P2 LDG.E.U8 R28, desc[UR20][R48.64] ;  /* 0x00000014301c2981 */ /* 0x000122000c1e1100 */
[----:B------:R-:W-:-:S03]  /*b260*/  ISETP.GT.AND P3, PT, R50, 0x16, PT ;  /* 0x000000163200780c */ /* 0x000fc60003f64270 */
[----:B------:R-:W-:Y:S04]  /*b270*/  STL [R1+0x60c], R89 ;  /* 0x00060c5901007387 */ /* 0x000fe80000100800 */
[----:B------:R-:W-:Y:S01]  /*b280*/  STL [R1+0x608], R30 ;  /* 0x0006081e01007387 */ /* 0x000fe20000100800 */
[----:B------:R-:W-:Y:S02]  /*b290*/  PRMT R5, RZ, 0x7610, R5 ;  /* 0x00007610ff057816 */ /* 0x000fe40000000005 */
[----:B---3--:R-:W-:-:S05]  /*b2a0*/  IADD3 R39, P5, PT, R45, R39, RZ ;  /* 0x000000272d277210 */ /* 0x008fca0007fbe0ff */
[----:B------:R-:W-:Y:S02]  /*b2b0*/  IMAD.X R114, R47, 0x1, R114, P5 ;  /* 0x000000012f727824 */ /* 0x000fe400028e0672 */
[----:B0-----:R-:W-:Y:S02]  /*b2c0*/  @P3 IMAD.MOV.U32 R48, RZ, RZ, R39 ;  /* 0x000000ffff303224 */ /* 0x001fe400078e0027 */
[----:B------:R-:W-:-:S05]  /*b2d0*/  @P3 IMAD.MOV.U32 R49, RZ, RZ, R114 ;  /* 0x000000ffff313224 */ /* 0x000fca00078e0072 */
[----:B------:R0:W3:Y:S01]  /*b2e0*/  @P3 LDG.E.U8 R5, desc[UR20][R48.64] ;  /* 0x0000001430053981 */ /* 0x0000e2000c1e1100 */
[----:B--2---:R-:W-:-:S05]  /*b2f0*/  IADD3 R64, P6, PT, R45, R64, RZ ;  /* 0x000000402d407210 */ /* 0x004fca0007fde0ff */
[----:B0-----:R-:W-:Y:S01]  /*b300*/  IMAD.MOV.U32 R49, RZ, RZ, R64 ;  /* 0x000000ffff317224 */ /* 0x001fe200078e0040 */
[----:B----4-:R-:W-:Y:S01]  /*b310*/  IADD3 R60, P5, PT, R45, R60, RZ ;  /* 0x0000003c2d3c7210 */ /* 0x010fe20007fbe0ff */
[----:B------:R-:W-:Y:S04]  /*b320*/  STL [R1+0x610], R27 ;  /* 0x0006101b01007387 */ /* 0x000fe80000100800 */
[----:B------:R-:W-:Y:S04]  /*b330*/  STL [R1+0x618], R104 ;  /* 0x0006186801007387 */ /* 0x000fe80000100800 */
[----:B------:R-:W-:Y:S04]  /*b340*/  STL [R1+0x614], R97 ;  /* 0x0006146101007387 */ /* 0x000fe80000100800 */
[----:B------:R0:W-:Y:S04]  /*b350*/  STL [R1], R39 ;  /* 0x0000002701007387 */ /* 0x0001e80000100800 */
[----:B------:R-:W-:Y:S04]  /*b360*/  STL [R1+0x61c], R28 ;  /* 0x00061c1c01007387 */ /* 0x000fe80000100800 */
[----:B------:R-:W2:Y:S04]  /*b370*/  LDL.LU R65, [R1+0x5c] ;  /* 0x00005c0001417983 */ /* 0x000ea80000300800 */
[----:B------:R1:W-:Y:S04]  /*b380*/  STL [R1+0x10], R64 ;  /* 0x0000104001007387 */ /* 0x0003e80000100800 */
[----:B------:R-:W4:Y:S04]  /*b390*/  LDL.LU R63, [R1+0xa8] ;  /* 0x0000a800013f7983 */ /* 0x000f280000300800 */
[----:B------:R-:W-:Y:S04]  /*b3a0*/  STL [R1+0x48], R60 ;  /* 0x0000483c01007387 */ /* 0x000fe80000100800 */
[----:B0-----:R-:W2:Y:S04]  /*b3b0*/  LDL.LU R39, [R1+0xb8] ;  /* 0x0000b80001277983 */ /* 0x001ea80000300800 */
[----:B------:R-:W-:Y:S04]  /*b3c0*/  STL [R1+0x620], R114 ;  /* 0x0006207201007387 */ /* 0x000fe80000100800 */
[----:B-1----:R-:W2:Y:S04]  /*b3d0*/  LDL.LU R64, [R1+0x640] ;  /* 0x0006400001407983 */ /* 0x002ea80000300800 */
[----:B------:R-:W2:Y:S01]  /*b3e0*/  LDL.LU R48, [R1+0x4] ;  /* 0x0000040001307983 */ /* 0x000ea20000300800 */
[----:B------:R-:W-:-:S02]  /*b3f0*/  ISETP.GT.AND P4, PT, R50, 0x17, PT ;  /* 0x000000173200780c */ /* 0x000fc40003f84270 */
[----:B------:R-:W-:Y:S01]  /*b400*/  PRMT R20, RZ, 0x7610, R20 ;  /* 0x00007610ff147816 */ /* 0x000fe20000000014 */
[----:B---3--:R-:W-:Y:S01]  /*b410*/  STL [R1+0x624], R5 ;  /* 0x0006240501007387 */ /* 0x008fe20000100800 */
[----:B--2---:R-:W-:-:S09]  /*b420*/  IMAD.X R48, R47, 0x1, R48, P6 ;  /* 0x000000012f307824 */ /* 0x004fd200030e0630 */
[-C--:B------:R-:W-:Y:S01]  /*b430*/  @P4 LOP3.LUT R49, R49, R48.reuse, RZ, 0x3c, !PT ;  /* 0x0000003031314212 */ /* 0x080fe200078e3cff */
[----:B------:R0:W-:Y:S03]  /*b440*/  STL [R1+0x4], R48 ;  /* 0x0000043001007387 */ /* 0x0001e60000100800 */
[----:B0-----:R-:W-:-:S04]  /*b450*/  @P4 LOP3.LUT R48, R49, R48, RZ, 0x3c, !PT ;  /* 0x0000003031304212 */ /* 0x001fc800078e3cff */
[----:B------:R-:W-:-:S05]  /*b460*/  @P4 LOP3.LUT R49, R49, R48, RZ, 0x3c, !PT ;  /* 0x0000003031314212 */ /* 0x000fca00078e3cff */
[----:B------:R0:W2:Y:S01]  /*b470*/  @P4 LDG.E.U8 R20, desc[UR20][R48.64] ;  /* 0x0000001430144981 */ /* 0x0000a2000c1e1100 */
[C---:B------:R-:W-:Y:S02]  /*b480*/  ISETP.GT.AND P2, PT, R50.reuse, 0x18, PT ;  /* 0x000000183200780c */ /* 0x040fe40003f44270 */
[----:B------:R-:W-:Y:S01]  /*b490*/  ISETP.GT.AND P3, PT, R50, 0x19, PT ;  /* 0x000000193200780c */ /* 0x000fe20003f64270 */
[----:B------:R-:W-:Y:S01]  /*b4a0*/  IMAD.X R62, R47, 0x1, R62, P5 ;  /* 0x000000012f3e7824 */ /* 0x000fe200028e063e */
[----:B------:R-:W-:Y:S02]  /*b4b0*/  IADD3 R61, P5, PT, R45, R61, RZ ;  /* 0x0000003d2d3d7210 */ /* 0x000fe40007fbe0ff */
[----:B------:R-:W-:Y:S02]  /*b4c0*/  PRMT R79, RZ, 0x7610, R79 ;  /* 0x00007610ff4f7816 */ /* 0x000fe4000000004f */
[----:B------:R1:W-:Y:S01]  /*b4d0*/  STL [R1+0x2c], R62 ;  /* 0x00002c3e01007387 */ /* 0x0003e20000100800 */
[----:B------:R-:W-:Y:S01]  /*b4e0*/  IMAD.X R65, R47, 0x1, R65, P5 ;  /* 0x000000012f417824 */ /* 0x000fe200028e0641 */
[----:B----4-:R-:W-:-:S03]  /*b4f0*/  IADD3 R63, P6, PT, R45, R63, RZ ;  /* 0x0000003f2d3f7210 */ /* 0x010fc60007fde0ff */
[----:B0-----:R-:W-:Y:S02]  /*b500*/  @P2 IMAD.MOV.U32 R48, RZ, RZ, R60 ;  /* 0x000000ffff302224 */ /* 0x001fe400078e003c */
[----:B------:R-:W-:Y:S01]  /*b510*/  @P2 IMAD.MOV.U32 R49, RZ, RZ, R62 ;  /* 0x000000ffff312224 */ /* 0x000fe200078e003e */
[----:B------:R-:W-:Y:S02]  /*b520*/  PRMT R117, RZ, 0x7610, R117 ;  /* 0x00007610ff757816 */ /* 0x000fe40000000075 */
[----:B------:R-:W-:Y:S02]  /*b530*/  IADD3 R39, P5, PT, R45, R39, RZ ;  /* 0x000000272d277210 */ /* 0x000fe40007fbe0ff */
[----:B------:R0:W3:Y:S02]  /*b540*/  @P2 LDG.E.U8 R79, desc[UR20][R48.64] ;  /* 0x00000014304f2981 */ /* 0x0000e4000c1e1100 */
[----:B0-----:R-:W-:Y:S02]  /*b550*/  @P3 IMAD.MOV.U32 R48, RZ, RZ, R61 ;  /* 0x000000ffff303224 */ /* 0x001fe400078e003d */
[----:B------:R-:W-:-:S05]  /*b560*/  @P3 IMAD.MOV.U32 R49, RZ, RZ, R65 ;  /* 0x000000ffff313224 */ /* 0x000fca00078e0041 */
[----:B------:R0:W4:Y:S04]  /*b570*/  @P3 LDG.E.U8 R117, desc[UR20][R48.64] ;  /* 0x0000001430753981 */ /* 0x000128000c1e1100 */
[----:B--2---:R-:W-:Y:S04]  /*b580*/  STL [R1+0x628], R20 ;  /* 0x0006281401007387 */ /* 0x004fe80000100800 */
[----:B-1----:R-:W2:Y:S04]  /*b590*/  LDL.LU R62, [R1+0xb4] ;  /* 0x0000b400013e7983 */ /* 0x002ea80000300800 */
[----:B------:R-:W3:Y:S04]  /*b5a0*/  LDL.LU R60, [R1+0xc0] ;  /* 0x0000c000013c7983 */ /* 0x000ee80000300800 */
[----:B------:R1:W-:Y:S04]  /*b5b0*/  STL [R1+0x78], R61 ;  /* 0x0000783d01007387 */ /* 0x0003e80000100800 */
[----:B------:R0:W-:Y:S04]  /*b5c0*/  STL [R1+0x5c], R65 ;  /* 0x00005c4101007387 */ /* 0x0001e80000100800 */
[----:B-1----:R-:W3:Y:S04]  /*b5d0*/  LDL.LU R61, [R1+0xbc] ;  /* 0x0000bc00013d7983 */ /* 0x002ee80000300800 */
[----:B------:R-:W-:Y:S04]  /*b5e0*/  STL [R1+0xa8], R63 ;  /* 0x0000a83f01007387 */ /* 0x000fe80000100800 */
[----:B0-----:R-:W3:Y:S04]  /*b5f0*/  LDL.LU R65, [R1+0xc8] ;  /* 0x0000c80001417983 */ /* 0x001ee80000300800 */
[----:B------:R-:W-:Y:S04]  /*b600*/  STL [R1+0xb8], R39 ;  /* 0x0000b82701007387 */ /* 0x000fe80000100800 */
[----:B------:R-:W3:Y:S04]  /*b610*/  LDL.LU R5, [R1+0xd0] ;  /* 0x0000d00001057983 */ /* 0x000ee80000300800 */
[----:B------:R-:W3:Y:S01]  /*b620*/  LDL.LU R49, [R1+0x90] ;  /* 0x0000900001317983 */ /* 0x000ee20000300800 */
[----:B------:R-:W-:-:S02]  /*b630*/  ISETP.GT.AND P4, PT, R50, 0x1a, PT ;  /* 0x0000001a3200780c */ /* 0x000fc40003f84270 */
[----:B------:R-:W-:Y:S02]  /*b640*/  ISETP.GT.AND P2, PT, R50, 0x1b, PT ;  /* 0x0000001b3200780c */ /* 0x000fe40003f44270 */
[----:B------:R-:W-:Y:S02]  /*b650*/  PRMT R114, RZ, 0x7610, R114 ;  /* 0x00007610ff727816 */ /* 0x000fe40000000072 */
[----:B------:R-:W-:-:S07]  /*b660*/  PRMT R25, RZ, 0x7610, R25 ;  /* 0x00007610ff197816 */ /* 0x000fce0000000019 */
[----:B------:R-:W-:Y:S02]  /*b670*/  @P4 IMAD.MOV.U32 R48, RZ, RZ, R63 ;  /* 0x000000ffff304224 */ /* 0x000fe400078e003f */
[C---:B--2---:R-:W-:Y:S02]  /*b680*/  IMAD.X R62, R47.reuse, 0x1, R62, P5 ;  /* 0x000000012f3e7824 */ /* 0x044fe400028e063e */
[----:B---3--:R-:W-:-:S05]  /*b690*/  IMAD.X R49, R47, 0x1, R49, P6 ;  /* 0x000000012f317824 */ /* 0x008fca00030e0631 */
[----:B------:R0:W-:Y:S04]  /*b6a0*/  STL [R1+0x90], R49 ;  /* 0x0000903101007387 */ /* 0x0001e80000100800 */
[----:B------:R1:W2:Y:S02]  /*b6b0*/  @P4 LDG.E.U8 R114, desc[UR20][R48.64] ;  /* 0x0000001430724981 */ /* 0x0002a4000c1e1100 */
[----:B-1----:R-:W-:Y:S02]  /*b6c0*/  @P2 IMAD.MOV.U32 R48, RZ, RZ, R39 ;  /* 0x000000ffff302224 */ /* 0x002fe400078e0027 */
[----:B0-----:R-:W-:-:S05]  /*b6d0*/  @P2 IMAD.MOV.U32 R49, RZ, RZ, R62 ;  /* 0x000000ffff312224 */ /* 0x001fca00078e003e */
[----:B------:R0:W3:Y:S01]  /*b6e0*/  @P2 LDG.E.U8 R25, desc[UR20][R48.64] ;  /* 0x0000001430192981 */ /* 0x0000e2000c1e1100 */
[----:B------:R-:W-:Y:S02]  /*b6f0*/  ISETP.GT.AND P3, PT, R50, 0x1c, PT ;  /* 0x0000001c3200780c */ /* 0x000fe40003f64270 */
[C---:B------:R-:W-:Y:S01]  /*b700*/  IADD3 R60, P5, PT, R45.reuse, R60, RZ ;  /* 0x0000003c2d3c7210 */ /* 0x040fe20007fbe0ff */
[----:B------:R1:W-:Y:S01]  /*b710*/  STL [R1+0xb4], R62 ;  /* 0x0000b43e01007387 */ /* 0x0003e20000100800 */
[----:B------:R-:W-:-:S03]  /*b720*/  IADD3 R65, P6, PT, R45, R65, RZ ;  /* 0x000000412d417210 */ /* 0x000fc60007fde0ff */
[----:B------:R-:W-:Y:S01]  /*b730*/  IMAD.X R61, R47, 0x1, R61, P5 ;  /* 0x000000012f3d7824 */ /* 0x000fe200028e063d */
[----:B------:R-:W-:Y:S02]  /*b740*/  PRMT R42, RZ, 0x7610, R42 ;  /* 0x00007610ff2a7816 */ /* 0x000fe4000000002a */
[----:B------:R-:W-:-:S03]  /*b750*/  IADD3 R5, P5, PT, R45, R5, RZ ;  /* 0x000000052d057210 */ /* 0x000fc60007fbe0ff */
[----:B0-----:R-:W-:Y:S02]  /*b760*/  @P3 IMAD.MOV.U32 R48, RZ, RZ, R60 ;  /* 0x000000ffff303224 */ /* 0x001fe400078e003c */
[----:B------:R-:W-:-:S05]  /*b770*/  @P3 IMAD.MOV.U32 R49, RZ, RZ, R61 ;  /* 0x000000ffff313224 */ /* 0x000fca00078e003d */
[----:B------:R0:W4:Y:S02]  /*b780*/  @P3 LDG.E.U8 R42, desc[UR20][R48.64] ;  /* 0x00000014302a3981 */ /* 0x000124000c1e1100 */
[----:B0-----:R-:W-:Y:S02]  /*b790*/  IMAD.MOV.U32 R49, RZ, RZ, R65 ;  /* 0x000000ffff317224 */ /* 0x001fe400078e0041 */
[----:B--2---:R-:W-:Y:S04]  /*b7a0*/  STL [R1+0x62c], R114 ;  /* 0x00062c7201007387 */ /* 0x004fe80000100800 */
[----:B-1----:R-:W2:Y:S04]  /*b7b0*/  LDL.LU R62, [R1+0xcc] ;  /* 0x0000cc00013e7983 */ /* 0x002ea80000300800 */
[----:B------:R-:W2:Y:S04]  /*b7c0*/  LDL.LU R39, [R1+0xd8] ;  /* 0x0000d80001277983 */ /* 0x000ea80000300800 */
[----:B------:R0:W-:Y:S04]  /*b7d0*/  STL [R1+0xc0], R60 ;  /* 0x0000c03c01007387 */ /* 0x0001e80000100800 */
[----:B---3--:R-:W-:Y:S04]  /*b7e0*/  STL [R1+0x630], R25 ;  /* 0x0006301901007387 */ /* 0x008fe80000100800 */
[----:B------:R1:W-:Y:S04]  /*b7f0*/  STL [R1+0xbc], R61 ;  /* 0x0000bc3d01007387 */ /* 0x0003e80000100800 */
[----:B0-----:R-:W3:Y:S04]  /*b800*/  LDL.LU R60, [R1+0xd4] ;  /* 0x0000d400013c7983 */ /* 0x001ee80000300800 */
[----:B------:R0:W-:Y:S04]  /*b810*/  STL [R1+0xc8], R65 ;  /* 0x0000c84101007387 */ /* 0x0001e80000100800 */
[----:B------:R-:W3:Y:S04]  /*b820*/  LDL.LU R63, [R1+0xe0] ;  /* 0x0000e000013f7983 */ /* 0x000ee80000300800 */
[----:B------:R-:W-:Y:S04]  /*b830*/  STL [R1+0xd0], R5 ;  /* 0x0000d00501007387 */ /* 0x000fe80000100800 */
[----:B-1----:R-:W3:Y:S04]  /*b840*/  LDL.LU R61, [R1+0xe8] ;  /* 0x0000e800013d7983 */ /* 0x002ee80000300800 */
[----:B0-----:R-:W3:Y:S04]  /*b850*/  LDL.LU R65, [R1+0x63c] ;  /* 0x00063c0001417983 */ /* 0x001ee80000300800 */
[----:B------:R-:W3:Y:S01]  /*b860*/  LDL.LU R48, [R1+0xc4] ;  /* 0x0000c40001307983 */ /* 0x000ee20000300800 */
[----:B------:R-:W-:-:S02]  /*b870*/  ISETP.GT.AND P4, PT, R50, 0x1d, PT ;  /* 0x0000001d3200780c */ /* 0x000fc40003f84270 */
[C---:B------:R-:W-:Y:S01]  /*b880*/  ISETP.GT.AND P2, PT, R50.reuse, 0x1e, PT ;  /* 0x0000001e3200780c */ /* 0x040fe20003f44270 */
[----:B----4-:R-:W-:Y:S01]  /*b890*/  STL [R1+0x634], R42 ;  /* 0x0006342a01007387 */ /* 0x010fe20000100800 */
[----:B------:R-:W-:Y:S02]  /*b8a0*/  PRMT R29, RZ, 0x7610, R29 ;  /* 0x00007610ff1d7816 */ /* 0x000fe4000000001d */
[----:B------:R-:W-:Y:S02]  /*b8b0*/  ISETP.GT.AND P3, PT, R50, 0x1f, PT ;  /* 0x0000001f3200780c */ /* 0x000fe40003f64270 */
[----:B------:R-:W-:Y:S02]  /*b8c0*/  PRMT R26, RZ, 0x7610, R26 ;  /* 0x00007610ff1a7816 */ /* 0x000fe4000000001a */
[----:B------:R-:W-:Y:S01]  /*b8d0*/  PRMT R21, RZ, 0x7610, R21 ;  /* 0x00007610ff157816 */ /* 0x000fe20000000015 */
[----:B--2---:R-:W-:Y:S01]  /*b8e0*/  IMAD.X R62, R47, 0x1, R62, P5 ;  /* 0x000000012f3e7824 */ /* 0x004fe200028e063e */
[----:B------:R-:W-:-:S05]  /*b8f0*/  IADD3 R39, P5, PT, R45, R39, RZ ;  /* 0x000000272d277210 */ /* 0x000fca0007fbe0ff */
[C---:B---3--:R-:W-:Y:S02]  /*b900*/  IMAD.X R60, R47.reuse, 0x1, R60, P5 ;  /* 0x000000012f3c7824 */ /* 0x048fe400028e063c */
[----:B------:R-:W-:-:S05]  /*b910*/  IMAD.X R48, R47, 0x1, R48, P6 ;  /* 0x000000012f307824 */ /* 0x000fca00030e0630 */
[-C--:B------:R-:W-:Y:S01]  /*b920*/  @P4 LOP3.LUT R49, R49, R48.reuse, RZ, 0x3c, !PT ;  /* 0x0000003031314212 */ /* 0x080fe200078e3cff */
[----:B------:R0:W-:Y:S03]  /*b930*/  STL [R1+0xc4], R48 ;  /* 0x0000c43001007387 */ /* 0x0001e60000100800 */
[----:B0-----:R-:W-:-:S04]  /*b940*/  @P4 LOP3.LUT R48, R49, R48, RZ, 0x3c, !PT ;  /* 0x0000003031304212 */ /* 0x001fc800078e3cff */
[----:B------:R-:W-:Y:S01]  /*b950*/  @P4 LOP3.LUT R49, R49, R48, RZ, 0x3c, !PT ;  /* 0x0000003031314212 */ /* 0x000fe200078e3cff */
[----:B------:R-:W-:Y:S04]  /*b960*/  STL [R1+0xcc], R62 ;  /* 0x0000cc3e01007387 */ /* 0x000fe80000100800 */
[----:B------:R0:W2:Y:S01]  /*b970*/  @P4 LDG.E.U8 R29, desc[UR20][R48.64] ;  /* 0x00000014301d4981 */ /* 0x0000a2000c1e1100 */
[----:B------:R-:W-:-:S03]  /*b980*/  IADD3 R63, P6, PT, R45, R63, RZ ;  /* 0x0000003f2d3f7210 */ /* 0x000fc60007fde0ff */
[----:B------:R-:W3:Y:S01]  /*b990*/  LDL.LU R42, [R1+0xe4] ;  /* 0x0000e400012a7983 */ /* 0x000ee20000300800 */
[----:B------:R-:W-:Y:S01]  /*b9a0*/  IADD3 R61, P5, PT, R45, R61, RZ ;  /* 0x0000003d2d3d7210 */ /* 0x000fe20007fbe0ff */
[----:B0-----:R-:W-:Y:S02]  /*b9b0*/  @P2 IMAD.MOV.U32 R48, RZ, RZ, R5 ;  /* 0x000000ffff302224 */ /* 0x001fe400078e0005 */
[----:B------:R-:W-:Y:S01]  /*b9c0*/  @P2 IMAD.MOV.U32 R49, RZ, RZ, R62 ;  /* 0x000000ffff312224 */ /* 0x000fe200078e003e */
[----:B------:R-:W4:Y:S04]  /*b9d0*/  LDL.LU R5, [R1+0xf0] ;  /* 0x0000f00001057983 */ /* 0x000f280000300800 */
[----:B------:R-:W-:Y:S04]  /*b9e0*/  STL [R1+0xd8], R39 ;  /* 0x0000d82701007387 */ /* 0x000fe80000100800 */
[----:B------:R0:W2:Y:S04]  /*b9f0*/  @P2 LDG.E.U8 R26, desc[UR20][R48.64] ;  /* 0x00000014301a2981 */ /* 0x0000a8000c1e1100 */
[----:B------:R1:W-:Y:S01]  /*ba00*/  STL [R1+0xd4], R60 ;  /* 0x0000d43c01007387 */ /* 0x0003e20000100800 */
[----:B0-----:R-:W-:-:S02]  /*ba10*/  @P3 IMAD.MOV.U32 R48, RZ, RZ, R39 ;  /* 0x000000ffff303224 */ /* 0x001fc400078e0027 */
[----:B------:R-:W-:Y:S02]  /*ba20*/  @P3 IMAD.MOV.U32 R49, RZ, RZ, R60 ;  /* 0x000000ffff313224 */ /* 0x000fe400078e003c */
[----:B-1----:R-:W2:Y:S04]  /*ba30*/  LDL.LU R60, [R1+0xec] ;  /* 0x0000ec00013c7983 */ /* 0x002ea80000300800 */
[----:B------:R-:W-:Y:S04]  /*ba40*/  STL [R1+0xe0], R63 ;  /* 0x0000e03f01007387 */ /* 0x000fe80000100800 */
[----:B------:R-:W2:Y:S04]  /*ba50*/  LDL.LU R62, [R1+0xf8] ;  /* 0x0000f800013e7983 */ /* 0x000ea80000300800 */
[----:B------:R-:W-:Y:S04]  /*ba60*/  STL [R1+0xe8], R61 ;  /* 0x0000e83d01007387 */ /* 0x000fe80000100800 */
[----:B------:R-:W2:Y:S04]  /*ba70*/  LDL.LU R39, [R1+0x100] ;  /* 0x0001000001277983 */ /* 0x000ea80000300800 */
[----:B------:R0:W2:Y:S04]  /*ba80*/  @P3 LDG.E.U8 R21, desc[UR20][R48.64] ;  /* 0x0000001430153981 */ /* 0x0000a8000c1e1100 */
[----:B------:R-:W2:Y:S01]  /*ba90*/  LDL.LU R49, [R1+0xdc] ;  /* 0x0000dc0001317983 */ /* 0x000ea20000300800 */
[----:B------:R-:W-:-:S02]  /*baa0*/  ISETP.GT.AND P4, PT, R50, 0x20, PT ;  /* 0x000000203200780c */ /* 0x000fc40003f84270 */
[C---:B------:R-:W-:Y:S02]  /*bab0*/  ISETP.GT.AND P2, PT, R50.reuse, 0x21, PT ;  /* 0x000000213200780c */ /* 0x040fe40003f44270 */
[----:B------:R-:W-:Y:S02]  /*bac0*/  PRMT R78, RZ, 0x7610, R78 ;  /* 0x00007610ff4e7816 */ /* 0x000fe4000000004e */
[----:B------:R-:W-:Y:S02]  /*bad0*/  ISETP.GT.AND P3, PT, R50, 0x22, PT ;  /* 0x000000223200780c */ /* 0x000fe40003f64270 */
[----:B------:R-:W-:-:S05]  /*bae0*/  PRMT R119, RZ, 0x7610, R119 ;  /* 0x00007610ff777816 */ /* 0x000fca0000000077 */
[----:B0-----:R-:W-:Y:S01]  /*baf0*/  @P4 IMAD.MOV.U32 R48, RZ, RZ, R63 ;  /* 0x000000ffff304224 */ /* 0x001fe200078e003f */
[----:B------:R-:W-:Y:S01]  /*bb00*/  PRMT R28, RZ, 0x7610, R28 ;  /* 0x00007610ff1c7816 */ /* 0x000fe2000000001c */
[----:B---3--:R-:W-:Y:S01]  /*bb10*/  IMAD.X R42, R47, 0x1, R42, P5 ;  /* 0x000000012f2a7824 */ /* 0x008fe200028e062a */
[----:B----4-:R-:W-:-:S05]  /*bb20*/  IADD3 R5, P5, PT, R45, R5, RZ ;  /* 0x000000052d057210 */ /* 0x010fca0007fbe0ff */
[----:B--2---:R-:W-:Y:S01]  /*bb30*/  IMAD.X R60, R47, 0x1, R60, P5 ;  /* 0x000000012f3c7824 */ /* 0x004fe200028e063c */
[----:B------:R-:W-:Y:S01]  /*bb40*/  IADD3 R39, P5, PT, R45, R39, RZ ;  /* 0x000000272d277210 */ /* 0x000fe20007fbe0ff */
[----:B------:R-:W-:Y:S01]  /*bb50*/  IMAD.X R49, R47, 0x1, R49, P6 ;  /* 0x000000012f317824 */ /* 0x000fe200030e0631 */
[----:B------:R-:W-:-:S04]  /*bb60*/  IADD3 R62, P6, PT, R45, R62, RZ ;  /* 0x0000003e2d3e7210 */ /* 0x000fc80007fde0ff */
[----:B------:R0:W-:Y:S04]  /*bb70*/  STL [R1+0xdc], R49 ;  /* 0x0000dc3101007387 */ /* 0x0001e80000100800 */
[----:B------:R1:W2:Y:S04]  /*bb80*/  @P4 LDG.E.U8 R78, desc[UR20][R48.64] ;  /* 0x00000014304e4981 */ /* 0x0002a8000c1e1100 */
[----:B------:R3:W-:Y:S01]  /*bb90*/  STL [R1+0xe4], R42 ;  /* 0x0000e42a01007387 */ /* 0x0007e20000100800 */
[----:B-1----:R-:W-:Y:S02]  /*bba0*/  @P2 IMAD.MOV.U32 R48, RZ, RZ, R61 ;  /* 0x000000ffff302224 */ /* 0x002fe400078e003d */
[----:B0-----:R-:W-:Y:S01]  /*bbb0*/  @P2 IMAD.MOV.U32 R49, RZ, RZ, R42 ;  /* 0x000000ffff312224 */ /* 0x001fe200078e002a */
[----:B------:R-:W4:Y:S04]  /*bbc0*/  LDL.LU R61, [R1+0xfc] ;  /* 0x0000fc00013d7983 */ /* 0x000f280000300800 */
[----:B---3--:R-:W3:Y:S04]  /*bbd0*/  LDL.LU R42, [R1+0x108] ;  /* 0x00010800012a7983 */ /* 0x008ee80000300800 */
        /* <DEDUP_REMOVED lines=19> */
[----:B----4-:R-:W-:Y:S01]  /*bd10*/  IMAD.X R61, R47, 0x1, R61, P5 ;  /* 0x000000012f3d7824 */ /* 0x010fe200028e063d */
[----:B---3--:R-:W-:-:S05]  /*bd20*/  IADD3 R42, P5, PT, R45, R42, RZ ;  /* 0x0000002a2d2a7210 */ /* 0x008fca0007fbe0ff */
        /* <DEDUP_REMOVED lines=8> */
[----:B0-----:R-:W-:-:S02]  /*bdb0*/  @P2 IMAD.MOV.U32 R49, RZ, RZ, R61 ;  /* 0x000000ffff312224 */ /* 0x001fc400078e003d */
[----:B---3--:R-:W3:Y:S04]  /*bdc0*/  LDL.LU R61, [R1+0x114] ;  /* 0x00011400013d7983 */ /* 0x008ee80000300800 */
        /* <DEDUP_REMOVED lines=577> */
[----:B------:R0:W-:Y:S04]  /*e1e0*/  STL [R1+0x430], R42 ;  /* 0x0004302a01007387 */ /* 0x0001e80000100800 */
[----:B------:R1:W2:Y:S04]  /*e1f0*/  @P2 LDG.E.U8 R110, desc[UR20][R48.64] ;  /* 0x00000014306e2981 */ /* 0x0002a8000c1e1100 */
[----:B------:R0:W-:Y:S01]  /*e200*/  STL [R1+0x42c], R60 ;  /* 0x00042c3c01007387 */ /* 0x0001e20000100800 */
[----:B-1----:R-:W-:-:S02]  /*e210*/  @P3 IMAD.MOV.U32 R48, RZ, RZ, R42 ;  /* 0x000000ffff303224 */ /* 0x002fc400078e002a */
[----:B------:R-:W-:Y:S01]  /*e220*/  @P3 IMAD.MOV.U32 R49, RZ, RZ, R60 ;  /* 0x000000ffff313224 */ /* 0x000fe200078e003c */
[----:B0-----:R-:W2:Y:S04]  /*e230*/  LDL.LU R42, [R1+0x2a4] ;  /* 0x0002a400012a7983 */ /* 0x001ea80000300800 */
        /* <DEDUP_REMOVED lines=32> */
[----:B------:R0:W-:Y:S04]  /*e440*/  STL [R1+0x2b0], R62 ;  /* 0x0002b03e01007387 */ /* 0x0001e80000100800 */
        /* <DEDUP_REMOVED lines=10> */
[----:B-1----:R-:W-:Y:S01]  /*e4f0*/  @P4 IMAD.MOV.U32 R48, RZ, RZ, R62 ;  /* 0x000000ffff304224 */ /* 0x002fe200078e003e */
        /* <DEDUP_REMOVED lines=8> */
[----:B------:R2:W3:Y:S04]  /*e580*/  @P4 LDG.E.U8 R105, desc[UR20][R48.64] ;  /* 0x0000001430694981 */ /* 0x0004e8000c1e1100 */
[----:B------:R4:W-:Y:S04]  /*e590*/  STL [R1+0x43c], R61 ;  /* 0x00043c3d01007387 */ /* 0x0009e80000100800 */
[----:B0-----:R-:W3:Y:S01]  /*e5a0*/  LDL.LU R62, [R1+0x454] ;  /* 0x00045400013e7983 */ /* 0x001ee20000300800 */
[----:B--2---:R-:W-:-:S02]  /*e5b0*/  @P2 IMAD.MOV.U32 R48, RZ, RZ, R60 ;  /* 0x000000ffff302224 */ /* 0x004fc400078e003c */
[----:B-1----:R-:W-:Y:S01]  /*e5c0*/  @P2 IMAD.MOV.U32 R49, RZ, RZ, R61 ;  /* 0x000000ffff312224 */ /* 0x002fe200078e003d */
[----:B------:R-:W2:Y:S04]  /*e5d0*/  LDL.LU R60, [R1+0x460] ;  /* 0x00046000013c7983 */ /* 0x000ea80000300800 */
[----:B------:R-:W-:Y:S04]  /*e5e0*/  STL [R1+0x448], R5 ;  /* 0x0004480501007387 */ /* 0x000fe80000100800 */
[----:B------:R0:W2:Y:S04]  /*e5f0*/  @P2 LDG.E.U8 R70, desc[UR20][R48.64] ;  /* 0x0000001430462981 */ /* 0x0000a8000c1e1100 */
[----:B------:R1:W-:Y:S04]  /*e600*/  STL [R1+0x444], R39 ;  /* 0x0004442701007387 */ /* 0x0003e80000100800 */
[----:B----4-:R-:W4:Y:S01]  /*e610*/  LDL.LU R61, [R1+0x45c] ;  /* 0x00045c00013d7983 */ /* 0x010f220000300800 */
[----:B0-----:R-:W-:-:S02]  /*e620*/  @P3 IMAD.MOV.U32 R48, RZ, RZ, R5 ;  /* 0x000000ffff303224 */ /* 0x001fc400078e0005 */
[----:B------:R-:W-:Y:S01]  /*e630*/  @P3 IMAD.MOV.U32 R49, RZ, RZ, R39 ;  /* 0x000000ffff313224 */ /* 0x000fe200078e0027 */
[----:B------:R0:W-:Y:S04]  /*e640*/  STL [R1+0x450], R63 ;  /* 0x0004503f01007387 */ /* 0x0001e80000100800 */
[----:B-1----:R-:W4:Y:S04]  /*e650*/  LDL.LU R39, [R1+0x2b8] ;  /* 0x0002b80001277983 */ /* 0x002f280000300800 */
[----:B------:R-:W-:Y:S04]  /*e660*/  STL [R1+0x458], R42 ;  /* 0x0004582a01007387 */ /* 0x000fe80000100800 */
[----:B------:R-:W4:Y:S04]  /*e670*/  LDL.LU R5, [R1+0x2c0] ;  /* 0x0002c00001057983 */ /* 0x000f280000300800 */
[----:B------:R1:W4:Y:S04]  /*e680*/  @P3 LDG.E.U8 R103, desc[UR20][R48.64] ;  /* 0x0000001430673981 */ /* 0x000328000c1e1100 */
[----:B------:R-:W4:Y:S01]  /*e690*/  LDL.LU R49, [R1+0x44c] ;  /* 0x00044c0001317983 */ /* 0x000f220000300800 */
        /* <DEDUP_REMOVED lines=8> */
[----:B--2---:R-:W-:-:S05]  /*e720*/  IADD3 R60, P5, PT, R45, R60, RZ ;  /* 0x0000003c2d3c7210 */ /* 0x004fca0007fbe0ff */
[----:B----4-:R-:W-:Y:S01]  /*e730*/  IMAD.X R61, R47, 0x1, R61, P5 ;  /* 0x000000012f3d7824 */ /* 0x010fe200028e063d */
[----:B------:R-:W-:Y:S01]  /*e740*/  IADD3 R5, P5, PT, R45, R5, RZ ;  /* 0x000000052d057210 */ /* 0x000fe20007fbe0ff */
[----:B------:R-:W-:-:S05]  /*e750*/  IMAD.X R49, R47, 0x1, R49, P6 ;  /* 0x000000012f317824 */ /* 0x000fca00030e0631 */
[----:B------:R1:W-:Y:S04]  /*e760*/  STL [R1+0x44c], R49 ;  /* 0x00044c3101007387 */ /* 0x0003e80000100800 */
[----:B------:R2:W3:Y:S01]  /*e770*/  @P4 LDG.E.U8 R102, desc[UR20][R48.64] ;  /* 0x0000001430664981 */ /* 0x0004e2000c1e1100 */
[----:B------:R-:W-:-:S03]  /*e780*/  IADD3 R39, P6, PT, R45, R39, RZ ;  /* 0x000000272d277210 */ /* 0x000fc60007fde0ff */
[----:B------:R-:W-:Y:S04]  /*e790*/  STL [R1+0x454], R62 ;  /* 0x0004543e01007387 */ /* 0x000fe80000100800 */
[----:B0-----:R-:W4:Y:S01]  /*e7a0*/  LDL.LU R63, [R1+0x2bc] ;  /* 0x0002bc00013f7983 */ /* 0x001f220000300800 */
[----:B--2---:R-:W-:Y:S02]  /*e7b0*/  @P2 IMAD.MOV.U32 R48, RZ, RZ, R42 ;  /* 0x000000ffff302224 */ /* 0x004fe400078e002a */
[----:B-1----:R-:W-:Y:S01]  /*e7c0*/  @P2 IMAD.MOV.U32 R49, RZ, RZ, R62 ;  /* 0x000000ffff312224 */ /* 0x002fe200078e003e */
[----:B------:R-:W2:Y:S04]  /*e7d0*/  LDL.LU R42, [R1+0x2c8] ;  /* 0x0002c800012a7983 */ /* 0x000ea80000300800 */
[----:B------:R0:W3:Y:S04]  /*e7e0*/  @P2 LDG.E.U8 R101, desc[UR20][R48.64] ;  /* 0x0000001430652981 */ /* 0x0000e8000c1e1100 */
[----:B------:R1:W-:Y:S04]  /*e7f0*/  STL [R1+0x460], R60 ;  /* 0x0004603c01007387 */ /* 0x0003e80000100800 */
[----:B------:R1:W-:Y:S01]  /*e800*/  STL [R1+0x45c], R61 ;  /* 0x00045c3d01007387 */ /* 0x0003e20000100800 */
[----:B0-----:R-:W-:-:S02]  /*e810*/  @P3 IMAD.MOV.U32 R48, RZ, RZ, R60 ;  /* 0x000000ffff303224 */ /* 0x001fc400078e003c */
[----:B------:R-:W-:Y:S01]  /*e820*/  @P3 IMAD.MOV.U32 R49, RZ, RZ, R61 ;  /* 0x000000ffff313224 */ /* 0x000fe200078e003d */
[----:B-1----:R-:W3:Y:S04]  /*e830*/  LDL.LU R60, [R1+0x2c4] ;  /* 0x0002c400013c7983 */ /* 0x002ee80000300800 */
[----:B------:R0:W-:Y:S04]  /*e840*/  STL [R1+0x2b8], R39 ;  /* 0x0002b82701007387 */ /* 0x0001e80000100800 */
[----:B------:R-:W3:Y:S04]  /*e850*/  LDL.LU R61, [R1+0x468] ;  /* 0x00046800013d7983 */ /* 0x000ee80000300800 */
[----:B------:R-:W-:Y:S04]  /*e860*/  STL [R1+0x2c0], R5 ;  /* 0x0002c00501007387 */ /* 0x000fe80000100800 */
[----:B------:R1:W3:Y:S04]  /*e870*/  @P3 LDG.E.U8 R100, desc[UR20][R48.64] ;  /* 0x0000001430643981 */ /* 0x0002e8000c1e1100 */
[----:B------:R-:W3:Y:S01]  /*e880*/  LDL.LU R62, [R1+0x470] ;  /* 0x00047000013e7983 */ /* 0x000ee20000300800 */
[----:B-1----:R-:W-:-:S03]  /*e890*/  IMAD.MOV.U32 R49, RZ, RZ, R39 ;  /* 0x000000ffff317224 */ /* 0x002fc600078e0027 */
[----:B0-----:R-:W3:Y:S04]  /*e8a0*/  LDL.LU R39, [R1+0x638] ;  /* 0x0006380001277983 */ /* 0x001ee80000300800 */
[----:B------:R-:W3:Y:S01]  /*e8b0*/  LDL.LU R48, [R1+0x2b4] ;  /* 0x0002b40001307983 */ /* 0x000ee20000300800 */
[C---:B------:R-:W-:Y:S02]  /*e8c0*/  ISETP.GT.AND P4, PT, R50.reuse, 0x65, PT ;  /* 0x000000653200780c */ /* 0x040fe40003f84270 */
[C---:B------:R-:W-:Y:S02]  /*e8d0*/  ISETP.GT.AND P2, PT, R50.reuse, 0x66, PT ;  /* 0x000000663200780c */ /* 0x040fe40003f44270 */
[----:B------:R-:W-:Y:S02]  /*e8e0*/  PRMT R99, RZ, 0x7610, R99 ;  /* 0x00007610ff637816 */ /* 0x000fe40000000063 */
[----:B------:R-:W-:-:S02]  /*e8f0*/  ISETP.GT.AND P3, PT, R50, 0x67, PT ;  /* 0x000000673200780c */ /* 0x000fc40003f64270 */
[----:B------:R-:W-:Y:S02]  /*e900*/  PRMT R98, RZ, 0x7610, R98 ;  /* 0x00007610ff627816 */ /* 0x000fe40000000062 */
[----:B------:R-:W-:Y:S01]  /*e910*/  PRMT R96, RZ, 0x7610, R96 ;  /* 0x00007610ff607816 */ /* 0x000fe20000000060 */
[----:B----4-:R-:W-:Y:S01]  /*e920*/  IMAD.X R63, R47, 0x1, R63, P5 ;  /* 0x000000012f3f7824 */ /* 0x010fe200028e063f */
[----:B--2---:R-:W-:-:S05]  /*e930*/  IADD3 R42, P5, PT, R45, R42, RZ ;  /* 0x0000002a2d2a7210 */ /* 0x004fca0007fbe0ff */
[C---:B---3--:R-:W-:Y:S02]  /*e940*/  IMAD.X R60, R47.reuse, 0x1, R60, P5 ;  /* 0x000000012f3c7824 */ /* 0x048fe400028e063c */
[----:B------:R-:W-:-:S05]  /*e950*/  IMAD.X R48, R47, 0x1, R48, P6 ;  /* 0x000000012f307824 */ /* 0x000fca00030e0630 */
[-C--:B------:R-:W-:Y:S01]  /*e960*/  @P4 LOP3.LUT R49, R49, R48.reuse, RZ, 0x3c, !PT ;  /* 0x0000003031314212 */ /* 0x080fe200078e3cff */
[----:B------:R0:W-:Y:S03]  /*e970*/  STL [R1+0x2b4], R48 ;  /* 0x0002b43001007387 */ /* 0x0001e60000100800 */
[----:B0-----:R-:W-:-:S04]  /*e980*/  @P4 LOP3.LUT R48, R49, R48, RZ, 0x3c, !PT ;  /* 0x0000003031304212 */ /* 0x001fc800078e3cff */
[----:B------:R-:W-:Y:S01]  /*e990*/  @P4 LOP3.LUT R49, R49, R48, RZ, 0x3c, !PT ;  /* 0x0000003031314212 */ /* 0x000fe200078e3cff */
[----:B------:R0:W-:Y:S04]  /*e9a0*/  STL [R1+0x2bc], R63 ;  /* 0x0002bc3f01007387 */ /* 0x0001e80000100800 */
[----:B------:R1:W2:Y:S01]  /*e9b0*/  @P4 LDG.E.U8 R99, desc[UR20][R48.64] ;  /* 0x0000001430634981 */ /* 0x0002a2000c1e1100 */
[C---:B------:R-:W-:Y:S02]  /*e9c0*/  IADD3 R61, P6, PT, R45.reuse, R61, RZ ;  /* 0x0000003d2d3d7210 */ /* 0x040fe40007fde0ff */
[----:B------:R-:W-:Y:S01]  /*e9d0*/  IADD3 R62, P5, PT, R45, R62, RZ ;  /* 0x0000003e2d3e7210 */ /* 0x000fe20007fbe0ff */
[----:B-1----:R-:W-:Y:S02]  /*e9e0*/  @P2 IMAD.MOV.U32 R48, RZ, RZ, R5 ;  /* 0x000000ffff302224 */ /* 0x002fe400078e0005 */
[----:B------:R-:W-:-:S02]  /*e9f0*/  @P2 IMAD.MOV.U32 R49, RZ, RZ, R63 ;  /* 0x000000ffff312224 */ /* 0x000fc400078e003f */
[----:B0-----:R-:W3:Y:S04]  /*ea00*/  LDL.LU R63, [R1+0x46c] ;  /* 0x00046c00013f7983 */ /* 0x001ee80000300800 */
[----:B------:R-:W4:Y:S04]  /*ea10*/  LDL.LU R5, [R1+0x478] ;  /* 0x0004780001057983 */ /* 0x000f280000300800 */
[----:B------:R0:W2:Y:S04]  /*ea20*/  @P2 LDG.E.U8 R98, desc[UR20][R48.64] ;  /* 0x0000001430622981 */ /* 0x0000a8000c1e1100 */
[----:B------:R1:W-:Y:S04]  /*ea30*/  STL [R1+0x2c8], R42 ;  /* 0x0002c82a01007387 */ /* 0x0003e80000100800 */
[----:B------:R1:W-:Y:S01]  /*ea40*/  STL [R1+0x2c4], R60 ;  /* 0x0002c43c01007387 */ /* 0x0003e20000100800 */
[----:B0-----:R-:W-:-:S02]  /*ea50*/  @P3 IMAD.MOV.U32 R48, RZ, RZ, R42 ;  /* 0x000000ffff303224 */ /* 0x001fc400078e002a */
[----:B------:R-:W-:Y:S01]  /*ea60*/  @P3 IMAD.MOV.U32 R49, RZ, RZ, R60 ;  /* 0x000000ffff313224 */ /* 0x000fe200078e003c */
[----:B-1----:R-:W2:Y:S04]  /*ea70*/  LDL.LU R42, [R1+0x474] ;  /* 0x00047400012a7983 */ /* 0x002ea80000300800 */
[----:B------:R0:W-:Y:S04]  /*ea80*/  STL [R1+0x468], R61 ;  /* 0x0004683d01007387 */ /* 0x0001e80000100800 */
[----:B------:R-:W2:Y:S04]  /*ea90*/  LDL.LU R60, [R1+0x480] ;  /* 0x00048000013c7983 */ /* 0x000ea80000300800 */
[----:B------:R-:W-:Y:S04]  /*eaa0*/  STL [R1+0x470], R62 ;  /* 0x0004703e01007387 */ /* 0x000fe80000100800 */
[----:B------:R1:W2:Y:S04]  /*eab0*/  @P3 LDG.E.U8 R96, desc[UR20][R48.64] ;  /* 0x0000001430603981 */ /* 0x0002a8000c1e1100 */
[----:B------:R-:W2:Y:S01]  /*eac0*/  LDL.LU R49, [R1+0x464] ;  /* 0x0004640001317983 */ /* 0x000ea20000300800 */
[----:B------:R-:W-:-:S02]  /*ead0*/  ISETP.GT.AND P4, PT, R50, 0x68, PT ;  /* 0x000000683200780c */ /* 0x000fc40003f84270 */
[----:B------:R-:W-:Y:S02]  /*eae0*/  ISETP.GT.AND P2, PT, R50, 0x69, PT ;  /* 0x000000693200780c */ /* 0x000fe40003f44270 */
[----:B------:R-:W-:-:S09]  /*eaf0*/  PRMT R69, RZ, 0x7610, R69 ;  /* 0x00007610ff457816 */ /* 0x000fd20000000045 */
[----:B-1----:R-:W-:Y:S01]  /*eb00*/  @P4 IMAD.MOV.U32 R48, RZ, RZ, R61 ;  /* 0x000000ffff304224 */ /* 0x002fe200078e003d */
[----:B------:R-:W-:Y:S02]  /*eb10*/  ISETP.GT.AND P3, PT, R50, 0x6a, PT ;  /* 0x0000006a3200780c */ /* 0x000fe40003f64270 */
[----:B------:R-:W-:Y:S01]  /*eb20*/  PRMT R95, RZ, 0x7610, R95 ;  /* 0x00007610ff5f7816 */ /* 0x000fe2000000005f */
[C---:B---3--:R-:W-:Y:S02]  /*eb30*/  IMAD.X R63, R47.reuse, 0x1, R63, P5 ;  /* 0x000000012f3f7824 */ /* 0x048fe400028e063f */
[----:B--2---:R-:W-:-:S05]  /*eb40*/  IMAD.X R49, R47, 0x1, R49, P6 ;  /* 0x000000012f317824 */ /* 0x004fca00030e0631 */
[----:B------:R1:W-:Y:S04]  /*eb50*/  STL [R1+0x464], R49 ;  /* 0x0004643101007387 */ /* 0x0003e80000100800 */
[----:B------:R2:W-:Y:S04]  /*eb60*/  STL [R1+0x46c], R63 ;  /* 0x00046c3f01007387 */ /* 0x0005e80000100800 */
[----:B0-----:R-:W3:Y:S04]  /*eb70*/  LDL.LU R61, [R1+0x47c] ;  /* 0x00047c00013d7983 */ /* 0x001ee80000300800 */
[----:B------:R1:W3:Y:S01]  /*eb80*/  @P4 LDG.E.U8 R69, desc[UR20][R48.64] ;  /* 0x0000001430454981 */ /* 0x0002e2000c1e1100 */
[----:B----4-:R-:W-:Y:S01]  /*eb90*/  IADD3 R5, P4, PT, R45, R5, RZ ;  /* 0x000000052d057210 */ /* 0x010fe20007f9e0ff */
[----:B-1----:R-:W-:-:S02]  /*eba0*/  @P2 IMAD.MOV.U32 R49, RZ, RZ, R63 ;  /* 0x000000ffff312224 */ /* 0x002fc400078e003f */
[----:B------:R-:W-:Y:S01]  /*ebb0*/  @P2 IMAD.MOV.U32 R48, RZ, RZ, R62 ;  /* 0x000000ffff302224 */ /* 0x000fe200078e003e */
[----:B--2---:R-:W2:Y:S04]  /*ebc0*/  LDL.LU R63, [R1+0x484] ;  /* 0x00048400013f7983 */ /* 0x004ea80000300800 */
[----:B------:R-:W4:Y:S01]  /*ebd0*/  LDL.LU R62, [R1+0x488] ;  /* 0x00048800013e7983 */ /* 0x000f220000300800 */
[----:B------:R-:W-:-:S03]  /*ebe0*/  IMAD.X R42, R47, 0x1, R42, P4 ;  /* 0x000000012f2a7824 */ /* 0x000fc600020e062a */
[----:B------:R-:W-:Y:S04]  /*ebf0*/  STL [R1+0x478], R5 ;  /* 0x0004780501007387 */ /* 0x000fe80000100800 */
[----:B------:R0:W2:Y:S04]  /*ec00*/  @P2 LDG.E.U8 R95, desc[UR20][R48.64] ;  /* 0x00000014305f2981 */ /* 0x0000a8000c1e1100 */
[----:B------:R1:W-:Y:S01]  /*ec10*/  STL [R1+0x474], R42 ;  /* 0x0004742a01007387 */ /* 0x0003e20000100800 */
[----:B0-----:R-:W-:Y:S02]  /*ec20*/  @P3 IMAD.MOV.U32 R49, RZ, RZ, R42 ;  /* 0x000000ffff313224 */ /* 0x001fe400078e002a */
[----:B------:R-:W-:Y:S01]  /*ec30*/  @P3 IMAD.MOV.U32 R48, RZ, RZ, R5 ;  /* 0x000000ffff303224 */ /* 0x000fe200078e0005 */
[----:B-1----:R-:W2:Y:S04]  /*ec40*/  LDL.LU R42, [R1+0x2cc] ;  /* 0x0002cc00012a7983 */ /* 0x002ea80000300800 */
[----:B------:R-:W2:Y:S01]  /*ec50*/  LDL.LU R5, [R1+0x2d0] ;  /* 0x0002d00001057983 */ /* 0x000ea20000300800 */
[----:B------:R-:W-:-:S02]  /*ec60*/  ISETP.GT.AND P5, PT, R50, 0x6b, PT ;  /* 0x0000006b3200780c */ /* 0x000fc40003fa4270 */
[----:B------:R-:W-:Y:S02]  /*ec70*/  IADD3 R60, P2, PT, R45, R60, RZ ;  /* 0x0000003c2d3c7210 */ /* 0x000fe40007f5e0ff */
[----:B------:R-:W-:-:S03]  /*ec80*/  PRMT R94, RZ, 0x7610, R94 ;  /* 0x00007610ff5e7816 */ /* 0x000fc6000000005e */
[----:B------:R-:W-:Y:S04]  /*ec90*/  STL [R1+0x480], R60 ;  /* 0x0004803c01007387 */ /* 0x000fe80000100800 */
[----:B------:R0:W2:Y:S01]  /*eca0*/  @P3 LDG.E.U8 R94, desc[UR20][R48.64] ;  /* 0x00000014305e3981 */ /* 0x0000a2000c1e1100 */
[----:B------:R-:W-:Y:S01]  /*ecb0*/  ISETP.GT.AND P3, PT, R50, 0x6c, PT ;  /* 0x0000006c3200780c */ /* 0x000fe20003f64270 */
[----:B0-----:R-:W-:Y:S01]  /*ecc0*/  @P5 IMAD.MOV.U32 R48, RZ, RZ, R60 ;  /* 0x000000ffff305224 */ /* 0x001fe200078e003c */
[----:B------:R-:W-:Y:S02]  /*ecd0*/  PRMT R93, RZ, 0x7610, R93 ;  /* 0x00007610ff5d7816 */ /* 0x000fe4000000005d */
[----:B------:R-:W-:Y:S01]  /*ece0*/  PRMT R92, RZ, 0x7610, R92 ;  /* 0x00007610ff5c7816 */ /* 0x000fe2000000005c */
[----:B---3--:R-:W-:-:S04]  /*ecf0*/  IMAD.X R61, R47, 0x1, R61, P2 ;  /* 0x000000012f3d7824 */ /* 0x008fc800010e063d */
[----:B------:R-:W-:Y:S01]  /*ed00*/  @P5 IMAD.MOV.U32 R49, RZ, RZ, R61 ;  /* 0x000000ffff315224 */ /* 0x000fe200078e003d */
[----:B------:R0:W-:Y:S04]  /*ed10*/  STL [R1+0x47c], R61 ;  /* 0x00047c3d01007387 */ /* 0x0001e80000100800 */
[----:B------:R1:W3:Y:S04]  /*ed20*/  @P5 LDG.E.U8 R93, desc[UR20][R48.64] ;  /* 0x00000014305d5981 */ /* 0x0002e8000c1e1100 */
[----:B0-----:R-:W3:Y:S04]  /*ed30*/  LDL.LU R61, [R1+0x2d4] ;  /* 0x0002d400013d7983 */ /* 0x001ee80000300800 */
[----:B------:R-:W3:Y:S01]  /*ed40*/  LDL.LU R60, [R1+0x2d8] ;  /* 0x0002d800013c7983 */ /* 0x000ee20000300800 */
[----:B----4-:R-:W-:-:S05]  /*ed50*/  IADD3 R62, P2, PT, R45, R62, RZ ;  /* 0x0000003e2d3e7210 */ /* 0x010fca0007f5e0ff */
[----:B--2---:R-:W-:Y:S01]  /*ed60*/  IMAD.X R63, R47, 0x1, R63, P2 ;  /* 0x000000012f3f7824 */ /* 0x004fe200010e063f */
[----:B------:R-:W-:Y:S01]  /*ed70*/  STL [R1+0x488], R62 ;  /* 0x0004883e01007387 */ /* 0x000fe20000100800 */
[----:B-1----:R-:W-:Y:S02]  /*ed80*/  @P3 IMAD.MOV.U32 R48, RZ, RZ, R62 ;  /* 0x000000ffff303224 */ /* 0x002fe400078e003e */
[----:B------:R-:W-:Y:S01]  /*ed90*/  @P3 IMAD.MOV.U32 R49, RZ, RZ, R63 ;  /* 0x000000ffff313224 */ /* 0x000fe200078e003f */
[----:B------:R0:W-:Y:S04]  /*eda0*/  STL [R1+0x484], R63 ;  /* 0x0004843f01007387 */ /* 0x0001e80000100800 */
[----:B------:R1:W2:Y:S01]  /*edb0*/  @P3 LDG.E.U8 R92, desc[UR20][R48.64] ;  /* 0x00000014305c3981 */ /* 0x0002a2000c1e1100 */
[----:B------:R-:W-:-:S03]  /*edc0*/  ISETP.GT.AND P3, PT, R50, 0x6d, PT ;  /* 0x0000006d3200780c */ /* 0x000fc60003f64270 */
[----:B0-----:R-:W4:Y:S04]  /*edd0*/  LDL.LU R63, [R1+0x2dc] ;  /* 0x0002dc00013f7983 */ /* 0x001f280000300800 */
[----:B------:R-:W2:Y:S01]  /*ede0*/  LDL.LU R62, [R1+0x2e0] ;  /* 0x0002e000013e7983 */ /* 0x000ea20000300800 */
[----:B------:R-:W-:-:S05]  /*edf0*/  IADD3 R5, P2, PT, R45, R5, RZ ;  /* 0x000000052d057210 */ /* 0x000fca0007f5e0ff */
[----:B------:R-:W-:Y:S01]  /*ee00*/  IMAD.X R42, R47, 0x1, R42, P2 ;  /* 0x000000012f2a7824 */ /* 0x000fe200010e062a */
[----:B------:R-:W-:Y:S01]  /*ee10*/  STL [R1+0x2d0], R5 ;  /* 0x0002d00501007387 */ /* 0x000fe20000100800 */
[----:B-1----:R-:W-:Y:S02]  /*ee20*/  @P3 IMAD.MOV.U32 R48, RZ, RZ, R5 ;  /* 0x000000ffff303224 */ /* 0x002fe400078e0005 */
[----:B------:R-:W-:Y:S01]  /*ee30*/  @P3 IMAD.MOV.U32 R49, RZ, RZ, R42 ;  /* 0x000000ffff313224 */ /* 0x000fe200078e002a */
[----:B------:R0:W-:Y:S04]  /*ee40*/  STL [R1+0x2cc], R42 ;  /* 0x0002cc2a01007387 */ /* 0x0001e80000100800 */
[----:B0-----:R-:W4:Y:S04]  /*ee50*/  LDL.LU R42, [R1+0x48c] ;  /* 0x00048c00012a7983 */ /* 0x001f280000300800 */
[----:B------:R-:W4:Y:S01]  /*ee60*/  LDL.LU R5, [R1+0x490] ;  /* 0x0004900001057983 */ /* 0x000f220000300800 */
[----:B------:R-:W-:-:S06]  /*ee70*/  PRMT R91, RZ, 0x7610, R91 ;  /* 0x00007610ff5b7816 */ /* 0x000fcc000000005b */
[----:B------:R0:W4:Y:S01]  /*ee80*/  @P3 LDG.E.U8 R91, desc[UR20][R48.64] ;  /* 0x00000014305b3981 */ /* 0x000122000c1e1100 */
[----:B------:R-:W-:Y:S02]  /*ee90*/  ISETP.GT.AND P3, PT, R50, 0x6e, PT ;  /* 0x0000006e3200780c */ /* 0x000fe40003f64270 */
[----:B------:R-:W-:Y:S02]  /*eea0*/  PRMT R90, RZ, 0x7610, R90 ;  /* 0x00007610ff5a7816 */ /* 0x000fe4000000005a */
[----:B------:R-:W-:Y:S02]  /*eeb0*/  PRMT R88, RZ, 0x7610, R88 ;  /* 0x00007610ff587816 */ /* 0x000fe40000000058 */
[----:B---3--:R-:W-:-:S05]  /*eec0*/  IADD3 R60, P2, PT, R45, R60, RZ ;  /* 0x0000003c2d3c7210 */ /* 0x008fca0007f5e0ff */
[----:B------:R-:W-:Y:S01]  /*eed0*/  IMAD.X R61, R47, 0x1, R61, P2 ;  /* 0x000000012f3d7824 */ /* 0x000fe200010e063d */
[----:B------:R-:W-:Y:S01]  /*eee0*/  STL [R1+0x2d8], R60 ;  /* 0x0002d83c01007387 */ /* 0x000fe20000100800 */
[----:B0-----:R-:W-:Y:S02]  /*eef0*/  @P3 IMAD.MOV.U32 R48, RZ, RZ, R60 ;  /* 0x000000ffff303224 */ /* 0x001fe400078e003c */
[----:B------:R-:W-:Y:S01]  /*ef00*/  @P3 IMAD.MOV.U32 R49, RZ, RZ, R61 ;  /* 0x000000ffff313224 */ /* 0x000fe200078e003d */
[----:B------:R0:W-:Y:S04]  /*ef10*/  STL [R1+0x2d4], R61 ;  /* 0x0002d43d01007387 */ /* 0x0001e80000100800 */
[----:B------:R1:W3:Y:S01]  /*ef20*/  @P3 LDG.E.U8 R90, desc[UR20][R48.64] ;  /* 0x00000014305a3981 */ /* 0x0002e2000c1e1100 */
[----:B------:R-:W-:-:S03]  /*ef30*/  ISETP.GT.AND P3, PT, R50, 0x6f, PT ;  /* 0x0000006f3200780c */ /* 0x000fc60003f64270 */
[----:B0-----:R-:W3:Y:S04]  /*ef40*/  LDL.LU R61, [R1+0x494] ;  /* 0x00049400013d7983 */ /* 0x001ee80000300800 */
[----:B------:R-:W3:Y:S01]  /*ef50*/  LDL.LU R60, [R1+0x498] ;  /* 0x00049800013c7983 */ /* 0x000ee20000300800 */
[----:B--2---:R-:W-:-:S05]  /*ef60*/  IADD3 R62, P2, PT, R45, R62, RZ ;  /* 0x0000003e2d3e7210 */ /* 0x004fca0007f5e0ff */
[----:B----4-:R-:W-:Y:S02]  /*ef70*/  IMAD.X R63, R47, 0x1, R63, P2 ;  /* 0x000000012f3f7824 */ /* 0x010fe400010e063f */
[----:B-1----:R-:W-:Y:S02]  /*ef80*/  @P3 IMAD.MOV.U32 R48, RZ, RZ, R62 ;  /* 0x000000ffff303224 */ /* 0x002fe400078e003e */
[----:B------:R-:W-:-:S05]  /*ef90*/  @P3 IMAD.MOV.U32 R49, RZ, RZ, R63 ;  /* 0x000000ffff313224 */ /* 0x000fca00078e003f */
[----:B------:R0:W2:Y:S01]  /*efa0*/  @P3 LDG.E.U8 R88, desc[UR20][R48.64] ;  /* 0x0000001430583981 */ /* 0x0000a2000c1e1100 */
[----:B------:R-:W-:-:S03]  /*efb0*/  ISETP.GT.AND P3, PT, R50, 0x70, PT ;  /* 0x000000703200780c */ /* 0x000fc60003f64270 */
[----:B------:R-:W-:Y:S01]  /*efc0*/  STL [R1+0x2e0], R62 ;  /* 0x0002e03e01007387 */ /* 0x000fe20000100800 */
[----:B------:R-:W-:-:S03]  /*efd0*/  IADD3 R5, P2, PT, R45, R5, RZ ;  /* 0x000000052d057210 */ /* 0x000fc60007f5e0ff */
[----:B------:R-:W-:Y:S02]  /*efe0*/  STL [R1+0x2dc], R63 ;  /* 0x0002dc3f01007387 */ /* 0x000fe40000100800 */
[----:B------:R-:W-:Y:S02]  /*eff0*/  IMAD.X R42, R47, 0x1, R42, P2 ;  /* 0x000000012f2a7824 */ /* 0x000fe400010e062a */
[----:B------:R-:W-:Y:S02]  /*f000*/  STL [R1+0x490], R5 ;  /* 0x0004900501007387 */ /* 0x000fe40000100800 */
[----:B0-----:R-:W-:Y:S02]  /*f010*/  @P3 IMAD.MOV.U32 R48, RZ, RZ, R5 ;  /* 0x000000ffff303224 */ /* 0x001fe400078e0005 */
[----:B------:R-:W-:Y:S01]  /*f020*/  @P3 IMAD.MOV.U32 R49, RZ, RZ, R42 ;  /* 0x000000ffff313224 */ /* 0x000fe200078e002a */
[----:B------:R0:W-:Y:S04]  /*f030*/  STL [R1+0x48c], R42 ;  /* 0x00048c2a01007387 */ /* 0x0001e80000100800 */
[----:B0-----:R-:W4:Y:S04]  /*f040*/  LDL.LU R42, [R1+0x49c] ;  /* 0x00049c00012a7983 */ /* 0x001f280000300800 */
[----:B------:R-:W2:Y:S01]  /*f050*/  LDL.LU R5, [R1+0x4a0] ;  /* 0x0004a00001057983 */ /* 0x000ea20000300800 */
[----:B------:R-:W-:-:S06]  /*f060*/  PRMT R68, RZ, 0x7610, R68 ;  /* 0x00007610ff447816 */ /* 0x000fcc0000000044 */
[----:B------:R0:W4:Y:S01]  /*f070*/  @P3 LDG.E.U8 R68, desc[UR20][R48.64] ;  /* 0x0000001430443981 */ /* 0x000122000c1e1100 */
[----:B------:R-:W-:Y:S02]  /*f080*/  ISETP.GT.AND P3, PT, R50, 0x71, PT ;  /* 0x000000713200780c */ /* 0x000fe40003f64270 */
[----:B------:R-:W-:Y:S02]  /*f090*/  PRMT R87, RZ, 0x7610, R87 ;  /* 0x00007610ff577816 */ /* 0x000fe40000000057 */
[----:B------:R-:W-:Y:S02]  /*f0a0*/  PRMT R66, RZ, 0x7610, R66 ;  /* 0x00007610ff427816 */ /* 0x000fe40000000042 */
[----:B---3--:R-:W-:-:S05]  /*f0b0*/  IADD3 R60, P2, PT, R45, R60, RZ ;  /* 0x0000003c2d3c7210 */ /* 0x008fca0007f5e0ff */
[----:B------:R-:W-:Y:S01]  /*f0c0*/  IMAD.X R61, R47, 0x1, R61, P2 ;  /* 0x000000012f3d7824 */ /* 0x000fe200010e063d */
[----:B------:R-:W-:Y:S04]  /*f0d0*/  STL [R1+0x498], R60 ;  /* 0x0004983c01007387 */ /* 0x000fe80000100800 */
[----:B------:R1:W-:Y:S04]  /*f0e0*/  STL [R1+0x494], R61 ;  /* 0x0004943d01007387 */ /* 0x0003e80000100800 */
[----:B------:R-:W3:Y:S01]  /*f0f0*/  LDL.LU R63, [R1+0x4a4] ;  /* 0x0004a400013f7983 */ /* 0x000ee20000300800 */
[----:B0-----:R-:W-:-:S03]  /*f100*/  @P3 IMAD.MOV.U32 R48, RZ, RZ, R60 ;  /* 0x000000ffff303224 */ /* 0x001fc600078e003c */
[----:B------:R-:W3:Y:S01]  /*f110*/  LDL.LU R62, [R1+0x4a8] ;  /* 0x0004a800013e7983 */ /* 0x000ee20000300800 */
[----:B------:R-:W-:Y:S01]  /*f120*/  @P3 IMAD.MOV.U32 R49, RZ, RZ, R61 ;  /* 0x000000ffff313224 */ /* 0x000fe200078e003d */
[----:B------:R-:W-:Y:S02]  /*f130*/  IADD3 R2, P2, PT, R45, R2, RZ ;  /* 0x000000022d027210 */ /* 0x000fe40007f5e0ff */
[----:B-1----:R-:W3:Y:S04]  /*f140*/  LDL.LU R61, [R1+0x4ac] ;  /* 0x0004ac00013d7983 */ /* 0x002ee80000300800 */
[----:B------:R0:W3:Y:S01]  /*f150*/  @P3 LDG.E.U8 R87, desc[UR20][R48.64] ;  /* 0x0000001430573981 */ /* 0x0000e2000c1e1100 */
[----:B------:R-:W-:Y:S01]  /*f160*/  ISETP.GT.AND P3, PT, R50, RZ, PT ;  /* 0x000000ff3200720c */ /* 0x000fe20003f64270 */
[----:B------:R-:W-:-:S02]  /*f170*/  IMAD.X R3, R47, 0x1, R3, P2 ;  /* 0x000000012f037824 */ /* 0x000fc400010e0603 */
[----:B------:R-:W3:Y:S10]  /*f180*/  LDL.LU R60, [R1+0x4b0] ;  /* 0x0004b000013c7983 */ /* 0x000ef40000300800 */
[----:B------:R-:W3:Y:S01]  /*f190*/  @P3 LDG.E.U8 R66, desc[UR20][R2.64] ;  /* 0x0000001402423981 */ /* 0x000ee2000c1e1100 */
[----:B------:R-:W-:-:S02]  /*f1a0*/  ISETP.GT.AND P3, PT, R50, 0x72, PT ;  /* 0x000000723200780c */ /* 0x000fc40003f64270 */
[----:B--2---:R-:W-:-:S05]  /*f1b0*/  IADD3 R5, P2, PT, R45, R5, RZ ;  /* 0x000000052d057210 */ /* 0x004fca0007f5e0ff */
[----:B----4-:R-:W-:Y:S01]  /*f1c0*/  IMAD.X R42, R47, 0x1, R42, P2 ;  /* 0x000000012f2a7824 */ /* 0x010fe200010e062a */
[----:B------:R-:W-:Y:S05]  /*f1d0*/  STL [R1+0x4a0], R5 ;  /* 0x0004a00501007387 */ /* 0x000fea0000100800 */
[----:B0-----:R-:W-:Y:S02]  /*f1e0*/  @P3 IMAD.MOV.U32 R48, RZ, RZ, R5 ;  /* 0x000000ffff303224 */ /* 0x001fe400078e0005 */
[----:B------:R-:W-:Y:S01]  /*f1f0*/  @P3 IMAD.MOV.U32 R49, RZ, RZ, R42 ;  /* 0x000000ffff313224 */ /* 0x000fe200078e002a */
[----:B------:R0:W-:Y:S04]  /*f200*/  STL [R1+0x49c], R42 ;  /* 0x00049c2a01007387 */ /* 0x0001e80000100800 */
[----:B0-----:R-:W2:Y:S04]  /*f210*/  LDL.LU R42, [R1+0x2e4] ;  /* 0x0002e400012a7983 */ /* 0x001ea80000300800 */
[----:B------:R-:W4:Y:S01]  /*f220*/  LDL.LU R5, [R1+0x2e8] ;  /* 0x0002e80001057983 */ /* 0x000f220000300800 */
[----:B------:R-:W-:-:S06]  /*f230*/  PRMT R86, RZ, 0x7610, R86 ;  /* 0x00007610ff567816 */ /* 0x000fcc0000000056 */
[----:B------:R0:W2:Y:S01]  /*f240*/  @P3 LDG.E.U8 R86, desc[UR20][R48.64] ;  /* 0x0000001430563981 */ /* 0x0000a2000c1e1100 */
        /* <DEDUP_REMOVED lines=13> */
[----:B------:R-:W-:-:S05]  /*f320*/  IADD3 R60, P2, PT, R45, R60, RZ ;  /* 0x0000003c2d3c7210 */ /* 0x000fca0007f5e0ff */
[----:B------:R-:W-:Y:S01]  /*f330*/  IMAD.X R61, R47, 0x1, R61, P2 ;  /* 0x000000012f3d7824 */ /* 0x000fe200010e063d */
[----:B------:R-:W-:Y:S01]  /*f340*/  STL [R1+0x4b0], R60 ;  /* 0x0004b03c01007387 */ /* 0x000fe20000100800 */
[----:B-1----:R-:W-:Y:S02]  /*f350*/  @P3 IMAD.MOV.U32 R48, RZ, RZ, R60 ;  /* 0x000000ffff303224 */ /* 0x002fe400078e003c */
[----:B------:R-:W-:Y:S01]  /*f360*/  @P3 IMAD.MOV.U32 R49, RZ, RZ, R61 ;  /* 0x000000ffff313224 */ /* 0x000fe200078e003d */
[----:B------:R0:W-:Y:S04]  /*f370*/  STL [R1+0x4ac], R61 ;  /* 0x0004ac3d01007387 */ /* 0x0001e80000100800 */
[----:B------:R1:W3:Y:S01]  /*f380*/  @P3 LDG.E.U8 R84, desc[UR20][R48.64] ;  /* 0x0000001430543981 */ /* 0x0002e2000c1e1100 */
[----:B------:R-:W-:-:S03]  /*f390*/  ISETP.GT.AND P3, PT, R50, 0x75, PT ;  /* 0x000000753200780c */ /* 0x000fc60003f64270 */
        /* <DEDUP_REMOVED lines=81> */
[----:B------:R-:W-:Y:S02]  /*f8b0*/  PRMT R53, RZ, 0x7610, R53 ;  /* 0x00007610ff357816 */ /* 0x000fe40000000035 */
[----:B---3--:R-:W-:-:S05]  /*f8c0*/  IADD3 R62, P2, PT, R45, R62, RZ ;  /* 0x0000003e2d3e7210 */ /* 0x008fca0007f5e0ff */
[----:B------:R-:W-:Y:S02]  /*f8d0*/  IMAD.X R63, R47, 0x1, R63, P2 ;  /* 0x000000012f3f7824 */ /* 0x000fe400010e063f */
[----:B0-----:R-:W-:Y:S02]  /*f8e0*/  @P3 IMAD.MOV.U32 R48, RZ, RZ, R62 ;  /* 0x000000ffff303224 */ /* 0x001fe400078e003e */
[----:B------:R-:W-:-:S05]  /*f8f0*/  @P3 IMAD.MOV.U32 R49, RZ, RZ, R63 ;  /* 0x000000ffff313224 */ /* 0x000fca00078e003f */
[----:B------:R0:W3:Y:S01]  /*f900*/  @P3 LDG.E.U8 R55, desc[UR20][R48.64] ;  /* 0x0000001430373981 */ /* 0x0000e2000c1e1100 */
[----:B------:R-:W-:Y:S02]  /*f910*/  ISETP.GT.AND P3, PT, R50, 0x7d, PT ;  /* 0x0000007d3200780c */ /* 0x000fe40003f64270 */
[----:B------:R-:W-:-:S05]  /*f920*/  IADD3 R60, P2, PT, R45, R60, RZ ;  /* 0x0000003c2d3c7210 */ /* 0x000fca0007f5e0ff */
[----:B------:R-:W-:-:S06]  /*f930*/  IMAD.X R61, R47, 0x1, R61, P2 ;  /* 0x000000012f3d7824 */ /* 0x000fcc00010e063d */
[----:B0-----:R-:W-:Y:S02]  /*f940*/  @P3 IMAD.MOV.U32 R48, RZ, RZ, R60 ;  /* 0x000000ffff303224 */ /* 0x001fe400078e003c */
[----:B------:R-:W-:-:S05]  /*f950*/  @P3 IMAD.MOV.U32 R49, RZ, RZ, R61 ;  /* 0x000000ffff313224 */ /* 0x000fca00078e003d */
[----:B------:R0:W3:Y:S01]  /*f960*/  @P3 LDG.E.U8 R54, desc[UR20][R48.64] ;  /* 0x0000001430363981 */ /* 0x0000e2000c1e1100 */
[----:B------:R-:W-:-:S03]  /*f970*/  ISETP.GT.AND P3, PT, R50, 0x7e, PT ;  /* 0x0000007e3200780c */ /* 0x000fc60003f64270 */
[----:B------:R-:W-:Y:S04]  /*f980*/  STL [R1+0x4d8], R62 ;  /* 0x0004d83e01007387 */ /* 0x000fe80000100800 */
[----:B------:R1:W-:Y:S01]  /*f990*/  STL [R1+0x4d4], R63 ;  /* 0x0004d43f01007387 */ /* 0x0003e20000100800 */
[----:B----4-:R-:W-:-:S03]  /*f9a0*/  IADD3 R5, P2, PT, R45, R5, RZ ;  /* 0x000000052d057210 */ /* 0x010fc60007f5e0ff */
[----:B------:R4:W-:Y:S02]  /*f9b0*/  STL [R1+0x300], R60 ;  /* 0x0003003c01007387 */ /* 0x0009e40000100800 */
[----:B--2---:R-:W-:Y:S02]  /*f9c0*/  IMAD.X R42, R47, 0x1, R42, P2 ;  /* 0x000000012f2a7824 */ /* 0x004fe400010e062a */
[----:B------:R2:W-:Y:S01]  /*f9d0*/  STL [R1+0x2fc], R61 ;  /* 0x0002fc3d01007387 */ /* 0x0005e20000100800 */
[----:B0-----:R-:W-:Y:S02]  /*f9e0*/  @P3 IMAD.MOV.U32 R48, RZ, RZ, R5 ;  /* 0x000000ffff303224 */ /* 0x001fe400078e0005 */
[----:B------:R-:W-:Y:S01]  /*f9f0*/  @P3 IMAD.MOV.U32 R49, RZ, RZ, R42 ;  /* 0x000000ffff313224 */ /* 0x000fe200078e002a */
[----:B-1----:R-:W3:Y:S04]  /*fa00*/  LDL.LU R63, [R1+0x314] ;  /* 0x00031400013f7983 */ /* 0x002ee80000300800 */
[----:B------:R-:W3:Y:S04]  /*fa10*/  LDL.LU R62, [R1+0x318] ;  /* 0x00031800013e7983 */ /* 0x000ee80000300800 */
[----:B------:R0:W-:Y:S04]  /*fa20*/  STL [R1+0x308], R5 ;  /* 0x0003080501007387 */ /* 0x0001e80000100800 */
[----:B------:R1:W-:Y:S04]  /*fa30*/  STL [R1+0x304], R42 ;  /* 0x0003042a01007387 */ /* 0x0003e80000100800 */
[----:B----4-:R-:W4:Y:S04]  /*fa40*/  LDL.LU R60, [R1+0x338] ;  /* 0x00033800013c7983 */ /* 0x010f280000300800 */
[----:B------:R0:W3:Y:S04]  /*fa50*/  @P3 LDG.E.U8 R53, desc[UR20][R48.64] ;  /* 0x0000001430353981 */ /* 0x0000e8000c1e1100 */
[----:B------:R-:W3:Y:S04]  /*fa60*/  LDL.LU R48, [R1+0x30c] ;  /* 0x00030c0001307983 */ /* 0x000ee80000300800 */
[----:B------:R-:W3:Y:S01]  /*fa70*/  LDL.LU R49, [R1+0x310] ;  /* 0x0003100001317983 */ /* 0x000ee20000300800 */
[----:B--2---:R-:W0:Y:S02]  /*fa80*/  S2R R61, SR_TID.X ;  /* 0x00000000003d7919 */ /* 0x004e240000002100 */
[----:B0-----:R-:W-:-:S02]  /*fa90*/  LOP3.LUT R5, R61, 0x7f, RZ, 0xc0, !PT ;  /* 0x0000007f3d057812 */ /* 0x001fc400078ec0ff */
[----:B------:R-:W2:Y:S01]  /*faa0*/  LDL.LU R61, [R1+0x334] ;  /* 0x00033400013d7983 */ /* 0x000ea20000300800 */
[----:B------:R-:W-:Y:S02]  /*fab0*/  ISETP.GT.AND P4, PT, R50, 0x7f, PT ;  /* 0x0000007f3200780c */ /* 0x000fe40003f84270 */
[----:B------:R-:W-:Y:S02]  /*fac0*/  ISETP.GE.AND P2, PT, R5, R50, PT ;  /* 0x000000320500720c */ /* 0x000fe40003f46270 */
[----:B------:R-:W2:Y:S01]  /*fad0*/  LDL.LU R5, [R1+0x358] ;  /* 0x0003580001057983 */ /* 0x000ea20000300800 */
[----:B------:R-:W-:Y:S02]  /*fae0*/  PRMT R51, RZ, 0x7610, R51 ;  /* 0x00007610ff337816 */ /* 0x000fe40000000033 */
[----:B-1----:R-:W-:Y:S02]  /*faf0*/  SHF.R.S32.HI R42, RZ, 0x1f, R46 ;  /* 0x0000001fff2a7819 */ /* 0x002fe4000001142e */
[----:B------:R-:W-:-:S02]  /*fb00*/  PRMT R50, RZ, 0x7610, R50 ;  /* 0x00007610ff327816 */ /* 0x000fc40000000032 */
[----:B---3--:R-:W-:-:S05]  /*fb10*/  IADD3 R49, P3, PT, R45, R49, RZ ;  /* 0x000000312d317210 */ /* 0x008fca0007f7e0ff */
[----:B------:R-:W-:Y:S01]  /*fb20*/  IMAD.X R48, R47, 0x1, R48, P3 ;  /* 0x000000012f307824 */ /* 0x000fe200018e0630 */
[----:B------:R0:W-:Y:S04]  /*fb30*/  STL [R1+0x310], R49 ;  /* 0x0003103101007387 */ /* 0x0001e80000100800 */
[----:B------:R1:W-:Y:S01]  /*fb40*/  STL [R1+0x30c], R48 ;  /* 0x00030c3001007387 */ /* 0x0003e20000100800 */
[----:B0-----:R-:W-:-:S04]  /*fb50*/  @P4 LOP3.LUT R49, R49, R48, RZ, 0x3c, !PT ;  /* 0x0000003031314212 */ /* 0x001fc800078e3cff */
[----:B-1----:R-:W-:-:S04]  /*fb60*/  @P4 LOP3.LUT R48, R49, R48, RZ, 0x3c, !PT ;  /* 0x0000003031304212 */ /* 0x002fc800078e3cff */
[----:B------:R-:W-:-:S05]  /*fb70*/  @P4 LOP3.LUT R49, R49, R48, RZ, 0x3c, !PT ;  /* 0x0000003031314212 */ /* 0x000fca00078e3cff */
[----:B------:R0:W3:Y:S01]  /*fb80*/  @P4 LDG.E.U8 R51, desc[UR20][R48.64] ;  /* 0x0000001430334981 */ /* 0x0000e2000c1e1100 */
[----:B------:R-:W-:Y:S01]  /*fb90*/  BAR.SYNC.DEFER_BLOCKING 0x0 ;  /* 0x0000000000007b1d */ /* 0x000fe20000010000 */
[----:B------:R-:W-:-:S05]  /*fba0*/  IADD3 R62, P3, PT, R46, R62, RZ ;  /* 0x0000003e2e3e7210 */ /* 0x000fca0007f7e0ff */
[----:B------:R-:W-:Y:S02]  /*fbb0*/  IMAD.X R63, R42, 0x1, R63, P3 ;  /* 0x000000012a3f7824 */ /* 0x000fe400018e063f */
[----:B0-----:R-:W-:Y:S02]  /*fbc0*/  @!P2 IMAD.MOV.U32 R48, RZ, RZ, R62 ;  /* 0x000000ffff30a224 */ /* 0x001fe400078e003e */
[----:B------:R-:W-:Y:S01]  /*fbd0*/  @!P2 IMAD.MOV.U32 R49, RZ, RZ, R63 ;  /* 0x000000ffff31a224 */ /* 0x000fe200078e003f */
[----:B----4-:R-:W-:Y:S01]  /*fbe0*/  IADD3 R60, P3, PT, R46, R60, RZ ;  /* 0x0000003c2e3c7210 */ /* 0x010fe20007f7e0ff */
[----:B------:R-:W-:Y:S04]  /*fbf0*/  STL [R1+0x318], R62 ;  /* 0x0003183e01007387 */ /* 0x000fe80000100800 */
[----:B--2---:R-:W-:Y:S01]  /*fc00*/  IMAD.X R61, R42, 0x1, R61, P3 ;  /* 0x000000012a3d7824 */ /* 0x004fe200018e063d */
[----:B------:R0:W-:Y:S04]  /*fc10*/  STL [R1+0x314], R63 ;  /* 0x0003143f01007387 */ /* 0x0001e80000100800 */
[----:B------:R1:W2:Y:S04]  /*fc20*/  @!P2 LDG.E.U8 R50, desc[UR20][R48.64] ;  /* 0x000000143032a981 */ /* 0x0002a8000c1e1100 */
[----:B0-----:R-:W4:Y:S04]  /*fc30*/  LDL.LU R63, [R1+0x394] ;  /* 0x00039400013f7983 */ /* 0x001f280000300800 */
[----:B------:R-:W2:Y:S01]  /*fc40*/  LDL.LU R62, [R1+0x398] ;  /* 0x00039800013e7983 */ /* 0x000ea20000300800 */
[----:B-1----:R-:W-:-:S03]  /*fc50*/  PRMT R49, RZ, 0x7610, R49 ;  /* 0x00007610ff317816 */ /* 0x002fc60000000031 */
[----:B------:R-:W-:Y:S04]  /*fc60*/  STL [R1+0x338], R60 ;  /* 0x0003383c01007387 */ /* 0x000fe80000100800 */
[----:B------:R0:W-:Y:S04]  /*fc70*/  STL [R1+0x334], R61 ;  /* 0x0003343d01007387 */ /* 0x0001e80000100800 */
[----:B------:R1:W2:Y:S04]  /*fc80*/  @!P2 LDG.E.U8 R49, desc[UR20][R60.64] ;  /* 0x000000143c31a981 */ /* 0x0002a8000c1e1100 */
[----:B0-----:R-:W2:Y:S01]  /*fc90*/  LDL.LU R61, [R1+0x354] ;  /* 0x00035400013d7983 */ /* 0x001ea20000300800 */
[----:B------:R-:W-:-:S02]  /*fca0*/  IADD3 R5, P3, PT, R46, R5, RZ ;  /* 0x000000052e057210 */ /* 0x000fc40007f7e0ff */
[----:B------:R-:W-:-:S03]  /*fcb0*/  PRMT R48, RZ, 0x7610, R48 ;  /* 0x00007610ff307816 */ /* 0x000fc60000000030 */
[----:B-1----:R-:W-:Y:S01]  /*fcc0*/  @!P2 IMAD.MOV.U32 R60, RZ, RZ, R5 ;  /* 0x000000ffff3ca224 */ /* 0x002fe200078e0005 */
[----:B------:R0:W-:Y:S01]  /*fcd0*/  STL [R1+0x358], R5 ;  /* 0x0003580501007387 */ /* 0x0001e20000100800 */
[----:B--2---:R-:W-:-:S05]  /*fce0*/  IMAD.X R61, R42, 0x1, R61, P3 ;  /* 0x000000012a3d7824 */ /* 0x004fca00018e063d */
[----:B------:R1:W-:Y:S04]  /*fcf0*/  STL [R1+0x354], R61 ;  /* 0x0003543d01007387 */ /* 0x0003e80000100800 */
[----:B0-----:R-:W2:Y:S04]  /*fd00*/  LDL.LU R5, [R1+0x3d8] ;  /* 0x0003d80001057983 */ /* 0x001ea80000300800 */
[----:B------:R0:W2:Y:S04]  /*fd10*/  @!P2 LDG.E.U8 R48, desc[UR20][R60.64] ;  /* 0x000000143c30a981 */ /* 0x0000a8000c1e1100 */
[----:B------:R-:W2:Y:S04]  /*fd20*/  LDL.LU R60, [R1+0x374] ;  /* 0x00037400013c7983 */ /* 0x000ea80000300800 */
[----:B-1----:R-:W0:Y:S01]  /*fd30*/  LDL.LU R61, [R1+0x378] ;  /* 0x00037800013d7983 */ /* 0x002e220000300800 */
[----:B------:R-:W-:-:S02]  /*fd40*/  PRMT R59, RZ, 0x7610, R59 ;  /* 0x00007610ff3b7816 */ /* 0x000fc4000000003b */
[----:B0-----:R-:W-:-:S05]  /*fd50*/  IADD3 R61, P3, PT, R46, R61, RZ ;  /* 0x0000003d2e3d7210 */ /* 0x001fca0007f7e0ff */
[----:B--2---:R-:W-:Y:S01]  /*fd60*/  IMAD.X R60, R42, 0x1, R60, P3 ;  /* 0x000000012a3c7824 */ /* 0x004fe200018e063c */
[----:B------:R0:W-:Y:S04]  /*fd70*/  STL [R1+0x378], R61 ;  /* 0x0003783d01007387 */ /* 0x0001e80000100800 */
[----:B------:R1:W-:Y:S01]  /*fd80*/  STL [R1+0x374], R60 ;  /* 0x0003743c01007387 */ /* 0x0003e20000100800 */
[----:B0-----:R-:W-:-:S04]  /*fd90*/  @!P2 LOP3.LUT R61, R61, R60, RZ, 0x3c, !PT ;  /* 0x0000003c3d3da212 */ /* 0x001fc800078e3cff */
[C---:B-1----:R-:W-:Y:S02]  /*fda0*/  @!P2 LOP3.LUT R60, R61.reuse, R60, RZ, 0x3c, !PT ;  /* 0x0000003c3d3ca212 */ /* 0x042fe400078e3cff */
[----:B------:R-:W-:Y:S02]  /*fdb0*/  IADD3 R62, P3, PT, R46, R62, RZ ;  /* 0x0000003e2e3e7210 */ /* 0x000fe40007f7e0ff */
[----:B------:R-:W-:-:S03]  /*fdc0*/  @!P2 LOP3.LUT R61, R61, R60, RZ, 0x3c, !PT ;  /* 0x0000003c3d3da212 */ /* 0x000fc600078e3cff */
[----:B----4-:R-:W-:Y:S02]  /*fdd0*/  IMAD.X R63, R42, 0x1, R63, P3 ;  /* 0x000000012a3f7824 */ /* 0x010fe400018e063f */
[----:B------:R0:W2:Y:S04]  /*fde0*/  @!P2 LDG.E.U8 R59, desc[UR20][R60.64] ;  /* 0x000000143c3ba981 */ /* 0x0000a8000c1e1100 */
[----:B------:R1:W-:Y:S01]  /*fdf0*/  STL [R1+0x398], R62 ;  /* 0x0003983e01007387 */ /* 0x0003e20000100800 */
[----:B0-----:R-:W-:-:S03]  /*fe00*/  PRMT R60, RZ, 0x7610, R60 ;  /* 0x00007610ff3c7816 */ /* 0x001fc6000000003c */
[----:B------:R0:W-:Y:S04]  /*fe10*/  STL [R1+0x394], R63 ;  /* 0x0003943f01007387 */ /* 0x0001e80000100800 */
[----:B------:R4:W2:Y:S04]  /*fe20*/  @!P2 LDG.E.U8 R60, desc[UR20][R62.64] ;  /* 0x000000143e3ca981 */ /* 0x0008a8000c1e1100 */
[----:B-1----:R-:W2:Y:S04]  /*fe30*/  LDL.LU R62, [R1+0x3b4] ;  /* 0x0003b400013e7983 */ /* 0x002ea80000300800 */
[----:B0-----:R-:W4:Y:S01]  /*fe40*/  LDL.LU R63, [R1+0x3b8] ;  /* 0x0003b800013f7983 */ /* 0x001f220000300800 */
[----:B------:R-:W-:-:S02]  /*fe50*/  PRMT R61, RZ, 0x7610, R61 ;  /* 0x00007610ff3d7816 */ /* 0x000fc4000000003d */
[----:B----4-:R-:W-:-:S05]  /*fe60*/  IADD3 R63, P3, PT, R46, R63, RZ ;  /* 0x0000003f2e3f7210 */ /* 0x010fca0007f7e0ff */
[----:B--2---:R-:W-:Y:S01]  /*fe70*/  IMAD.X R62, R42, 0x1, R62, P3 ;  /* 0x000000012a3e7824 */ /* 0x004fe200018e063e */
[----:B------:R0:W-:Y:S04]  /*fe80*/  STL [R1+0x3b8], R63 ;  /* 0x0003b83f01007387 */ /* 0x0001e80000100800 */
[----:B------:R1:W-:Y:S01]  /*fe90*/  STL [R1+0x3b4], R62 ;  /* 0x0003b43e01007387 */ /* 0x0003e20000100800 */
[----:B0-----:R-:W-:-:S04]  /*fea0*/  @!P2 LOP3.LUT R63, R63, R62, RZ, 0x3c, !PT ;  /* 0x0000003e3f3fa212 */ /* 0x001fc800078e3cff */
[----:B-1----:R-:W-:-:S04]  /*feb0*/  @!P2 LOP3.LUT R62, R63, R62, RZ, 0x3c, !PT ;  /* 0x0000003e3f3ea212 */ /* 0x002fc800078e3cff */
[----:B------:R-:W-:-:S05]  /*fec0*/  @!P2 LOP3.LUT R63, R63, R62, RZ, 0x3c, !PT ;  /* 0x0000003e3f3fa212 */ /* 0x000fca00078e3cff */
[----:B------:R0:W2:Y:S04]  /*fed0*/  @!P2 LDG.E.U8 R61, desc[UR20][R62.64] ;  /* 0x000000143e3da981 */ /* 0x0000a8000c1e1100 */
[----:B------:R-:W4:Y:S01]  /*fee0*/  LDL.LU R63, [R1+0x3d4] ;  /* 0x0003d400013f7983 */ /* 0x000f220000300800 */
[----:B------:R-:W-:Y:S02]  /*fef0*/  IADD3 R5, P3, PT, R46, R5, RZ ;  /* 0x000000052e057210 */ /* 0x000fe40007f7e0ff */
[----:B------:R-:W-:-:S03]  /*ff00*/  PRMT R64, RZ, 0x7610, R64 ;  /* 0x00007610ff407816 */ /* 0x000fc60000000040 */
[----:B0-----:R-:W-:Y:S01]  /*ff10*/  @!P2 IMAD.MOV.U32 R62, RZ, RZ, R5 ;  /* 0x000000ffff3ea224 */ /* 0x001fe200078e0005 */
[----:B------:R0:W-:Y:S01]  /*ff20*/  STL [R1+0x3d8], R5 ;  /* 0x0003d80501007387 */ /* 0x0001e20000100800 */
[----:B----4-:R-:W-:-:S05]  /*ff30*/  IMAD.X R63, R42, 0x1, R63, P3 ;  /* 0x000000012a3f7824 */ /* 0x010fca00018e063f */
[----:B------:R1:W-:Y:S04]  /*ff40*/  STL [R1+0x3d4], R63 ;  /* 0x0003d43f01007387 */ /* 0x0003e80000100800 */
[----:B0-----:R-:W4:Y:S04]  /*ff50*/  LDL.LU R5, [R1+0x360] ;  /* 0x0003600001057983 */ /* 0x001f280000300800 */
        /* <DEDUP_REMOVED lines=9> */
[----:B-1----:R-:W-:-:S04]  /*fff0*/  @!P2 LOP3.LUT R62, R63, R62, RZ, 0x3c, !PT ;  /* 0x0000003e3f3ea212 */ /* 0x002fc800078e3cff */
[----:B------:R-:W-:-:S05]  /*10000*/  @!P2 LOP3.LUT R63, R63, R62, RZ, 0x3c, !PT ;  /* 0x0000003e3f3fa212 */ /* 0x000fca00078e3cff */
[----:B------:R0:W2:Y:S04]  /*10010*/  @!P2 LDG.E.U8 R65, desc[UR20][R62.64] ;  /* 0x000000143e41a981 */ /* 0x0000a8000c1e1100 */
[----:B------:R-:W2:Y:S04]  /*10020*/  LDL.LU R62, [R1+0x31c] ;  /* 0x00031c00013e7983 */ /* 0x000ea80000300800 */
[----:B------:R-:W0:Y:S04]  /*10030*/  LDL.LU R63, [R1+0x320] ;  /* 0x00032000013f7983 */ /* 0x000e280000300800 */
[----:B------:R1:W-:Y:S02]  /*10040*/  STS.U8 [R39+UR9+0x8000], R66 ;  /* 0x0080004227007988 */ /* 0x0003e40008000009 */
[----:B-1----:R-:W-:-:S02]  /*10050*/  PRMT R66, RZ, 0x7610, R66 ;  /* 0x00007610ff427816 */ /* 0x002fc40000000042 */
        /* <DEDUP_REMOVED lines=20> */
[----:B------:R-:W2:Y:S01]  /*101a0*/  LDL.LU R63, [R1+0x35c] ;  /* 0x00035c00013f7983 */ /* 0x000ea20000300800 */
[----:B----4-:R-:W-:-:S03]  /*101b0*/  IADD3 R5, P3, PT, R46, R5, RZ ;  /* 0x000000052e057210 */ /* 0x010fc60007f7e0ff */
[----:B------:R1:W-:Y:S02]  /*101c0*/  STS.U8 [R39+UR9+0x8800], R80 ;  /* 0x0088005027007988 */ /* 0x0003e40008000009 */
[----:B0-----:R-:W-:Y:S02]  /*101d0*/  @!P2 IMAD.MOV.U32 R62, RZ, RZ, R5 ;  /* 0x000000ffff3ea224 */ /* 0x001fe400078e0005 */
[----:B------:R0:W-:Y:S01]  /*101e0*/  STL [R1+0x360], R5 ;  /* 0x0003600501007387 */ /* 0x0001e20000100800 */
[----:B-1----:R-:W-:Y:S01]  /*101f0*/  PRMT R80, RZ, 0x7610, R80 ;  /* 0x00007610ff507816 */ /* 0x002fe20000000050 */
[----:B--2---:R-:W-:-:S05]  /*10200*/  IMAD.X R63, R42, 0x1, R63, P3 ;  /* 0x000000012a3f7824 */ /* 0x004fca00018e063f */
[----:B------:R1:W-:Y:S04]  /*10210*/  STL [R1+0x35c], R63 ;  /* 0x00035c3f01007387 */ /* 0x0003e80000100800 */
[----:B0-----:R-:W2:Y:S04]  /*10220*/  LDL.LU R5, [R1+0x3e0] ;  /* 0x0003e00001057983 */ /* 0x001ea80000300800 */
[----:B------:R0:W4:Y:S04]  /*10230*/  @!P2 LDG.E.U8 R80, desc[UR20][R62.64] ;  /* 0x000000143e50a981 */ /* 0x000128000c1e1100 */
[----:B------:R-:W2:Y:S04]  /*10240*/  LDL.LU R62, [R1+0x37c] ;  /* 0x00037c00013e7983 */ /* 0x000ea80000300800 */
[----:B-1----:R-:W0:Y:S04]  /*10250*/  LDL.LU R63, [R1+0x380] ;  /* 0x00038000013f7983 */ /* 0x002e280000300800 */
        /* <DEDUP_REMOVED lines=35> */
[----:B------:R-:W-:-:S03]  /*10490*/  IADD3 R5, P3, PT, R46, R5, RZ ;  /* 0x000000052e057210 */ /* 0x000fc60007f7e0ff */
[----:B------:R1:W-:Y:S02]  /*104a0*/  STS.U8 [R39+UR9+0x9800], R76 ;  /* 0x0098004c27007988 */ /* 0x0003e40008000009 */
[----:B0-----:R-:W-:Y:S02]  /*104b0*/  @!P2 IMAD.MOV.U32 R62, RZ, RZ, R5 ;  /* 0x000000ffff3ea224 */ /* 0x001fe400078e0005 */
[----:B------:R0:W-:Y:S01]  /*104c0*/  STL [R1+0x3e0], R5 ;  /* 0x0003e00501007387 */ /* 0x0001e20000100800 */
[----:B-1----:R-:W-:Y:S01]  /*104d0*/  PRMT R76, RZ, 0x7610, R76 ;  /* 0x00007610ff4c7816 */ /* 0x002fe2000000004c */
[----:B--2---:R-:W-:-:S05]  /*104e0*/  IMAD.X R63, R42, 0x1, R63, P3 ;  /* 0x000000012a3f7824 */ /* 0x004fca00018e063f */
[----:B------:R1:W-:Y:S04]  /*104f0*/  STL [R1+0x3dc], R63 ;  /* 0x0003dc3f01007387 */ /* 0x0003e80000100800 */
[----:B0-----:R-:W2:Y:S04]  /*10500*/  LDL.LU R5, [R1+0x368] ;  /* 0x0003680001057983 */ /* 0x001ea80000300800 */
[----:B------:R0:W2:Y:S04]  /*10510*/  @!P2 LDG.E.U8 R76, desc[UR20][R62.64] ;  /* 0x000000143e4ca981 */ /* 0x0000a8000c1e1100 */
        /* <DEDUP_REMOVED lines=86> */
[----:B------:R-:W-:Y:S01]  /*10a80*/  STL [R1+0x3e4], R5 ;  /* 0x0003e40501007387 */ /* 0x000fe20000100800 */
[----:B-1----:R-:W-:Y:S01]  /*10a90*/  PRMT R68, RZ, 0x7610, R68 ;  /* 0x00007610ff447816 */ /* 0x002fe20000000044 */
[----:B--2---:R-:W-:-:S05]  /*10aa0*/  IMAD.X R63, R42, 0x1, R63, P3 ;  /* 0x000000012a3f7824 */ /* 0x004fca00018e063f */
[----:B------:R0:W-:Y:S04]  /*10ab0*/  STL [R1+0x1b8], R63 ;  /* 0x0001b83f01007387 */ /* 0x0001e80000100800 */
[----:B------:R1:W2:Y:S04]  /*10ac0*/  @!P2 LDG.E.U8 R68, desc[UR20][R62.64] ;  /* 0x000000143e44a981 */ /* 0x0002a8000c1e1100 */
[----:B------:R-:W2:Y:S04]  /*10ad0*/  LDL.LU R62, [R1+0x1cc] ;  /* 0x0001cc00013e7983 */ /* 0x000ea80000300800 */
[----:B0-----:R-:W1:Y:S04]  /*10ae0*/  LDL.LU R63, [R1+0x3f4] ;  /* 0x0003f400013f7983 */ /* 0x001e680000300800 */
[----:B------:R0:W-:Y:S02]  /*10af0*/  STS.U8 [R39+UR9+0xbc00], R67 ;  /* 0x00bc004327007988 */ /* 0x0001e40008000009 */
[----:B0-----:R-:W-:-:S02]  /*10b00*/  PRMT R67, RZ, 0x7610, R67 ;  /* 0x00007610ff437816 */ /* 0x001fc40000000043 */
[----:B-1----:R-:W-:-:S05]  /*10b10*/  IADD3 R63, P3, PT, R46, R63, RZ ;  /* 0x0000003f2e3f7210 */ /* 0x002fca0007f7e0ff */
        /* <DEDUP_REMOVED lines=8> */
[----:B------:R-:W0:Y:S01]  /*10ba0*/  LDL.LU R63, [R1+0x330] ;  /* 0x00033000013f7983 */ /* 0x000e220000300800 */
[----:B------:R-:W-:-:S05]  /*10bb0*/  LOP3.LUT R5, R39, 0x10, RZ, 0x3c, !PT ;  /* 0x0000001027057812 */ /* 0x000fca00078e3cff */
[----:B------:R1:W-:Y:S02]  /*10bc0*/  STS.U8 [R5+UR9+0x8080], R111 ;  /* 0x0080806f05007988 */ /* 0x0003e40008000009 */
[----:B-1----:R-:W-:Y:S02]  /*10bd0*/  PRMT R111, RZ, 0x7610, R111 ;  /* 0x00007610ff6f7816 */ /* 0x002fe4000000006f */
        /* <DEDUP_REMOVED lines=84> */
[----:B------:R-:W-:Y:S04]  /*11120*/  STS.U8 [R5+UR9+0xa080], R25 ;  /* 0x00a0801905007988 */ /* 0x000fe80008000009 */
[----:B------:R-:W-:Y:S04]  /*11130*/  STS.U8 [R5+UR9+0xa480], R114 ;  /* 0x00a4807205007988 */ /* 0x000fe80008000009 */
[----:B------:R-:W-:Y:S04]  /*11140*/  STS.U8 [R5+UR9+0xa880], R20 ;  /* 0x00a8801405007988 */ /* 0x000fe80008000009 */
[----:B------:R-:W-:Y:S04]  /*11150*/  STS.U8 [R5+UR9+0xac80], R112 ;  /* 0x00ac807005007988 */ /* 0x000fe80008000009 */
[----:B------:R-:W-:Y:S04]  /*11160*/  STS.U8 [R5+UR9+0xb080], R103 ;  /* 0x00b0806705007988 */ /* 0x000fe80008000009 */
[----:B------:R-:W-:Y:S04]  /*11170*/  STS.U8 [R5+UR9+0xb480], R95 ;  /* 0x00b4805f05007988 */ /* 0x000fe80008000009 */
[----:B------:R-:W-:Y:S01]  /*11180*/  STS.U8 [R5+UR9+0xb880], R87 ;  /* 0x00b8805705007988 */ /* 0x000fe20008000009 */
[----:B0-----:R-:W-:-:S05]  /*11190*/  IADD3 R63, P3, PT, R46, R63, RZ ;  /* 0x0000003f2e3f7210 */ /* 0x001fca0007f7e0ff */
[----:B--2---:R-:W-:Y:S02]  /*111a0*/  IMAD.X R62, R42, 0x1, R62, P3 ;  /* 0x000000012a3e7824 */ /* 0x004fe400018e063e */
[----:B------:R-:W2:Y:S04]  /*111b0*/  LDL.LU R42, [R1+0x634] ;  /* 0x00063400012a7983 */ /* 0x000ea80000300800 */
[----:B------:R0:W-:Y:S04]  /*111c0*/  STL [R1+0x1d0], R63 ;  /* 0x0001d03f01007387 */ /* 0x0001e80000100800 */
[----:B------:R1:W-:Y:S01]  /*111d0*/  STL [R1+0x1bc], R62 ;  /* 0x0001bc3e01007387 */ /* 0x0003e20000100800 */
[----:B0-----:R-:W-:-:S04]  /*111e0*/  @!P2 LOP3.LUT R63, R63, R62, RZ, 0x3c, !PT ;  /* 0x0000003e3f3fa212 */ /* 0x001fc800078e3cff */
[----:B-1----:R-:W-:-:S04]  /*111f0*/  @!P2 LOP3.LUT R62, R63, R62, RZ, 0x3c, !PT ;  /* 0x0000003e3f3ea212 */ /* 0x002fc800078e3cff */
[----:B------:R-:W-:-:S05]  /*11200*/  @!P2 LOP3.LUT R63, R63, R62, RZ, 0x3c, !PT ;  /* 0x0000003e3f3fa212 */ /* 0x000fca00078e3cff */
[----:B------:R-:W2:Y:S04]  /*11210*/  @!P2 LDG.E.U8 R125, desc[UR20][R62.64] ;  /* 0x000000143e7da981 */ /* 0x000ea8000c1e1100 */
[----:B------:R-:W2:Y:S04]  /*11220*/  LDL.LU R63, [R1+0x4e8] ;  /* 0x0004e800013f7983 */ /* 0x000ea80000300800 */
        /* <DEDUP_REMOVED lines=8> */
[----:B------:R0:W-:Y:S02]  /*112b0*/  STS.U8 [R5+UR9+0xbc80], R58 ;  /* 0x00bc803a05007988 */ /* 0x0001e40008000009 */
[----:B0-----:R-:W-:-:S02]  /*112c0*/  LOP3.LUT R58, R39, 0x20, RZ, 0x3c, !PT ;  /* 0x00000020273a7812 */ /* 0x001fc400078e3cff */
[----:B------:R-:W3:Y:S04]  /*112d0*/  LDL.LU R5, [R1+0x624] ;  /* 0x0006240001057983 */ /* 0x000ee80000300800 */
[----:B--2---:R-:W-:Y:S04]  /*112e0*/  STS.U8 [R58+UR9+0x8100], R87 ;  /* 0x008100573a007988 */ /* 0x004fe80008000009 */
[----:B------:R-:W-:Y:S04]  /*112f0*/  STS.U8 [R58+UR9+0x8500], R103 ;  /* 0x008500673a007988 */ /* 0x000fe80008000009 */
[----:B------:R-:W-:Y:S04]  /*11300*/  STS.U8 [R58+UR9+0x8900], R63 ;  /* 0x0089003f3a007988 */ /* 0x000fe80008000009 */
[----:B------:R0:W-:Y:S04]  /*11310*/  STS.U8 [R58+UR9+0x8d00], R114 ;  /* 0x008d00723a007988 */ /* 0x0001e80008000009 */
[----:B------:R1:W-:Y:S04]  /*11320*/  STS.U8 [R58+UR9+0x9100], R28 ;  /* 0x0091001c3a007988 */ /* 0x0003e80008000009 */
[----:B------:R2:W-:Y:S04]  /*11330*/  STS.U8 [R58+UR9+0x9500], R104 ;  /* 0x009500683a007988 */ /* 0x0005e80008000009 */
[----:B0-----:R0:W5:Y:S04]  /*11340*/  LDL.LU R114, [R1+0x620] ;  /* 0x0006200001727983 */ /* 0x0011680000300800 */
[----:B-1----:R-:W3:Y:S04]  /*11350*/  LDL.LU R28, [R1+0x61c] ;  /* 0x00061c00011c7983 */ /* 0x002ee80000300800 */
[----:B--2---:R0:W5:Y:S04]  /*11360*/  LDL.LU R104, [R1+0x618] ;  /* 0x0006180001687983 */ /* 0x0041680000300800 */
[----:B------:R-:W2:Y:S04]  /*11370*/  LDL.LU R103, [R1+0x514] ;  /* 0x0005140001677983 */ /* 0x000ea80000300800 */
[----:B------:R-:W3:Y:S04]  /*11380*/  LDL.LU R63, [R1+0x4f8] ;  /* 0x0004f800013f7983 */ /* 0x000ee80000300800 */
[----:B------:R1:W-:Y:S04]  /*11390*/  STS.U8 [R58+UR9+0x9900], R97 ;  /* 0x009900613a007988 */ /* 0x0003e80008000009 */
[----:B------:R0:W-:Y:S04]  /*113a0*/  STS.U8 [R58+UR9+0x9d00], R27 ;  /* 0x009d001b3a007988 */ /* 0x0001e80008000009 */
[----:B-1----:R1:W5:Y:S04]  /*113b0*/  LDL.LU R97, [R1+0x614] ;  /* 0x0006140001617983 */ /* 0x0023680000300800 */
[----:B0-----:R-:W4:Y:S01]  /*113c0*/  LDL.LU R27, [R1+0x610] ;  /* 0x00061000011b7983 */ /* 0x001f220000300800 */
[----:B------:R-:W-:-:S03]  /*113d0*/  LOP3.LUT R87, R39, 0x30, RZ, 0x3c, !PT ;  /* 0x0000003027577812 */ /* 0x000fc600078e3cff */
[----:B------:R0:W-:Y:S04]  /*113e0*/  STS.U8 [R58+UR9+0xa100], R89 ;  /* 0x00a100593a007988 */ /* 0x0001e80008000009 */
[----:B------:R0:W-:Y:S04]  /*113f0*/  STS.U8 [R58+UR9+0xa500], R30 ;  /* 0x00a5001e3a007988 */ /* 0x0001e80008000009 */
[----:B------:R0:W-:Y:S04]  /*11400*/  STS.U8 [R58+UR9+0xa900], R24 ;  /* 0x00a900183a007988 */ /* 0x0001e80008000009 */
[----:B------:R-:W-:Y:S04]  /*11410*/  STS.U8 [R58+UR9+0xad00], R110 ;  /* 0x00ad006e3a007988 */ /* 0x000fe80008000009 */
[----:B------:R-:W-:Y:S04]  /*11420*/  STS.U8 [R58+UR9+0xb100], R102 ;  /* 0x00b100663a007988 */ /* 0x000fe80008000009 */
[----:B------:R-:W-:Y:S04]  /*11430*/  STS.U8 [R58+UR9+0xb500], R94 ;  /* 0x00b5005e3a007988 */ /* 0x000fe80008000009 */
[----:B------:R-:W-:Y:S04]  /*11440*/  STS.U8 [R58+UR9+0xb900], R86 ;  /* 0x00b900563a007988 */ /* 0x000fe80008000009 */
[----:B------:R-:W-:Y:S04]  /*11450*/  STS.U8 [R58+UR9+0xbd00], R57 ;  /* 0x00bd00393a007988 */ /* 0x000fe80008000009 */
[----:B------:R-:W-:Y:S04]  /*11460*/  STS.U8 [R87+UR9+0x8180], R95 ;  /* 0x0081805f57007988 */ /* 0x000fe80008000009 */
[----:B0-----:R1:W5:Y:S04]  /*11470*/  LDL.LU R89, [R1+0x60c] ;  /* 0x00060c0001597983 */ /* 0x0013680000300800 */
[----:B------:R-:W-:Y:S04]  /*11480*/  STS.U8 [R87+UR9+0x8580], R112 ;  /* 0x0085807057007988 */ /* 0x000fe80008000009 */
[----:B------:R1:W5:Y:S04]  /*11490*/  LDL.LU R30, [R1+0x608] ;  /* 0x00060800011e7983 */ /* 0x0003680000300800 */
[----:B------:R-:W-:Y:S04]  /*114a0*/  STS.U8 [R87+UR9+0x8980], R62 ;  /* 0x0089803e57007988 */ /* 0x000fe80008000009 */
[----:B------:R1:W5:Y:S04]  /*114b0*/  LDL.LU R24, [R1+0x604] ;  /* 0x0006040001187983 */ /* 0x0003680000300800 */
[----:B------:R0:W-:Y:S04]  /*114c0*/  STS.U8 [R87+UR9+0x8d80], R25 ;  /* 0x008d801957007988 */ /* 0x0001e80008000009 */
[----:B------:R1:W-:Y:S04]  /*114d0*/  STS.U8 [R87+UR9+0x9180], R18 ;  /* 0x0091801257007988 */ /* 0x0003e80008000009 */
[----:B------:R1:W-:Y:S04]  /*114e0*/  STS.U8 [R87+UR9+0x9580], R19 ;  /* 0x0095801357007988 */ /* 0x0003e80008000009 */
[----:B0-----:R0:W5:Y:S04]  /*114f0*/  LDL.LU R25, [R1+0x600] ;  /* 0x0006000001197983 */ /* 0x0011680000300800 */
[----:B-1----:R0:W5:Y:S04]  /*11500*/  LDL.LU R18, [R1+0x5fc] ;  /* 0x0005fc0001127983 */ /* 0x0021680000300800 */
[----:B------:R-:W4:Y:S04]  /*11510*/  LDL.LU R112, [R1+0x510] ;  /* 0x0005100001707983 */ /* 0x000f280000300800 */
[----:B------:R1:W-:Y:S04]  /*11520*/  STS.U8 [R87+UR9+0x9980], R10 ;  /* 0x0099800a57007988 */ /* 0x0003e80008000009 */
[----:B------:R-:W4:Y:S04]  /*11530*/  LDL.LU R62, [R1+0x4f4] ;  /* 0x0004f400013e7983 */ /* 0x000f280000300800 */
[----:B------:R0:W-:Y:S01]  /*11540*/  STS.U8 [R87+UR9+0x9d80], R11 ;  /* 0x009d800b57007988 */ /* 0x0001e20008000009 */
[----:B------:R-:W-:-:S03]  /*11550*/  LOP3.LUT R58, R39, 0x40, RZ, 0x3c, !PT ;  /* 0x00000040273a7812 */ /* 0x000fc600078e3cff */
[----:B------:R0:W-:Y:S04]  /*11560*/  STS.U8 [R87+UR9+0xa180], R6 ;  /* 0x00a1800657007988 */ /* 0x0001e80008000009 */
[----:B------:R0:W-:Y:S04]  /*11570*/  STS.U8 [R87+UR9+0xa580], R7 ;  /* 0x00a5800757007988 */ /* 0x0001e80008000009 */
[----:B------:R-:W-:Y:S04]  /*11580*/  STS.U8 [R87+UR9+0xa980], R124 ;  /* 0x00a9807c57007988 */ /* 0x000fe80008000009 */
[----:B------:R-:W-:Y:S04]  /*11590*/  STS.U8 [R87+UR9+0xad80], R109 ;  /* 0x00ad806d57007988 */ /* 0x000fe80008000009 */
[----:B------:R-:W-:Y:S04]  /*115a0*/  STS.U8 [R87+UR9+0xb180], R101 ;  /* 0x00b1806557007988 */ /* 0x000fe80008000009 */
[----:B------:R-:W-:Y:S04]  /*115b0*/  STS.U8 [R87+UR9+0xb580], R93 ;  /* 0x00b5805d57007988 */ /* 0x000fe80008000009 */
[----:B------:R0:W5:Y:S04]  /*115c0*/  LDL.LU R19, [R1+0x5f8] ;  /* 0x0005f80001137983 */ /* 0x0001680000300800 */
[----:B------:R-:W-:Y:S04]  /*115d0*/  STS.U8 [R87+UR9+0xb980], R85 ;  /* 0x00b9805557007988 */ /* 0x000fe80008000009 */
[----:B-1----:R1:W5:Y:S04]  /*115e0*/  LDL.LU R10, [R1+0x5f4] ;  /* 0x0005f400010a7983 */ /* 0x0023680000300800 */
[----:B------:R-:W-:Y:S04]  /*115f0*/  STS.U8 [R87+UR9+0xbd80], R56 ;  /* 0x00bd803857007988 */ /* 0x000fe80008000009 */
[----:B0-----:R1:W5:Y:S04]  /*11600*/  LDL.LU R11, [R1+0x5f0] ;  /* 0x0005f000010b7983 */ /* 0x0013680000300800 */
[----:B------:R1:W5:Y:S04]  /*11610*/  LDL.LU R6, [R1+0x5ec] ;  /* 0x0005ec0001067983 */ /* 0x0003680000300800 */
[----:B------:R1:W5:Y:S04]  /*11620*/  LDL.LU R7, [R1+0x5e8] ;  /* 0x0005e80001077983 */ /* 0x0003680000300800 */
[----:B--2---:R-:W-:Y:S04]  /*11630*/  STS.U8 [R58+UR9+0x8200], R103 ;  /* 0x008200673a007988 */ /* 0x004fe80008000009 */
[----:B---3--:R-:W-:Y:S04]  /*11640*/  STS.U8 [R58+UR9+0x8600], R63 ;  /* 0x0086003f3a007988 */ /* 0x008fe80008000009 */
[----:B----4-:R0:W-:Y:S04]  /*11650*/  STS.U8 [R58+UR9+0x8a00], R27 ;  /* 0x008a001b3a007988 */ /* 0x0101e80008000009 */
[----:B------:R2:W-:Y:S04]  /*11660*/  STS.U8 [R58+UR9+0x8e00], R42 ;  /* 0x008e002a3a007988 */ /* 0x0005e80008000009 */
[----:B------:R3:W-:Y:S04]  /*11670*/  STS.U8 [R58+UR9+0x9200], R43 ;  /* 0x0092002b3a007988 */ /* 0x0007e80008000009 */
[----:B0-----:R-:W4:Y:S04]  /*11680*/  LDL.LU R27, [R1+0x5e4] ;  /* 0x0005e400011b7983 */ /* 0x001f280000300800 */
[----:B------:R-:W4:Y:S04]  /*11690*/  LDL.LU R63, [R1+0x50c] ;  /* 0x00050c00013f7983 */ /* 0x000f280000300800 */
[----:B--2---:R1:W5:Y:S04]  /*116a0*/  LDL.LU R42, [R1+0x5e0] ;  /* 0x0005e000012a7983 */ /* 0x0043680000300800 */
[----:B---3--:R1:W5:Y:S04]  /*116b0*/  LDL.LU R43, [R1+0x5dc] ;  /* 0x0005dc00012b7983 */ /* 0x0083680000300800 */
[----:B------:R0:W-:Y:S04]  /*116c0*/  STS.U8 [R58+UR9+0x9600], R4 ;  /* 0x009600043a007988 */ /* 0x0001e80008000009 */
[----:B0-----:R-:W2:Y:S04]  /*116d0*/  LDL.LU R4, [R1+0x5d8] ;  /* 0x0005d80001047983 */ /* 0x001ea80000300800 */
[----:B------:R0:W-:Y:S04]  /*116e0*/  STS.U8 [R58+UR9+0x9a00], R37 ;  /* 0x009a00253a007988 */ /* 0x0001e80008000009 */
        /* <DEDUP_REMOVED lines=13> */
[----:B------:R0:W-:Y:S04]  /*117c0*/  STS.U8 [R57+UR9+0x8a80], R28 ;  /* 0x008a801c39007988 */ /* 0x0001e80008000009 */
[----:B------:R0:W-:Y:S04]  /*117d0*/  STS.U8 [R57+UR9+0x8e80], R29 ;  /* 0x008e801d39007988 */ /* 0x0001e80008000009 */
[----:B------:R0:W-:Y:S04]  /*117e0*/  STS.U8 [R57+UR9+0x9280], R22 ;  /* 0x0092801639007988 */ /* 0x0001e80008000009 */
[----:B------:R0:W-:Y:S04]  /*117f0*/  STS.U8 [R57+UR9+0x9680], R23 ;  /* 0x0096801739007988 */ /* 0x0001e80008000009 */
[----:B------:R0:W-:Y:S04]  /*11800*/  STS.U8 [R57+UR9+0x9a80], R16 ;  /* 0x009a801039007988 */ /* 0x0001e80008000009 */
[----:B---3--:R1:W5:Y:S04]  /*11810*/  LDL.LU R38, [R1+0x5d0] ;  /* 0x0005d00001267983 */ /* 0x0083680000300800 */
[----:B------:R3:W-:Y:S01]  /*11820*/  STS.U8 [R57+UR9+0x9e80], R17 ;  /* 0x009e801139007988 */ /* 0x0007e20008000009 */
[----:B------:R-:W-:-:S03]  /*11830*/  LOP3.LUT R56, R39, 0x60, RZ, 0x3c, !PT ;  /* 0x0000006027387812 */ /* 0x000fc600078e3cff */
[----:B------:R1:W5:Y:S04]  /*11840*/  LDL.LU R33, [R1+0x5cc] ;  /* 0x0005cc0001217983 */ /* 0x0003680000300800 */
[----:B------:R0:W-:Y:S04]  /*11850*/  STS.U8 [R57+UR9+0xa280], R8 ;  /* 0x00a2800839007988 */ /* 0x0001e80008000009 */
[----:B------:R1:W5:Y:S04]  /*11860*/  LDL.LU R34, [R1+0x5c8] ;  /* 0x0005c80001227983 */ /* 0x0003680000300800 */
[----:B------:R1:W-:Y:S04]  /*11870*/  STS.U8 [R57+UR9+0xa680], R9 ;  /* 0x00a6800939007988 */ /* 0x0003e80008000009 */
[----:B0-----:R0:W5:Y:S04]  /*11880*/  LDL.LU R28, [R1+0x5c4] ;  /* 0x0005c400011c7983 */ /* 0x0011680000300800 */
[----:B------:R-:W-:Y:S04]  /*11890*/  STS.U8 [R57+UR9+0xaa80], R120 ;  /* 0x00aa807839007988 */ /* 0x000fe80008000009 */
[----:B------:R0:W5:Y:S04]  /*118a0*/  LDL.LU R29, [R1+0x5c0] ;  /* 0x0005c000011d7983 */ /* 0x0001680000300800 */
[----:B------:R-:W-:Y:S04]  /*118b0*/  STS.U8 [R57+UR9+0xae80], R107 ;  /* 0x00ae806b39007988 */ /* 0x000fe80008000009 */
[----:B------:R0:W5:Y:S04]  /*118c0*/  LDL.LU R22, [R1+0x5bc] ;  /* 0x0005bc0001167983 */ /* 0x0001680000300800 */
[----:B------:R-:W-:Y:S04]  /*118d0*/  STS.U8 [R57+UR9+0xb280], R99 ;  /* 0x00b2806339007988 */ /* 0x000fe80008000009 */
[----:B------:R0:W5:Y:S04]  /*118e0*/  LDL.LU R23, [R1+0x5b8] ;  /* 0x0005b80001177983 */ /* 0x0001680000300800 */
[----:B------:R-:W-:Y:S04]  /*118f0*/  STS.U8 [R57+UR9+0xb680], R91 ;  /* 0x00b6805b39007988 */ /* 0x000fe80008000009 */
[----:B------:R0:W5:Y:S04]  /*11900*/  LDL.LU R16, [R1+0x5b4] ;  /* 0x0005b40001107983 */ /* 0x0001680000300800 */
[----:B------:R-:W-:Y:S04]  /*11910*/  STS.U8 [R57+UR9+0xba80], R83 ;  /* 0x00ba805339007988 */ /* 0x000fe80008000009 */
[----:B---3--:R0:W5:Y:S04]  /*11920*/  LDL.LU R17, [R1+0x5b0] ;  /* 0x0005b00001117983 */ /* 0x0081680000300800 */
[----:B------:R-:W-:Y:S04]  /*11930*/  STS.U8 [R57+UR9+0xbe80], R54 ;  /* 0x00be803639007988 */ /* 0x000fe80008000009 */
[----:B------:R0:W5:Y:S04]  /*11940*/  LDL.LU R8, [R1+0x5ac] ;  /* 0x0005ac0001087983 */ /* 0x0001680000300800 */
[----:B-1----:R0:W5:Y:S04]  /*11950*/  LDL.LU R9, [R1+0x5a8] ;  /* 0x0005a80001097983 */ /* 0x0021680000300800 */
[----:B----4-:R-:W-:Y:S04]  /*11960*/  STS.U8 [R56+UR9+0x8300], R63 ;  /* 0x0083003f38007988 */ /* 0x010fe80008000009 */
[----:B--2---:R1:W-:Y:S04]  /*11970*/  STS.U8 [R56+UR9+0x8700], R4 ;  /* 0x0087000438007988 */ /* 0x0043e80008000009 */
[----:B------:R2:W-:Y:S04]  /*11980*/  STS.U8 [R56+UR9+0x8b00], R5 ;  /* 0x008b000538007988 */ /* 0x0005e80008000009 */
[----:B------:R3:W-:Y:S04]  /*11990*/  STS.U8 [R56+UR9+0x8f00], R26 ;  /* 0x008f001a38007988 */ /* 0x0007e80008000009 */
[----:B-1----:R0:W5:Y:S04]  /*119a0*/  LDL.LU R4, [R1+0x5a4] ;  /* 0x0005a40001047983 */ /* 0x0021680000300800 */
[----:B--2---:R0:W5:Y:S04]  /*119b0*/  LDL.LU R5, [R1+0x5a0] ;  /* 0x0005a00001057983 */ /* 0x0041680000300800 */
[----:B---3--:R-:W2:Y:S04]  /*119c0*/  LDL.LU R26, [R1+0x59c] ;  /* 0x00059c00011a7983 */ /* 0x008ea80000300800 */
[----:B------:R1:W-:Y:S04]  /*119d0*/  STS.U8 [R56+UR9+0x9300], R40 ;  /* 0x0093002838007988 */ /* 0x0003e80008000009 */
[----:B------:R3:W-:Y:S04]  /*119e0*/  STS.U8 [R56+UR9+0x9700], R41 ;  /* 0x0097002938007988 */ /* 0x0007e80008000009 */
[----:B------:R4:W-:Y:S04]  /*119f0*/  STS.U8 [R56+UR9+0x9b00], R35 ;  /* 0x009b002338007988 */ /* 0x0009e80008000009 */
[----:B------:R0:W-:Y:S01]  /*11a00*/  STS.U8 [R56+UR9+0x9f00], R36 ;  /* 0x009f002438007988 */ /* 0x0001e20008000009 */
[----:B------:R-:W-:-:S03]  /*11a10*/  LOP3.LUT R55, R39, 0x70, RZ, 0x3c, !PT ;  /* 0x0000007027377812 */ /* 0x000fc600078e3cff */
[----:B------:R0:W-:Y:S04]  /*11a20*/  STS.U8 [R56+UR9+0xa300], R31 ;  /* 0x00a3001f38007988 */ /* 0x0001e80008000009 */
[----:B------:R0:W-:Y:S04]  /*11a30*/  STS.U8 [R56+UR9+0xa700], R32 ;  /* 0x00a7002038007988 */ /* 0x0001e80008000009 */
[----:B------:R-:W-:Y:S04]  /*11a40*/  STS.U8 [R56+UR9+0xab00], R118 ;  /* 0x00ab007638007988 */ /* 0x000fe80008000009 */
[----:B-1----:R1:W5:Y:S04]  /*11a50*/  LDL.LU R40, [R1+0x598] ;  /* 0x0005980001287983 */ /* 0x0023680000300800 */
[----:B------:R-:W-:Y:S04]  /*11a60*/  STS.U8 [R56+UR9+0xaf00], R106 ;  /* 0x00af006a38007988 */ /* 0x000fe80008000009 */
[----:B---3--:R1:W5:Y:S04]  /*11a70*/  LDL.LU R41, [R1+0x594] ;  /* 0x0005940001297983 */ /* 0x0083680000300800 */
[----:B------:R-:W-:Y:S04]  /*11a80*/  STS.U8 [R56+UR9+0xb300], R98 ;  /* 0x00b3006238007988 */ /* 0x000fe80008000009 */
[----:B----4-:R1:W5:Y:S04]  /*11a90*/  LDL.LU R35, [R1+0x590] ;  /* 0x0005900001237983 */ /* 0x0103680000300800 */
[----:B------:R-:W-:Y:S04]  /*11aa0*/  STS.U8 [R56+UR9+0xb700], R90 ;  /* 0x00b7005a38007988 */ /* 0x000fe80008000009 */
[----:B0-----:R1:W5:Y:S04]  /*11ab0*/  LDL.LU R36, [R1+0x58c] ;  /* 0x00058c0001247983 */ /* 0x0013680000300800 */
[----:B------:R-:W-:Y:S04]  /*11ac0*/  STS.U8 [R56+UR9+0xbb00], R82 ;  /* 0x00bb005238007988 */ /* 0x000fe80008000009 */
[----:B------:R1:W5:Y:S04]  /*11ad0*/  LDL.LU R31, [R1+0x588] ;  /* 0x00058800011f7983 */ /* 0x0003680000300800 */
[----:B------:R-:W-:Y:S04]  /*11ae0*/  STS.U8 [R56+UR9+0xbf00], R53 ;  /* 0x00bf003538007988 */ /* 0x000fe80008000009 */
[----:B------:R1:W5:Y:S04]  /*11af0*/  LDL.LU R32, [R1+0x584] ;  /* 0x0005840001207983 */ /* 0x0003680000300800 */
[----:B--2---:R0:W-:Y:S04]  /*11b00*/  STS.U8 [R55+UR9+0x8380], R26 ;  /* 0x0083801a37007988 */ /* 0x0041e80008000009 */
[----:B------:R2:W-:Y:S04]  /*11b10*/  STS.U8 [R55+UR9+0x8780], R27 ;  /* 0x0087801b37007988 */ /* 0x0005e80008000009 */
[----:B------:R3:W-:Y:S04]  /*11b20*/  STS.U8 [R55+UR9+0x8b80], R20 ;  /* 0x008b801437007988 */ /* 0x0007e80008000009 */
[----:B0-----:R1:W5:Y:S04]  /*11b30*/  LDL.LU R26, [R1+0x580] ;  /* 0x00058000011a7983 */ /* 0x0013680000300800 */
[----:B--2---:R1:W5:Y:S04]  /*11b40*/  LDL.LU R27, [R1+0x57c] ;  /* 0x00057c00011b7983 */ /* 0x0043680000300800 */
[----:B---3--:R1:W5:Y:S04]  /*11b50*/  LDL.LU R20, [R1+0x578] ;  /* 0x0005780001147983 */ /* 0x0083680000300800 */
[----:B------:R0:W-:Y:S04]  /*11b60*/  STS.U8 [R55+UR9+0x8f80], R21 ;  /* 0x008f801537007988 */ /* 0x0001e80008000009 */
[----:B------:R2:W-:Y:S04]  /*11b70*/  STS.U8 [R55+UR9+0x9380], R14 ;  /* 0x0093800e37007988 */ /* 0x0005e80008000009 */
[----:B------:R3:W-:Y:S04]  /*11b80*/  STS.U8 [R55+UR9+0x9780], R15 ;  /* 0x0097800f37007988 */ /* 0x0007e80008000009 */
[----:B0-----:R1:W5:Y:S04]  /*11b90*/  LDL.LU R21, [R1+0x574] ;  /* 0x0005740001157983 */ /* 0x0013680000300800 */
[----:B--2---:R1:W5:Y:S04]  /*11ba0*/  LDL.LU R14, [R1+0x570] ;  /* 0x00057000010e7983 */ /* 0x0043680000300800 */
[----:B---3--:R1:W5:Y:S04]  /*11bb0*/  LDL.LU R15, [R1+0x56c] ;  /* 0x00056c00010f7983 */ /* 0x0083680000300800 */
[----:B------:R0:W-:Y:S04]  /*11bc0*/  STS.U8 [R55+UR9+0x9b80], R12 ;  /* 0x009b800c37007988 */ /* 0x0001e80008000009 */
[----:B------:R2:W-:Y:S04]  /*11bd0*/  STS.U8 [R55+UR9+0x9f80], R44 ;  /* 0x009f802c37007988 */ /* 0x0005e80008000009 */
[----:B0-----:R1:W5:Y:S04]  /*11be0*/  LDL.LU R12, [R1+0x568] ;  /* 0x00056800010c7983 */ /* 0x0013680000300800 */
[----:B--2---:R-:W2:Y:S04]  /*11bf0*/  LDL.LU R44, [R1+0x564] ;  /* 0x00056400012c7983 */ /* 0x004ea80000300800 */
[----:B------:R0:W-:Y:S04]  /*11c00*/  STS.U8 [R55+UR9+0xa380], R13 ;  /* 0x00a3800d37007988 */ /* 0x0001e80008000009 */
[----:B------:R3:W-:Y:S04]  /*11c10*/  STS.U8 [R55+UR9+0xa780], R0 ;  /* 0x00a7800037007988 */ /* 0x0007e80008000009 */
[----:B0-----:R1:W5:Y:S04]  /*11c20*/  LDL.LU R13, [R1+0x560] ;  /* 0x00056000010d7983 */ /* 0x0013680000300800 */
[----:B---3--:R1:W5:Y:S04]  /*11c30*/  LDL.LU R0, [R1+0x55c] ;  /* 0x00055c0001007983 */ /* 0x0083680000300800 */
[----:B------:R-:W-:Y:S04]  /*11c40*/  STS.U8 [R55+UR9+0xab80], R116 ;  /* 0x00ab807437007988 */ /* 0x000fe80008000009 */
[----:B------:R-:W-:Y:S04]  /*11c50*/  STS.U8 [R55+UR9+0xaf80], R105 ;  /* 0x00af806937007988 */ /* 0x000fe80008000009 */
[----:B------:R-:W-:Y:S04]  /*11c60*/  STS.U8 [R55+UR9+0xb380], R96 ;  /* 0x00b3806037007988 */ /* 0x000fe80008000009 */
[----:B------:R-:W-:Y:S04]  /*11c70*/  STS.U8 [R55+UR9+0xb780], R88 ;  /* 0x00b7805837007988 */ /* 0x000fe80008000009 */
[----:B------:R-:W-:Y:S04]  /*11c80*/  STS.U8 [R55+UR9+0xbb80], R52 ;  /* 0x00bb803437007988 */ /* 0x000fe80008000009 */
[----:B------:R2:W-:Y:S01]  /*11c90*/  STS.U8 [R55+UR9+0xbf80], R51 ;  /* 0x00bf803337007988 */ /* 0x0005e20008000009 */
[----:B------:R-:W-:Y:S01]  /*11ca0*/  ULEA UR11, UR18, UR9, 0x3 ;  /* 0x00000009120b7291 */ /* 0x000fe2000f8e18ff */
[----:B------:R-:W-:-:S03]  /*11cb0*/  UMOV UR4, UR5 ;  /* 0x0000000500047c82 */ /* 0x000fc60008000000 */
[----:B------:R-:W-:Y:S01]  /*11cc0*/  UIADD3 UR11, UPT, UPT, UR11, 0x14000, URZ ;  /* 0x000140000b0b7890 */ /* 0x000fe2000fffe0ff */
[C---:B--2---:R-:W-:Y:S01]  /*11cd0*/  LOP3.LUT R55, R44.reuse, 0x20, RZ, 0x3c, !PT ;  /* 0x000000202c377812 */ /* 0x044fe200078e3cff */
[----:B------:R1:W-:Y:S04]  /*11ce0*/  STS.U8 [R44+UR9+0x12000], R50 ;  /* 0x012000322c007988 */ /* 0x0003e80008000009 */
[----:B------:R1:W-:Y:S04]  /*11cf0*/  STS.U8 [R44+UR9+0x12400], R49 ;  /* 0x012400312c007988 */ /* 0x0003e80008000009 */
[----:B------:R1:W-:Y:S04]  /*11d00*/  STS.U8 [R44+UR9+0x12800], R48 ;  /* 0x012800302c007988 */ /* 0x0003e80008000009 */
[----:B------:R1:W-:Y:S04]  /*11d10*/  STS.U8 [R44+UR9+0x12c00], R59 ;  /* 0x012c003b2c007988 */ /* 0x0003e80008000009 */
[----:B------:R1:W-:Y:S04]  /*11d20*/  STS.U8 [R44+UR9+0x13000], R60 ;  /* 0x0130003c2c007988 */ /* 0x0003e80008000009 */
[----:B------:R1:W-:Y:S04]  /*11d30*/  STS.U8 [R44+UR9+0x13400], R61 ;  /* 0x0134003d2c007988 */ /* 0x0003e80008000009 */
[----:B------:R1:W-:Y:S04]  /*11d40*/  STS.U8 [R44+UR9+0x13800], R64 ;  /* 0x013800402c007988 */ /* 0x0003e80008000009 */
[----:B------:R1:W-:Y:S01]  /*11d50*/  STS.U8 [R44+UR9+0x13c00], R65 ;  /* 0x013c00412c007988 */ /* 0x0003e20008000009 */
[----:B------:R-:W-:-:S03]  /*11d60*/  LOP3.LUT R54, R44, 0x40, RZ, 0x3c, !PT ;  /* 0x000000402c367812 */ /* 0x000fc600078e3cff */
        /* <DEDUP_REMOVED lines=25> */
[----:B------:R0:W-:Y:S06]  /*11f00*/  MEMBAR.ALL.CTA ;  /* 0x0000000000007992 */ /* 0x0001ec0000008000 */
[----:B0-----:R-:W0:Y:S02]  /*11f10*/  FENCE.VIEW.ASYNC.S ;  /* 0x00000000000073c6 */ /* 0x001e240000000000 */
[----:B0-----:R-:W-:Y:S06]  /*11f20*/  BAR.SYNC.DEFER_BLOCKING 0x0 ;  /* 0x0000000000007b1d */ /* 0x001fec0000010000 */
[----:B------:R-:W-:Y:S05]  /*11f30*/  @P0 BRA `(.L_x_9) ;  /* 0x0000000000880947 */ /* 0x000fea0003800000 */
[----:B------:R-:W-:Y:S02]  /*11f40*/  UIADD3 UR19, UPT, UPT, UR8, 0x40, URZ ;  /* 0x0000004008137890 */ /* 0x000fe4000fffe0ff */
[----:B------:R-:W-:Y:S02]  /*11f50*/  UIADD3 UR50, UPT, UPT, UR8, 0x40, URZ ;  /* 0x0000004008327890 */ /* 0x000fe4000fffe0ff */
[----:B------:R-:W-:Y:S01]  /*11f60*/  UIADD3 UR51, UPT, UPT, UR8, 0x40, URZ ;  /* 0x0000004008337890 */ /* 0x000fe2000fffe0ff */
[----:B------:R-:W-:Y:S01]  /*11f70*/  UMOV UR16, 0x0 ;  /* 0x0000000000107882 */ /* 0x000fe20000000000 */
[----:B------:R-:W-:Y:S01]  /*11f80*/  UMOV UR17, 0x8108490 ;  /* 0x0810849000117882 */ /* 0x000fe20000000000 */
[----:B------:R-:W-:Y:S01]  /*11f90*/  UMOV UR15, 0x40004040 ;  /* 0x40004040000f7882 */ /* 0x000fe20000000000 */
[----:B------:R-:W-:Y:S02]  /*11fa0*/  UIADD3 UR56, UPT, UPT, UR8, 0x40, URZ ;  /* 0x0000004008387890 */ /* 0x000fe4000fffe0ff */
[----:B------:R0:W-:Y:S01]  /*11fb0*/  UTCQMMA gdesc[UR14], gdesc[UR12], tmem[UR8], tmem[UR16], idesc[UR17], UPT ;  /* 0x00ff100c0e0075ea */ /* 0x0001e2000b800308 */
[----:B------:R-:W-:Y:S01]  /*11fc0*/  UMOV UR42, 0x0 ;  /* 0x00000000002a7882 */ /* 0x000fe20000000000 */
[----:B------:R-:W-:Y:S01]  /*11fd0*/  UMOV UR43, 0x8108490 ;  /* 0x08108490002b7882 */ /* 0x000fe20000000000 */
[----:B------:R-:W-:Y:S01]  /*11fe0*/  UMOV UR44, 0x0 ;  /* 0x00000000002c7882 */ /* 0x000fe20000000000 */
[----:B------:R-:W-:Y:S01]  /*11ff0*/  UMOV UR45, 0x8108490 ;  /* 0x08108490002d7882 */ /* 0x000fe20000000000 */
        /* <DEDUP_REMOVED lines=11> */
[----:B------:R-:W-:Y:S01]  /*120b0*/  UMOV UR6, UR11 ;  /* 0x0000000b00067c82 */ /* 0x000fe20008000000 */
[----:B------:R-:W-:Y:S01]  /*120c0*/  UMOV UR7, URZ ;  /* 0x000000ff00077c82 */ /* 0x000fe20008000000 */
[----:B------:R0:W-:Y:S01]  /*120d0*/  UTCQMMA gdesc[UR34], gdesc[UR12], tmem[UR19], tmem[UR48], idesc[UR49], UPT ;  /* 0x00ff300c220075ea */ /* 0x0001e2000b800313 */
[----:B------:R-:W-:Y:S01]  /*120e0*/  UMOV UR58, 0x0 ;  /* 0x00000000003a7882 */ /* 0x000fe20000000000 */
[----:B------:R-:W-:Y:S01]  /*120f0*/  UMOV UR59, 0x8108490 ;  /* 0x08108490003b7882 */ /* 0x000fe20000000000 */
[----:B------:R0:W-:Y:S01]  /*12100*/  UTCQMMA gdesc[UR36], gdesc[UR24], tmem[UR50], tmem[UR52], idesc[UR53], UPT ;  /* 0x00ff3418240075ea */ /* 0x0001e2000b800332 */
[----:B------:R-:W-:Y:S01]  /*12110*/  UMOV UR5, UR6 ;  /* 0x0000000600057c82 */ /* 0x000fe20008000000 */
[----:B------:R0:W-:Y:S01]  /*12120*/  UTCQMMA gdesc[UR38], gdesc[UR28], tmem[UR51], tmem[UR54], idesc[UR55], UPT ;  /* 0x00ff361c260075ea */ /* 0x0001e2000b800333 */
[----:B------:R0:W-:Y:S01]  /*12130*/  UTCQMMA gdesc[UR40], gdesc[UR32], tmem[UR56], tmem[UR58], idesc[UR59], UPT ;  /* 0x00ff3a20280075ea */ /* 0x0001e2000b800338 */
[----:B------:R0:W-:Y:S01]  /*12140*/  UTCBAR [UR5], URZ ;  /* 0x000000ff050073e9 */ /* 0x0001e200080000ff */
[----:B------:R-:W-:Y:S01]  /*12150*/  NOP ;  /* 0x0000000000007918 */ /* 0x000fe20000000000 */
.L_x_9:
[----:B-1----:R-:W2:Y:S04]  /*12160*/  LDL R49, [R1+0x530] ;  /* 0x0005300001317983 */ /* 0x002ea80000100800 */
[----:B------:R-:W2:Y:S01]  /*12170*/  LDL.LU R48, [R1+0x504] ;  /* 0x0005040001307983 */ /* 0x000ea20000300800 */
[----:B------:R-:W-:-:S04]  /*12180*/  UIADD3 UR18, UPT, UPT, UR18, 0x1, URZ ;  /* 0x0000000112127890 */ /* 0x000fc8000fffe0ff */
[----:B------:R-:W-:-:S04]  /*12190*/  UISETP.GT.AND UP1, UPT, UR18, 0x1, UPT ;  /* 0x000000011200788c */ /* 0x000fc8000bf24270 */
[----:B0-----:R-:W-:Y:S02]  /*121a0*/  USEL UR5, URZ, 0x1, !UP1 ;  /* 0x00000001ff057887 */ /* 0x001fe4000c800000 */
[----:B------:R-:W-:Y:S02]  /*121b0*/  USEL UR18, UR18, URZ, !UP1 ;  /* 0x000000ff12127287 */ /* 0x000fe4000c800000 */
[----:B------:R-:W-:Y:S01]  /*121c0*/  ULOP3.LUT UR5, UR4, UR5, URZ, 0x3c, !UPT ;  /* 0x0000000504057292 */ /* 0x000fe2000f8e3cff */
[----:B--2---:R-:W-:Y:S02]  /*121d0*/  ISETP.NE.U32.AND P2, PT, R48, R49, PT ;  /* 0x000000313000720c */ /* 0x004fe40003f45070 */
[----:B------:R-:W2:Y:S01]  /*121e0*/  LDL.LU R49, [R1+0x520] ;  /* 0x0005200001317983 */ /* 0x000ea20000300800 */
[----:B------:R-:W-:-:S03]  /*121f0*/  IMAD.U32 R48, RZ, RZ, UR4 ;  /* 0x00000004ff307e24 */ /* 0x000fc6000f8e00ff */
[----:B--2---:R1:W-:Y:S07]  /*12200*/  STL [R1+0x504], R49 ;  /* 0x0005043101007387 */ /* 0x0043ee0000100800 */
[----:B------:R-:W-:Y:S05]  /*12210*/  @P2 BRA `(.L_x_10) ;  /* 0xffffff8400242947 */ /* 0x000fea000383ffff */
.L_x_7:
[----:B-1----:R-:W1:Y:S01]  /*12220*/  LDC R49, c[0x0][0x3a0] ;  /* 0x0000e800ff317b82 */ /* 0x002e620000000800 */
[----:B------:R-:W2:Y:S01]  /*12230*/  LDCU UR5, c[0x0][0x3b4] ;  /* 0x00007680ff0577ac */ /* 0x000ea20008000800 */
[----:B------:R-:W3:Y:S01]  /*12240*/  LDCU UR6, c[0x0][0x3b8] ;  /* 0x00007700ff0677ac */ /* 0x000ee20008000800 */
[----:B------:R-:W4:Y:S01]  /*12250*/  LDCU.128 UR12, c[0x0][0x390] ;  /* 0x00007200ff0c77ac */ /* 0x000f220008000c00 */
[----:B-1----:R-:W-:-:S05]  /*12260*/  VIADD R49, R49, 0x7f ;  /* 0x0000007f31317836 */ /* 0x002fca0000000000 */
[----:B------:R-:W-:-:S13]  /*12270*/  ISETP.GE.AND P0, PT, R49, 0x80, PT ;  /* 0x000000803100780c */ /* 0x000fda0003f06270 */
[----:B--234-:R-:W-:Y:S05]  /*12280*/  @!P0 BRA `(.L_x_11) ;  /* 0x0000000000108947 */ /* 0x01cfea0003800000 */
[----:B------:R-:W-:-:S06]  /*12290*/  USHF.L.U32 UR4, UR4, 0x1f, URZ ;  /* 0x0000001f04047899 */ /* 0x000fcc00080006ff */
[----:B------:R-:W-:-:S04]  /*122a0*/  IMAD.U32 R2, RZ, RZ, UR4 ;  /* 0x00000004ff027e24 */ /* 0x000fc8000f8e00ff */
[----:B------:R-:W1:Y:S02]  /*122b0*/  SYNCS.PHASECHK.TRANS64.TRYWAIT P0, [UR11], R2 ;  /* 0x00000002ff0075a7 */ /* 0x000e64000800110b */
[----:B-1----:R-:W-:Y:S05]  /*122c0*/  @!P0 BRA `(.L_x_12) ;  /* 0x0000002000c48947 */ /* 0x002fea0003800000 */
.L_x_11:
[----:B------:R-:W2:Y:S01]  /*122d0*/  LDL.LU R3, [R1+0x558] ;  /* 0x0005580001037983 */ /* 0x000ea20000300800 */
[C---:B-----5:R-:W-:Y:S02]  /*122e0*/  IMAD R68, R0.reuse, UR6, RZ ;  /* 0x0000000600447c24 */ /* 0x060fe4000f8e02ff */
[----:B------:R-:W-:Y:S01]  /*122f0*/  VIADD R2, R0, 0x2 ;  /* 0x0000000200027836 */ /* 0x000fe20000000000 */
[----:B------:R-:W-:Y:S01]  /*12300*/  BAR.SYNC.DEFER_BLOCKING 0x0 ;  /* 0x0000000000007b1d */ /* 0x000fe20000010000 */
[----:B------:R-:W-:Y:S02]  /*12310*/  VIADD R69, R68, UR6 ;  /* 0x0000000644457c36 */ /* 0x000fe40008000000 */
[C---:B------:R-:W-:Y:S02]  /*12320*/  VIADD R70, R0.reuse, 0x1 ;  /* 0x0000000100467836 */ /* 0x040fe40000000000 */
[----:B------:R-:W-:Y:S02]  /*12330*/  VIADD R71, R69, UR6 ;  /* 0x0000000645477c36 */ /* 0x000fe40008000000 */
[----:B------:R-:W-:-:S02]  /*12340*/  VIADD R95, R0, 0x4 ;  /* 0x00000004005f7836 */ /* 0x000fc40000000000 */
[----:B------:R-:W-:Y:S02]  /*12350*/  VIADD R73, R71, UR6 ;  /* 0x0000000647497c36 */ /* 0x000fe40008000000 */
[----:B------:R-:W-:Y:S02]  /*12360*/  VIADD R94, R0, 0x5 ;  /* 0x00000005005e7836 */ /* 0x000fe40000000000 */
[----:B------:R-:W-:-:S04]  /*12370*/  VIADD R74, R73, UR6 ;  /* 0x00000006494a7c36 */ /* 0x000fc80008000000 */
[----:B------:R-:W-:-:S04]  /*12380*/  VIADD R75, R74, UR6 ;  /* 0x000000064a4b7c36 */ /* 0x000fc80008000000 */
[----:B------:R-:W-:Y:S01]  /*12390*/  VIADD R77, R75, UR6 ;  /* 0x000000064b4d7c36 */ /* 0x000fe20008000000 */
[----:B------:R-:W1:Y:S02]  /*123a0*/  @!P1 SYNCS.CCTL.IV [UR9+0x14000] ;  /* 0x01400000ff0099b1 */ /* 0x000e640008000009 */
[----:B-1----:R-:W-:Y:S01]  /*123b0*/  BAR.SYNC.DEFER_BLOCKING 0x0 ;  /* 0x0000000000007b1d */ /* 0x002fe20000010000 */
[----:B------:R-:W-:-:S04]  /*123c0*/  VIADD R78, R77, UR6 ;  /* 0x000000064d4e7c36 */ /* 0x000fc80008000000 */
[----:B------:R-:W-:Y:S01]  /*123d0*/  VIADD R79, R78, UR6 ;  /* 0x000000064e4f7c36 */ /* 0x000fe20008000000 */
[----:B0-----:R-:W0:Y:S03]  /*123e0*/  LDTM.x64 R4, tmem[UR10] ;  /* 0x0000000a000479ee */ /* 0x001e260008340000 */
[----:B------:R-:W-:-:S04]  /*123f0*/  VIADD R80, R79, UR6 ;  /* 0x000000064f507c36 */ /* 0x000fc80008000000 */
[----:B------:R-:W-:-:S04]  /*12400*/  VIADD R81, R80, UR6 ;  /* 0x0000000650517c36 */ /* 0x000fc80008000000 */
[----:B------:R-:W-:-:S04]  /*12410*/  VIADD R83, R81, UR6 ;  /* 0x0000000651537c36 */ /* 0x000fc80008000000 */
[----:B------:R-:W-:Y:S01]  /*12420*/  VIADD R92, R83, UR6 ;  /* 0x00000006535c7c36 */ /* 0x000fe20008000000 */
[----:B------:R-:W1:Y:S01]  /*12430*/  @!P1 SYNCS.CCTL.IV [UR9+0x14008] ;  /* 0x01400800ff0099b1 */ /* 0x000e620008000009 */
[----:B------:R-:W-:Y:S01]  /*12440*/  NOP ;  /* 0x0000000000007918 */ /* 0x000fe20000000000 */
[----:B0-----:R-:W-:Y:S02]  /*12450*/  F2FP.SATFINITE.E5M2.F32.PACK_AB_MERGE_C R93, R5, R4, RZ ;  /* 0x00000004055d723e */ /* 0x001fe400048060ff */
[----:B------:R-:W-:Y:S01]  /*12460*/  F2FP.SATFINITE.E5M2.F32.PACK_AB_MERGE_C R7, R7, R6, RZ ;  /* 0x000000060707723e */ /* 0x000fe200048060ff */
[C---:B------:R-:W-:Y:S01]  /*12470*/  VIADD R6, R0.reuse, 0x6 ;  /* 0x0000000600067836 */ /* 0x040fe20000000000 */
[----:B------:R-:W-:Y:S01]  /*12480*/  F2FP.SATFINITE.E5M2.F32.PACK_AB_MERGE_C R9, R9, R8, RZ ;  /* 0x000000080909723e */ /* 0x000fe200048060ff */
[C---:B------:R-:W-:Y:S01]  /*12490*/  VIADD R8, R0.reuse, 0x8 ;  /* 0x0000000800087836 */ /* 0x040fe20000000000 */
[----:B------:R-:W-:Y:S02]  /*124a0*/  F2FP.SATFINITE.E5M2.F32.PACK_AB_MERGE_C R11, R11, R10, RZ ;  /* 0x0000000a0b0b723e */ /* 0x000fe400048060ff */
[----:B------:R-:W-:Y:S01]  /*124b0*/  F2FP.SATFINITE.E5M2.F32.PACK_AB_MERGE_C R13, R13, R12, RZ ;  /* 0x0000000c0d0d723e */ /* 0x000fe200048060ff */
[----:B------:R-:W-:Y:S01]  /*124c0*/  VIADD R12, R0, 0x13 ;  /* 0x00000013000c7836 */ /* 0x000fe20000000000 */
[----:B------:R-:W-:-:S02]  /*124d0*/  F2FP.SATFINITE.E5M2.F32.PACK_AB_MERGE_C R15, R15, R14, RZ ;  /* 0x0000000e0f0f723e */ /* 0x000fc400048060ff */
[----:B------:R-:W-:Y:S01]  /*124e0*/  F2FP.SATFINITE.E5M2.F32.PACK_AB_MERGE_C R17, R17, R16, RZ ;  /* 0x000000101111723e */ /* 0x000fe200048060ff */
[----:B------:R-:W-:Y:S01]  /*124f0*/  VIADD R16, R0, 0x3e ;  /* 0x0000003e00107836 */ /* 0x000fe20000000000 */
[----:B------:R-:W-:Y:S02]  /*12500*/  F2FP.SATFINITE.E5M2.F32.PACK_AB_MERGE_C R19, R19, R18, RZ ;  /* 0x000000121313723e */ /* 0x000fe400048060ff */
[----:B------:R-:W-:Y:S02]  /*12510*/  F2FP.SATFINITE.E5M2.F32.PACK_AB_MERGE_C R21, R21, R20, RZ ;  /* 0x000000141515723e */ /* 0x000fe400048060ff */
[----:B------:R-:W-:Y:S02]  /*12520*/  F2FP.SATFINITE.E5M2.F32.PACK_AB_MERGE_C R23, R23, R22, RZ ;  /* 0x000000161717723e */ /* 0x000fe400048060ff */
[----:B------:R-:W-:Y:S02]  /*12530*/  PRMT R14, R21, 0x9910, RZ ;  /* 0x00009910150e7816 */ /* 0x000fe400000000ff */
[----:B------:R-:W-:-:S02]  /*12540*/  F2FP.SATFINITE.E5M2.F32.PACK_AB_MERGE_C R25, R25, R24, RZ ;  /* 0x000000181919723e */ /* 0x000fc400048060ff */
[----:B------:R-:W-:Y:S02]  /*12550*/  F2FP.SATFINITE.E5M2.F32.PACK_AB_MERGE_C R27, R27, R26, RZ ;  /* 0x0000001a1b1b723e */ /* 0x000fe400048060ff */
[----:B------:R-:W-:Y:S02]  /*12560*/  F2FP.SATFINITE.E5M2.F32.PACK_AB_MERGE_C R29, R29, R28, RZ ;  /* 0x0000001c1d1d723e */ /* 0x000fe400048060ff */
[----:B------:R-:W-:Y:S02]  /*12570*/  F2FP.SATFINITE.E5M2.F32.PACK_AB_MERGE_C R31, R31, R30, RZ ;  /* 0x0000001e1f1f723e */ /* 0x000fe400048060ff */
[----:B------:R-:W-:Y:S02]  /*12580*/  F2FP.SATFINITE.E5M2.F32.PACK_AB_MERGE_C R33, R33, R32, RZ ;  /* 0x000000202121723e */ /* 0x000fe400048060ff */
[----:B------:R-:W-:Y:S02]  /*12590*/  F2FP.SATFINITE.E5M2.F32.PACK_AB_MERGE_C R35, R35, R34, RZ ;  /* 0x000000222323723e */ /* 0x000fe400048060ff */
        /* <DEDUP_REMOVED lines=16> */
[C---:B--2---:R-:W-:Y:S01]  /*126a0*/  ISETP.GE.AND P0, PT, R3.reuse, UR14, PT ;  /* 0x0000000e03007c0c */ /* 0x044fe2000bf06270 */
[----:B------:R-:W-:-:S03]  /*126b0*/  IMAD R3, R3, UR5, RZ ;  /* 0x0000000503037c24 */ /* 0x000fc6000f8e02ff */
[----:B------:R-:W-:Y:S02]  /*126c0*/  ISETP.LT.AND P4, PT, R2, UR15, !P0 ;  /* 0x0000000f02007c0c */ /* 0x000fe4000c781270 */
[C---:B------:R-:W-:Y:S02]  /*126d0*/  IADD3 R2, P2, PT, R3.reuse, UR12, RZ ;  /* 0x0000000c03027c10 */ /* 0x040fe4000ff5e0ff */
[----:B------:R-:W-:Y:S01]  /*126e0*/  ISETP.LT.AND P5, PT, R70, UR15, !P0 ;  /* 0x0000000f46007c0c */ /* 0x000fe2000c7a1270 */
[----:B------:R-:W-:Y:S01]  /*126f0*/  VIADD R70, R0, 0x3 ;  /* 0x0000000300467836 */ /* 0x000fe20000000000 */
[----:B------:R-:W-:Y:S02]  /*12700*/  LEA.HI.X.SX32 R3, R3, UR13, 0x1, P2 ;  /* 0x0000000d03037c11 */ /* 0x000fe400090f0eff */
[-C--:B------:R-:W-:Y:S02]  /*12710*/  IADD3 R90, P2, PT, R68, R2.reuse, RZ ;  /* 0x00000002445a7210 */ /* 0x080fe40007f5e0ff */
[----:B------:R-:W-:-:S02]  /*12720*/  IADD3 R4, P6, PT, R69, R2, RZ ;  /* 0x0000000245047210 */ /* 0x000fc40007fde0ff */
[-C--:B------:R-:W-:Y:S02]  /*12730*/  LEA.HI.X.SX32 R91, R68, R3.reuse, 0x1, P2 ;  /* 0x00000003445b7211 */ /* 0x080fe400010f0eff */
[-C--:B------:R-:W-:Y:S02]  /*12740*/  IADD3 R68, P2, PT, R71, R2.reuse, RZ ;  /* 0x0000000247447210 */ /* 0x080fe40007f5e0ff */
[----:B------:R-:W-:Y:S02]  /*12750*/  ISETP.LT.AND P3, PT, R70, UR15, !P0 ;  /* 0x0000000f46007c0c */ /* 0x000fe4000c761270 */
[-C--:B------:R-:W-:Y:S02]  /*12760*/  LEA.HI.X.SX32 R5, R69, R3.reuse, 0x1, P6 ;  /* 0x0000000345057211 */ /* 0x080fe400030f0eff */
[----:B------:R-:W-:Y:S02]  /*12770*/  IADD3 R70, P6, PT, R73, R2, RZ ;  /* 0x0000000249467210 */ /* 0x000fe40007fde0ff */
[----:B------:R-:W-:-:S02]  /*12780*/  LEA.HI.X.SX32 R69, R71, R3, 0x1, P2 ;  /* 0x0000000347457211 */ /* 0x000fc400010f0eff */
[CC--:B------:R-:W-:Y:S02]  /*12790*/  IADD3 R72, P2, PT, R74.reuse, R2.reuse, RZ ;  /* 0x000000024a487210 */ /* 0x0c0fe40007f5e0ff */
[-C--:B------:R-:W-:Y:S02]  /*127a0*/  LEA.HI.X.SX32 R71, R73, R3.reuse, 0x1, P6 ;  /* 0x0000000349477211 */ /* 0x080fe400030f0eff */
[----:B------:R-:W-:Y:S02]  /*127b0*/  LEA.HI.X.SX32 R73, R74, R3, 0x1, P2 ;  /* 0x000000034a497211 */ /* 0x000fe400010f0eff */
[-C--:B------:R-:W-:Y:S02]  /*127c0*/  IADD3 R88, P1, PT, R75, R2.reuse, RZ ;  /* 0x000000024b587210 */ /* 0x080fe40007f3e0ff */
[-C--:B------:R-:W-:Y:S02]  /*127d0*/  IADD3 R76, P2, PT, R77, R2.reuse, RZ ;  /* 0x000000024d4c7210 */ /* 0x080fe40007f5e0ff */
[----:B------:R-:W-:-:S02]  /*127e0*/  IADD3 R74, P6, PT, R78, R2, RZ ;  /* 0x000000024e4a7210 */ /* 0x000fc40007fde0ff */
[-C--:B------:R-:W-:Y:S02]  /*127f0*/  LEA.HI.X.SX32 R89, R75, R3.reuse, 0x1, P1 ;  /* 0x000000034b597211 */ /* 0x080fe400008f0eff */
[-C--:B------:R-:W-:Y:S02]  /*12800*/  LEA.HI.X.SX32 R77, R77, R3.reuse, 0x1, P2 ;  /* 0x000000034d4d7211 */ /* 0x080fe400010f0eff */
[----:B------:R-:W-:Y:S02]  /*12810*/  LEA.HI.X.SX32 R75, R78, R3, 0x1, P6 ;  /* 0x000000034e4b7211 */ /* 0x000fe400030f0eff */
[-C--:B------:R-:W-:Y:S02]  /*12820*/  IADD3 R86, P1, PT, R79, R2.reuse, RZ ;  /* 0x000000024f567210 */ /* 0x080fe40007f3e0ff */
[----:B------:R-:W-:Y:S02]  /*12830*/  IADD3 R78, P2, PT, R80, R2, RZ ;  /* 0x00000002504e7210 */ /* 0x000fe40007f5e0ff */
[----:B------:R-:W-:-:S02]  /*12840*/  ISETP.LT.AND P6, PT, R0, UR15, !P0 ;  /* 0x0000000f00007c0c */ /* 0x000fc4000c7c1270 */
[-C--:B------:R-:W-:Y:S02]  /*12850*/  LEA.HI.X.SX32 R87, R79, R3.reuse, 0x1, P1 ;  /* 0x000000034f577211 */ /* 0x080fe400008f0eff */
[-C--:B------:R-:W-:Y:S02]  /*12860*/  LEA.HI.X.SX32 R79, R80, R3.reuse, 0x1, P2 ;  /* 0x00000003504f7211 */ /* 0x080fe400010f0eff */
[-C--:B------:R-:W-:Y:S02]  /*12870*/  IADD3 R84, P1, PT, R81, R2.reuse, RZ ;  /* 0x0000000251547210 */ /* 0x080fe40007f3e0ff */
[----:B------:R-:W-:Y:S02]  /*12880*/  IADD3 R80, P2, PT, R83, R2, RZ ;  /* 0x0000000253507210 */ /* 0x000fe40007f5e0ff */
[-C--:B------:R-:W-:Y:S02]  /*12890*/  LEA.HI.X.SX32 R85, R81, R3.reuse, 0x1, P1 ;  /* 0x0000000351557211 */ /* 0x080fe400008f0eff */
[----:B------:R-:W-:Y:S01]  /*128a0*/  LEA.HI.X.SX32 R81, R83, R3, 0x1, P2 ;  /* 0x0000000353517211 */ /* 0x000fe200010f0eff */
[----:B------:R0:W-:Y:S01]  /*128b0*/  @P6 STG.E.U8 desc[UR20][R90.64], R93 ;  /* 0x0000005d5a006986 */ /* 0x0001e2000c101114 */
[----:B------:R-:W-:-:S02]  /*128c0*/  ISETP.LT.AND P2, PT, R95, UR15, !P0 ;  /* 0x0000000f5f007c0c */ /* 0x000fc4000c741270 */
[C---:B------:R-:W-:Y:S02]  /*128d0*/  IADD3 R82, P1, PT, R92.reuse, R2, RZ ;  /* 0x000000025c527210 */ /* 0x040fe40007f3e0ff */
[----:B------:R-:W-:Y:S02]  /*128e0*/  PRMT R95, R93, 0x9910, RZ ;  /* 0x000099105d5f7816 */ /* 0x000fe400000000ff */
[C---:B------:R-:W-:Y:S01]  /*128f0*/  LEA.HI.X.SX32 R83, R92.reuse, R3, 0x1, P1 ;  /* 0x000000035c537211 */ /* 0x040fe200008f0eff */
[----:B------:R-:W-:Y:S01]  /*12900*/  VIADD R92, R92, UR6 ;  /* 0x000000065c5c7c36 */ /* 0x000fe20008000000 */
[----:B------:R-:W-:Y:S02]  /*12910*/  SHF.R.S32.HI R95, RZ, 0x8, R95 ;  /* 0x00000008ff5f7819 */ /* 0x000fe4000001145f */
[----:B------:R-:W-:Y:S01]  /*12920*/  ISETP.LT.AND P6, PT, R6, UR15, !P0 ;  /* 0x0000000f06007c0c */ /* 0x000fe2000c7c1270 */
[----:B------:R-:W-:Y:S01]  /*12930*/  VIADD R6, R0, 0x7 ;  /* 0x0000000700067836 */ /* 0x000fe20000000000 */
[----:B------:R-:W-:Y:S01]  /*12940*/  ISETP.LT.AND P1, PT, R94, UR15, !P0 ;  /* 0x0000000f5e007c0c */ /* 0x000fe2000c721270 */
[----:B------:R2:W-:Y:S01]  /*12950*/  @P5 STG.E.U8 desc[UR20][R4.64], R95 ;  /* 0x0000005f04005986 */ /* 0x0005e2000c101114 */
[----:B------:R-:W-:-:S02]  /*12960*/  PRMT R94, R7, 0x9910, RZ ;  /* 0x00009910075e7816 */ /* 0x000fc400000000ff */
[----:B------:R-:W-:Y:S01]  /*12970*/  ISETP.LT.AND P5, PT, R6, UR15, !P0 ;  /* 0x0000000f06007c0c */ /* 0x000fe2000c7a1270 */
[----:B------:R3:W-:Y:S01]  /*12980*/  @P4 STG.E.U8 desc[UR20][R68.64], R7 ;  /* 0x0000000744004986 */ /* 0x0007e2000c101114 */
[----:B------:R-:W-:Y:S01]  /*12990*/  ISETP.LT.AND P4, PT, R8, UR15, !P0 ;  /* 0x0000000f08007c0c */ /* 0x000fe2000c781270 */
[----:B------:R-:W-:Y:S01]  /*129a0*/  IMAD.MOV.U32 R6, RZ, RZ, R94 ;  /* 0x000000ffff067224 */ /* 0x000fe200078e005e */
[----:B------:R-:W-:-:S04]  /*129b0*/  PRMT R8, R9, 0x9910, RZ ;  /* 0x0000991009087816 */ /* 0x000fc800000000ff */
[----:B0-----:R-:W-:Y:S01]  /*129c0*/  SHF.R.S32.HI R91, RZ, 0x8, R6 ;  /* 0x00000008ff5b7819 */ /* 0x001fe20000011406 */
[----:B--2---:R-:W-:Y:S02]  /*129d0*/  IMAD.MOV.U32 R5, RZ, RZ, R8 ;  /* 0x000000ffff057224 */ /* 0x004fe400078e0008 */
[C---:B------:R-:W-:Y:S02]  /*129e0*/  VIADD R4, R0.reuse, 0xa ;  /* 0x0000000a00047836 */ /* 0x040fe40000000000 */
[----:B------:R-:W-:Y:S01]  /*129f0*/  @P3 STG.E.U8 desc[UR20][R70.64], R91 ;  /* 0x0000005b46003986 */ /* 0x000fe2000c101114 */
[----:B------:R-:W-:Y:S01]  /*12a00*/  SHF.R.S32.HI R5, RZ, 0x8, R5 ;  /* 0x00000008ff057819 */ /* 0x000fe20000011405 */
[----:B------:R-:W-:Y:S01]  /*12a10*/  VIADD R6, R0, 0x9 ;  /* 0x0000000900067836 */ /* 0x000fe20000000000 */
[----:B---3--:R-:W-:Y:S01]  /*12a20*/  PRMT R7, R11, 0x9910, RZ ;  /* 0x000099100b077816 */ /* 0x008fe200000000ff */
[----:B------:R-:W-:Y:S01]  /*12a30*/  @P2 STG.E.U8 desc[UR20][R72.64], R9 ;  /* 0x0000000948002986 */ /* 0x000fe2000c101114 */
[----:B------:R-:W-:Y:S01]  /*12a40*/  ISETP.LT.AND P2, PT, R4, UR15, !P0 ;  /* 0x0000000f04007c0c */ /* 0x000fe2000c741270 */
[----:B------:R-:W-:Y:S01]  /*12a50*/  VIADD R4, R0, 0xb ;  /* 0x0000000b00047836 */ /* 0x000fe20000000000 */
[----:B------:R-:W-:Y:S01]  /*12a60*/  SHF.R.S32.HI R7, RZ, 0x8, R7 ;  /* 0x00000008ff077819 */ /* 0x000fe20000011407 */
[----:B------:R0:W-:Y:S01]  /*12a70*/  @P1 STG.E.U8 desc[UR20][R88.64], R5 ;  /* 0x0000000558001986 */ /* 0x0001e2000c101114 */
[----:B------:R-:W-:Y:S01]  /*12a80*/  ISETP.LT.AND P3, PT, R6, UR15, !P0 ;  /* 0x0000000f06007c0c */ /* 0x000fe2000c761270 */
[----:B------:R-:W-:Y:S01]  /*12a90*/  VIADD R8, R0, 0x12 ;  /* 0x0000001200087836 */ /* 0x000fe20000000000 */
[----:B------:R-:W-:Y:S01]  /*12aa0*/  ISETP.LT.AND P1, PT, R4, UR15, !P0 ;  /* 0x0000000f04007c0c */ /* 0x000fe2000c721270 */
[----:B------:R-:W-:Y:S01]  /*12ab0*/  VIADD R4, R0, 0xc ;  /* 0x0000000c00047836 */ /* 0x000fe20000000000 */
[----:B------:R2:W-:Y:S01]  /*12ac0*/  @P6 STG.E.U8 desc[UR20][R76.64], R11 ;  /* 0x0000000b4c006986 */ /* 0x0005e2000c101114 */
[----:B------:R-:W-:-:S03]  /*12ad0*/  PRMT R6, R13, 0x9910, RZ ;  /* 0x000099100d067816 */ /* 0x000fc600000000ff */
[----:B------:R-:W-:Y:S01]  /*12ae0*/  ISETP.LT.AND P6, PT, R4, UR15, !P0 ;  /* 0x0000000f04007c0c */ /* 0x000fe2000c7c1270 */
[----:B------:R-:W-:Y:S01]  /*12af0*/  VIADD R4, R0, 0xd ;  /* 0x0000000d00047836 */ /* 0x000fe20000000000 */
[----:B------:R3:W-:Y:S01]  /*12b00*/  @P5 STG.E.U8 desc[UR20][R74.64], R7 ;  /* 0x000000074a005986 */ /* 0x0007e2000c101114 */
[----:B0-----:R-:W-:Y:S01]  /*12b10*/  IMAD.MOV.U32 R5, RZ, RZ, R6 ;  /* 0x000000ffff057224 */ /* 0x001fe200078e0006 */
[----:B------:R-:W-:Y:S02]  /*12b20*/  PRMT R6, R15, 0x9910, RZ ;  /* 0x000099100f067816 */ /* 0x000fe400000000ff */
[----:B------:R-:W-:Y:S01]  /*12b30*/  ISETP.LT.AND P5, PT, R4, UR15, !P0 ;  /* 0x0000000f04007c0c */ /* 0x000fe2000c7a1270 */
[----:B------:R-:W-:Y:S01]  /*12b40*/  VIADD R4, R0, 0xe ;  /* 0x0000000e00047836 */ /* 0x000fe20000000000 */
[----:B------:R0:W-:Y:S01]  /*12b50*/  @P4 STG.E.U8 desc[UR20][R86.64], R13 ;  /* 0x0000000d56004986 */ /* 0x0001e2000c101114 */
[----:B------:R-:W-:Y:S02]  /*12b60*/  SHF.R.S32.HI R5, RZ, 0x8, R5 ;  /* 0x00000008ff057819 */ /* 0x000fe40000011405 */
[----:B--2---:R-:W-:-:S02]  /*12b70*/  PRMT R11, R17, 0x9910, RZ ;  /* 0x00009910110b7816 */ /* 0x004fc400000000ff */
[----:B------:R-:W-:Y:S01]  /*12b80*/  ISETP.LT.AND P4, PT, R4, UR15, !P0 ;  /* 0x0000000f04007c0c */ /* 0x000fe2000c781270 */
[C---:B------:R-:W-:Y:S01]  /*12b90*/  VIADD R4, R0.reuse, 0xf ;  /* 0x0000000f00047836 */ /* 0x040fe20000000000 */
[----:B------:R2:W-:Y:S01]  /*12ba0*/  @P3 STG.E.U8 desc[UR20][R78.64], R5 ;  /* 0x000000054e003986 */ /* 0x0005e2000c101114 */
[----:B---3--:R-:W-:Y:S01]  /*12bb0*/  IMAD.MOV.U32 R7, RZ, RZ, R6 ;  /* 0x000000ffff077224 */ /* 0x008fe200078e0006 */
[----:B------:R-:W-:Y:S01]  /*12bc0*/  SHF.R.S32.HI R11, RZ, 0x8, R11 ;  /* 0x00000008ff0b7819 */ /* 0x000fe2000001140b */
[----:B------:R-:W-:Y:S01]  /*12bd0*/  VIADD R6, R0, 0x11 ;  /* 0x0000001100067836 */ /* 0x000fe20000000000 */
[----:B------:R-:W-:Y:S01]  /*12be0*/  ISETP.LT.AND P3, PT, R4, UR15, !P0 ;  /* 0x0000000f04007c0c */ /* 0x000fe2000c761270 */
[----:B------:R-:W-:Y:S01]  /*12bf0*/  VIADD R4, R0, 0x10 ;  /* 0x0000001000047836 */ /* 0x000fe20000000000 */
[----:B------:R-:W-:Y:S01]  /*12c00*/  SHF.R.S32.HI R7, RZ, 0x8, R7 ;  /* 0x00000008ff077819 */ /* 0x000fe20000011407 */
[----:B------:R3:W-:Y:S01]  /*12c10*/  @P2 STG.E.U8 desc[UR20][R84.64], R15 ;  /* 0x0000000f54002986 */ /* 0x0007e2000c101114 */
[----:B0-----:R-:W-:-:S02]  /*12c20*/  PRMT R13, R19, 0x9910, RZ ;  /* 0x00009910130d7816 */ /* 0x001fc400000000ff */
[----:B------:R-:W-:Y:S01]  /*12c30*/  ISETP.LT.AND P2, PT, R4, UR15, !P0 ;  /* 0x0000000f04007c0c */ /* 0x000fe2000c741270 */
[----:B------:R0:W-:Y:S01]  /*12c40*/  @P1 STG.E.U8 desc[UR20][R80.64], R7 ;  /* 0x0000000750001986 */ /* 0x0001e2000c101114 */
[CC--:B------:R-:W-:Y:S02]  /*12c50*/  IADD3 R4, P1, PT, R92.reuse, R2.reuse, RZ ;  /* 0x000000025c047210 */ /* 0x0c0fe40007f3e0ff */
[----:B------:R-:W-:Y:S01]  /*12c60*/  SHF.R.S32.HI R13, RZ, 0x8, R13 ;  /* 0x00000008ff0d7819 */ /* 0x000fe2000001140d */
[----:B------:R4:W-:Y:S01]  /*12c70*/  @P6 STG.E.U8 desc[UR20][R82.64], R17 ;  /* 0x0000001152006986 */ /* 0x0009e2000c101114 */
[C---:B--2---:R-:W-:Y:S01]  /*12c80*/  LEA.HI.X.SX32 R5, R92.reuse, R3, 0x1, P1 ;  /* 0x000000035c057211 */ /* 0x044fe200008f0eff */
[----:B------:R-:W-:Y:S01]  /*12c90*/  VIADD R92, R92, UR6 ;  /* 0x000000065c5c7c36 */ /* 0x000fe20008000000 */
[----:B------:R-:W-:Y:S02]  /*12ca0*/  ISETP.LT.AND P1, PT, R6, UR15, !P0 ;  /* 0x0000000f06007c0c */ /* 0x000fe4000c721270 */
[----:B---3--:R-:W-:Y:S01]  /*12cb0*/  PRMT R15, R61, 0x9910, RZ ;  /* 0x000099103d0f7816 */ /* 0x008fe200000000ff */
[----:B------:R2:W-:Y:S01]  /*12cc0*/  @P5 STG.E.U8 desc[UR20][R4.64], R11 ;  /* 0x0000000b04005986 */ /* 0x0005e2000c101114 */
[C---:B------:R-:W-:Y:S01]  /*12cd0*/  IADD3 R6, P5, PT, R92.reuse, R2, RZ ;  /* 0x000000025c067210 */ /* 0x040fe20007fbe0ff */
[----:B------:R-:W-:Y:S01]  /*12ce0*/  VIADD R10, R92, UR6 ;  /* 0x000000065c0a7c36 */ /* 0x000fe20008000000 */
[----:B------:R-:W-:-:S02]  /*12cf0*/  SHF.R.S32.HI R15, RZ, 0x8, R15 ;  /* 0x00000008ff0f7819 */ /* 0x000fc4000001140f */
[-C--:B0-----:R-:W-:Y:S02]  /*12d00*/  LEA.HI.X.SX32 R7, R92, R3.reuse, 0x1, P5 ;  /* 0x000000035c077211 */ /* 0x081fe400028f0eff */
[----:B------:R-:W-:Y:S02]  /*12d10*/  ISETP.LT.AND P5, PT, R8, UR15, !P0 ;  /* 0x0000000f08007c0c */ /* 0x000fe4000c7a1270 */
[----:B------:R-:W-:Y:S01]  /*12d20*/  IADD3 R8, P6, PT, R10, R2, RZ ;  /* 0x000000020a087210 */ /* 0x000fe20007fde0ff */
[----:B------:R0:W-:Y:S01]  /*12d30*/  @P4 STG.E.U8 desc[UR20][R6.64], R19 ;  /* 0x0000001306004986 */ /* 0x0001e2000c101114 */
[----:B------:R-:W-:Y:S01]  /*12d40*/  ISETP.LT.AND P4, PT, R12, UR15, !P0 ;  /* 0x0000000f0c007c0c */ /* 0x000fe2000c781270 */
[----:B------:R-:W-:Y:S01]  /*12d50*/  VIADD R12, R0, 0x14 ;  /* 0x00000014000c7836 */ /* 0x000fe20000000000 */
[C---:B------:R-:W-:Y:S01]  /*12d60*/  LEA.HI.X.SX32 R9, R10.reuse, R3, 0x1, P6 ;  /* 0x000000030a097211 */ /* 0x040fe200030f0eff */
[----:B------:R-:W-:Y:S01]  /*12d70*/  VIADD R10, R10, UR6 ;  /* 0x000000060a0a7c36 */ /* 0x000fe20008000000 */
[----:B----4-:R-:W-:-:S03]  /*12d80*/  PRMT R17, R65, 0x9910, RZ ;  /* 0x0000991041117816 */ /* 0x010fc600000000ff */
[----:B------:R3:W-:Y:S01]  /*12d90*/  @P3 STG.E.U8 desc[UR20][R8.64], R13 ;  /* 0x0000000d08003986 */ /* 0x0007e2000c101114 */
[CC--:B--2---:R-:W-:Y:S01]  /*12da0*/  IADD3 R4, P3, PT, R10.reuse, R2.reuse, RZ ;  /* 0x000000020a047210 */ /* 0x0c4fe20007f7e0ff */
[C---:B------:R-:W-:Y:S01]  /*12db0*/  VIADD R11, R10.reuse, UR6 ;  /* 0x000000060a0b7c36 */ /* 0x040fe20008000000 */
[----:B------:R-:W-:Y:S02]  /*12dc0*/  SHF.R.S32.HI R17, RZ, 0x8, R17 ;  /* 0x00000008ff117819 */ /* 0x000fe40000011411 */
[-C--:B------:R-:W-:Y:S01]  /*12dd0*/  LEA.HI.X.SX32 R5, R10, R3.reuse, 0x1, P3 ;  /* 0x000000030a057211 */ /* 0x080fe200018f0eff */
[----:B------:R-:W-:Y:S01]  /*12de0*/  IMAD.MOV.U32 R10, RZ, RZ, R14 ;  /* 0x000000ffff0a7224 */ /* 0x000fe200078e000e */
[----:B0-----:R-:W-:Y:S02]  /*12df0*/  IADD3 R6, P6, PT, R11, R2, RZ ;  /* 0x000000020b067210 */ /* 0x001fe40007fde0ff */
[----:B------:R-:W-:Y:S01]  /*12e00*/  PRMT R14, R23, 0x9910, RZ ;  /* 0x00009910170e7816 */ /* 0x000fe200000000ff */
[----:B------:R0:W-:Y:S01]  /*12e10*/  @P2 STG.E.U8 desc[UR20][R4.64], R21 ;  /* 0x0000001504002986 */ /* 0x0001e2000c101114 */
[C---:B------:R-:W-:Y:S01]  /*12e20*/  LEA.HI.X.SX32 R7, R11.reuse, R3, 0x1, P6 ;  /* 0x000000030b077211 */ /* 0x040fe200030f0eff */
[----:B------:R-:W-:Y:S01]  /*12e30*/  VIADD R11, R11, UR6 ;  /* 0x000000060b0b7c36 */ /* 0x000fe20008000000 */
[----:B---3--:R-:W-:-:S02]  /*12e40*/  SHF.R.S32.HI R13, RZ, 0x8, R10 ;  /* 0x00000008ff0d7819 */ /* 0x008fc4000001140a */
[----:B------:R-:W-:Y:S01]  /*12e50*/  ISETP.LT.AND P3, PT, R12, UR15, !P0 ;  /* 0x0000000f0c007c0c */ /* 0x000fe2000c761270 */
[----:B------:R-:W-:Y:S01]  /*12e60*/  VIADD R10, R11, UR6 ;  /* 0x000000060b0a7c36 */ /* 0x000fe20008000000 */
[----:B------:R-:W-:Y:S01]  /*12e70*/  PRMT R19, R67, 0x9910, RZ ;  /* 0x0000991043137816 */ /* 0x000fe200000000ff */
[----:B------:R2:W-:Y:S01]  /*12e80*/  @P1 STG.E.U8 desc[UR20][R6.64], R13 ;  /* 0x0000000d06001986 */ /* 0x0005e2000c101114 */
[CC--:B------:R-:W-:Y:S01]  /*12e90*/  IADD3 R8, P1, PT, R11.reuse, R2.reuse, RZ ;  /* 0x000000020b087210 */ /* 0x0c0fe20007f3e0ff */
[----:B------:R-:W-:Y:S01]  /*12ea0*/  VIADD R12, R0, 0x15 ;  /* 0x00000015000c7836 */ /* 0x000fe20000000000 */
[----:B------:R-:W-:Y:S02]  /*12eb0*/  SHF.R.S32.HI R19, RZ, 0x8, R19 ;  /* 0x00000008ff137819 */ /* 0x000fe40000011413 */
[----:B------:R-:W-:Y:S01]  /*12ec0*/  LEA.HI.X.SX32 R9, R11, R3, 0x1, P1 ;  /* 0x000000030b097211 */ /* 0x000fe200008f0eff */
[----:B------:R-:W-:Y:S01]  /*12ed0*/  IMAD.MOV.U32 R11, RZ, RZ, R14 ;  /* 0x000000ffff0b7224 */ /* 0x000fe200078e000e */
[----:B0-----:R-:W-:-:S02]  /*12ee0*/  IADD3 R4, P6, PT, R10, R2, RZ ;  /* 0x000000020a047210 */ /* 0x001fc40007fde0ff */
[----:B------:R-:W-:Y:S01]  /*12ef0*/  PRMT R14, R25, 0x9910, RZ ;  /* 0x00009910190e7816 */ /* 0x000fe200000000ff */
[----:B------:R0:W-:Y:S01]  /*12f00*/  @P5 STG.E.U8 desc[UR20][R8.64], R23 ;  /* 0x0000001708005986 */ /* 0x0001e2000c101114 */
[C---:B------:R-:W-:Y:S01]  /*12f10*/  LEA.HI.X.SX32 R5, R10.reuse, R3, 0x1, P6 ;  /* 0x000000030a057211 */ /* 0x040fe200030f0eff */
[----:B------:R-:W-:Y:S01]  /*12f20*/  VIADD R10, R10, UR6 ;  /* 0x000000060a0a7c36 */ /* 0x000fe20008000000 */
[----:B--2---:R-:W-:Y:S02]  /*12f30*/  SHF.R.S32.HI R13, RZ, 0x8, R11 ;  /* 0x00000008ff0d7819 */ /* 0x004fe4000001140b */
[----:B------:R-:W-:Y:S01]  /*12f40*/  ISETP.LT.AND P2, PT, R12, UR15, !P0 ;  /* 0x0000000f0c007c0c */ /* 0x000fe2000c741270 */
[C---:B------:R-:W-:Y:S02]  /*12f50*/  VIADD R11, R10.reuse, UR6 ;  /* 0x000000060a0b7c36 */ /* 0x040fe40008000000 */
[----:B------:R2:W-:Y:S01]  /*12f60*/  @P4 STG.E.U8 desc[UR20][R4.64], R13 ;  /* 0x0000000d04004986 */ /* 0x0005e2000c101114 */
[-C--:B------:R-:W-:Y:S01]  /*12f70*/  IADD3 R6, P4, PT, R10, R2.reuse, RZ ;  /* 0x000000020a067210 */ /* 0x080fe20007f9e0ff */
[----:B------:R-:W-:Y:S01]  /*12f80*/  VIADD R12, R0, 0x16 ;  /* 0x00000016000c7836 */ /* 0x000fe20000000000 */
[----:B0-----:R-:W-:-:S02]  /*12f90*/  IADD3 R8, P6, PT, R11, R2, RZ ;  /* 0x000000020b087210 */ /* 0x001fc40007fde0ff */
[-C--:B------:R-:W-:Y:S01]  /*12fa0*/  LEA.HI.X.SX32 R7, R10, R3.reuse, 0x1, P4 ;  /* 0x000000030a077211 */ /* 0x080fe200020f0eff */
[----:B------:R-:W-:Y:S01]  /*12fb0*/  IMAD.MOV.U32 R10, RZ, RZ, R14 ;  /* 0x000000ffff0a7224 */ /* 0x000fe200078e000e */
[C---:B------:R-:W-:Y:S01]  /*12fc0*/  LEA.HI.X.SX32 R9, R11.reuse, R3, 0x1, P6 ;  /* 0x000000030b097211 */ /* 0x040fe200030f0eff */
[----:B------:R-:W-:Y:S01]  /*12fd0*/  VIADD R11, R11, UR6 ;  /* 0x000000060b0b7c36 */ /* 0x000fe20008000000 */
[----:B------:R-:W-:Y:S01]  /*12fe0*/  ISETP.LT.AND P1, PT, R12, UR15, !P0 ;  /* 0x0000000f0c007c0c */ /* 0x000fe2000c721270 */
[----:B------:R-:W-:Y:S01]  /*12ff0*/  VIADD R12, R0, 0x17 ;  /* 0x00000017000c7836 */ /* 0x000fe20000000000 */
[----:B--2---:R-:W-:Y:S01]  /*13000*/  SHF.R.S32.HI R13, RZ, 0x8, R10 ;  /* 0x00000008ff0d7819 */ /* 0x004fe2000001140a */
[----:B------:R0:W-:Y:S01]  /*13010*/  @P3 STG.E.U8 desc[UR20][R6.64], R25 ;  /* 0x0000001906003986 */ /* 0x0001e2000c101114 */
[----:B------:R-:W-:Y:S01]  /*13020*/  PRMT R14, R27, 0x9910, RZ ;  /* 0x000099101b0e7816 */ /* 0x000fe200000000ff */
[C---:B------:R-:W-:Y:S01]  /*13030*/  VIADD R10, R11.reuse, UR6 ;  /* 0x000000060b0a7c36 */ /* 0x040fe20008000000 */
[----:B------:R-:W-:Y:S01]  /*13040*/  ISETP.LT.AND P5, PT, R12, UR15, !P0 ;  /* 0x0000000f0c007c0c */ /* 0x000fe2000c7a1270 */
[----:B------:R2:W-:Y:S01]  /*13050*/  @P2 STG.E.U8 desc[UR20][R8.64], R13 ;  /* 0x0000000d08002986 */ /* 0x0005e2000c101114 */
[----:B------:R-:W-:Y:S01]  /*13060*/  IADD3 R4, P2, PT, R11, R2, RZ ;  /* 0x000000020b047210 */ /* 0x000fe20007f5e0ff */
[----:B------:R-:W-:-:S03]  /*13070*/  VIADD R12, R0, 0x18 ;  /* 0x00000018000c7836 */ /* 0x000fc60000000000 */
[-C--:B------:R-:W-:Y:S01]  /*13080*/  LEA.HI.X.SX32 R5, R11, R3.reuse, 0x1, P2 ;  /* 0x000000030b057211 */ /* 0x080fe200010f0eff */
[----:B------:R-:W-:Y:S01]  /*13090*/  IMAD.MOV.U32 R11, RZ, RZ, R14 ;  /* 0x000000ffff0b7224 */ /* 0x000fe200078e000e */
[----:B------:R-:W-:Y:S01]  /*130a0*/  ISETP.LT.AND P4, PT, R12, UR15, !P0 ;  /* 0x0000000f0c007c0c */ /* 0x000fe2000c781270 */
[----:B------:R-:W-:Y:S01]  /*130b0*/  VIADD R12, R0, 0x19 ;  /* 0x00000019000c7836 */ /* 0x000fe20000000000 */
[C---:B0-----:R-:W-:Y:S01]  /*130c0*/  IADD3 R6, P6, PT, R10.reuse, R2, RZ ;  /* 0x000000020a067210 */ /* 0x041fe20007fde0ff */
[----:B------:R0:W-:Y:S01]  /*130d0*/  @P1 STG.E.U8 desc[UR20][R4.64], R27 ;  /* 0x0000001b04001986 */ /* 0x0001e2000c101114 */
[----:B------:R-:W-:Y:S02]  /*130e0*/  PRMT R14, R29, 0x9910, RZ ;  /* 0x000099101d0e7816 */ /* 0x000fe400000000ff */
[C---:B------:R-:W-:Y:S01]  /*130f0*/  LEA.HI.X.SX32 R7, R10.reuse, R3, 0x1, P6 ;  /* 0x000000030a077211 */ /* 0x040fe200030f0eff */
[----:B------:R-:W-:Y:S01]  /*13100*/  VIADD R10, R10, UR6 ;  /* 0x000000060a0a7c36 */ /* 0x000fe20008000000 */
[----:B--2---:R-:W-:-:S02]  /*13110*/  SHF.R.S32.HI R13, RZ, 0x8, R11 ;  /* 0x00000008ff0d7819 */ /* 0x004fc4000001140b */
[----:B------:R-:W-:Y:S01]  /*13120*/  ISETP.LT.AND P3, PT, R12, UR15, !P0 ;  /* 0x0000000f0c007c0c */ /* 0x000fe2000c761270 */
[C---:B------:R-:W-:Y:S02]  /*13130*/  VIADD R11, R10.reuse, UR6 ;  /* 0x000000060a0b7c36 */ /* 0x040fe40008000000 */
[----:B------:R2:W-:Y:S01]  /*13140*/  @P5 STG.E.U8 desc[UR20][R6.64], R13 ;  /* 0x0000000d06005986 */ /* 0x0005e2000c101114 */
[-C--:B------:R-:W-:Y:S01]  /*13150*/  IADD3 R8, P5, PT, R10, R2.reuse, RZ ;  /* 0x000000020a087210 */ /* 0x080fe20007fbe0ff */
[----:B------:R-:W-:Y:S01]  /*13160*/  VIADD R12, R0, 0x1a ;  /* 0x0000001a000c7836 */ /* 0x000fe20000000000 */
[C---:B0-----:R-:W-:Y:S02]  /*13170*/  IADD3 R4, P6, PT, R11.reuse, R2, RZ ;  /* 0x000000020b047210 */ /* 0x041fe40007fde0ff */
[-C--:B------:R-:W-:Y:S01]  /*13180*/  LEA.HI.X.SX32 R9, R10, R3.reuse, 0x1, P5 ;  /* 0x000000030a097211 */ /* 0x080fe200028f0eff */
[----:B------:R-:W-:Y:S01]  /*13190*/  IMAD.MOV.U32 R10, RZ, RZ, R14 ;  /* 0x000000ffff0a7224 */ /* 0x000fe200078e000e */
[C---:B------:R-:W-:Y:S01]  /*131a0*/  LEA.HI.X.SX32 R5, R11.reuse, R3, 0x1, P6 ;  /* 0x000000030b057211 */ /* 0x040fe200030f0eff */
[----:B------:R-:W-:Y:S01]  /*131b0*/  VIADD R11, R11, UR6 ;  /* 0x000000060b0b7c36 */ /* 0x000fe20008000000 */
[----:B------:R-:W-:Y:S01]  /*131c0*/  ISETP.LT.AND P2, PT, R12, UR15, !P0 ;  /* 0x0000000f0c007c0c */ /* 0x000fe2000c741270 */
[----:B------:R-:W-:Y:S01]  /*131d0*/  VIADD R12, R0, 0x1b ;  /* 0x0000001b000c7836 */ /* 0x000fe20000000000 */
[----:B------:R0:W-:Y:S01]  /*131e0*/  @P4 STG.E.U8 desc[UR20][R8.64], R29 ;  /* 0x0000001d08004986 */ /* 0x0001e2000c101114 */
[----:B--2---:R-:W-:Y:S01]  /*131f0*/  SHF.R.S32.HI R13, RZ, 0x8, R10 ;  /* 0x00000008ff0d7819 */ /* 0x004fe2000001140a */
[----:B------:R-:W-:Y:S01]  /*13200*/  VIADD R10, R11, UR6 ;  /* 0x000000060b0a7c36 */ /* 0x000fe20008000000 */
[----:B------:R-:W-:-:S02]  /*13210*/  PRMT R14, R31, 0x9910, RZ ;  /* 0x000099101f0e7816 */ /* 0x000fc400000000ff */
[----:B------:R-:W-:Y:S01]  /*13220*/  ISETP.LT.AND P1, PT, R12, UR15, !P0 ;  /* 0x0000000f0c007c0c */ /* 0x000fe2000c721270 */
[----:B------:R2:W-:Y:S01]  /*13230*/  @P3 STG.E.U8 desc[UR20][R4.64], R13 ;  /* 0x0000000d04003986 */ /* 0x0005e2000c101114 */
[----:B------:R-:W-:Y:S01]  /*13240*/  IADD3 R6, P3, PT, R11, R2, RZ ;  /* 0x000000020b067210 */ /* 0x000fe20007f7e0ff */
[----:B------:R-:W-:-:S03]  /*13250*/  VIADD R12, R0, 0x1c ;  /* 0x0000001c000c7836 */ /* 0x000fc60000000000 */
[-C--:B------:R-:W-:Y:S01]  /*13260*/  LEA.HI.X.SX32 R7, R11, R3.reuse, 0x1, P3 ;  /* 0x000000030b077211 */ /* 0x080fe200018f0eff */
[----:B------:R-:W-:Y:S01]  /*13270*/  IMAD.MOV.U32 R11, RZ, RZ, R14 ;  /* 0x000000ffff0b7224 */ /* 0x000fe200078e000e */
[-C--:B0-----:R-:W-:Y:S02]  /*13280*/  IADD3 R8, P6, PT, R10, R2.reuse, RZ ;  /* 0x000000020a087210 */ /* 0x081fe40007fde0ff */
[----:B------:R-:W-:Y:S01]  /*13290*/  ISETP.LT.AND P5, PT, R12, UR15, !P0 ;  /* 0x0000000f0c007c0c */ /* 0x000fe2000c7a1270 */
[----:B------:R-:W-:Y:S01]  /*132a0*/  VIADD R12, R0, 0x1d ;  /* 0x0000001d000c7836 */ /* 0x000fe20000000000 */
[C---:B------:R-:W-:Y:S01]  /*132b0*/  LEA.HI.X.SX32 R9, R10.reuse, R3, 0x1, P6 ;  /* 0x000000030a097211 */ /* 0x040fe200030f0eff */
[----:B------:R-:W-:Y:S01]  /*132c0*/  VIADD R10, R10, UR6 ;  /* 0x000000060a0a7c36 */ /* 0x000fe20008000000 */
[----:B--2---:R-:W-:Y:S01]  /*132d0*/  SHF.R.S32.HI R13, RZ, 0x8, R11 ;  /* 0x00000008ff0d7819 */ /* 0x004fe2000001140b */
[----:B------:R0:W-:Y:S01]  /*132e0*/  @P2 STG.E.U8 desc[UR20][R6.64], R31 ;  /* 0x0000001f06002986 */ /* 0x0001e2000c101114 */
[----:B------:R-:W-:Y:S01]  /*132f0*/  PRMT R14, R33, 0x9910, RZ ;  /* 0x00009910210e7816 */ /* 0x000fe200000000ff */
[----:B------:R-:W-:Y:S01]  /*13300*/  VIADD R11, R10, UR6 ;  /* 0x000000060a0b7c36 */ /* 0x000fe20008000000 */
        /* <DEDUP_REMOVED lines=8> */
[----:B0-----:R-:W-:Y:S01]  /*13390*/  IADD3 R6, P6, PT, R11, R2, RZ ;  /* 0x000000020b067210 */ /* 0x001fe20007fde0ff */
        /* <DEDUP_REMOVED lines=8> */
[CC--:B------:R-:W-:Y:S01]  /*13420*/  IADD3 R8, P4, PT, R11.reuse, R2.reuse, RZ ;  /* 0x000000020b087210 */ /* 0x0c0fe20007f9e0ff */
        /* <DEDUP_REMOVED lines=18> */
[CC--:B0-----:R-:W-:Y:S02]  /*13550*/  IADD3 R8, P6, PT, R11.reuse, R2.reuse, RZ ;  /* 0x000000020b087210 */ /* 0x0c1fe40007fde0ff */
[----:B------:R-:W-:Y:S01]  /*13560*/  ISETP.LT.AND P4, PT, R12, UR15, !P0 ;  /* 0x0000000f0c007c0c */ /* 0x000fe2000c781270 */
[----:B------:R-:W-:Y:S01]  /*13570*/  VIADD R12, R0, 0x23 ;  /* 0x00000023000c7836 */ /* 0x000fe20000000000 */
[C---:B------:R-:W-:Y:S01]  /*13580*/  LEA.HI.X.SX32 R9, R11.reuse, R3, 0x1, P6 ;  /* 0x000000030b097211 */ /* 0x040fe200030f0eff */
[----:B------:R-:W-:Y:S01]  /*13590*/  VIADD R11, R11, UR6 ;  /* 0x000000060b0b7c36 */ /* 0x000fe20008000000 */
        /* <DEDUP_REMOVED lines=158> */
[CC--:B0-----:R-:W-:Y:S02]  /*13f80*/  IADD3 R4, P6, PT, R10.reuse, R2.reuse, RZ ;  /* 0x000000020a047210 */ /* 0x0c1fe40007fde0ff */
[-C--:B------:R-:W-:Y:S01]  /*13f90*/  LEA.HI.X.SX32 R9, R11, R3.reuse, 0x1, P5 ;  /* 0x000000030b097211 */ /* 0x080fe200028f0eff */
[----:B------:R-:W-:Y:S01]  /*13fa0*/  IMAD.MOV.U32 R11, RZ, RZ, R14 ;  /* 0x000000ffff0b7224 */ /* 0x000fe200078e000e */
[CC--:B------:R-:W-:Y:S01]  /*13fb0*/  LEA.HI.X.SX32 R5, R10.reuse, R3.reuse, 0x1, P6 ;  /* 0x000000030a057211 */ /* 0x0c0fe200030f0eff */
[----:B------:R-:W-:Y:S01]  /*13fc0*/  VIADD R10, R10, UR6 ;  /* 0x000000060a0a7c36 */ /* 0x000fe20008000000 */
[----:B------:R-:W-:Y:S01]  /*13fd0*/  ISETP.LT.AND P2, PT, R12, UR15, !P0 ;  /* 0x0000000f0c007c0c */ /* 0x000fe2000c741270 */
[C---:B------:R-:W-:Y:S01]  /*13fe0*/  VIADD R12, R0.reuse, 0x39 ;  /* 0x00000039000c7836 */ /* 0x040fe20000000000 */
[----:B------:R0:W-:Y:S01]  /*13ff0*/  @P4 STG.E.U8 desc[UR20][R8.64], R59 ;  /* 0x0000003b08004986 */ /* 0x0001e2000c101114 */
[----:B--2---:R-:W-:Y:S01]  /*14000*/  SHF.R.S32.HI R13, RZ, 0x8, R11 ;  /* 0x00000008ff0d7819 */ /* 0x004fe2000001140b */
[----:B------:R-:W-:Y:S01]  /*14010*/  VIADD R7, R0, 0x3c ;  /* 0x0000003c00077836 */ /* 0x000fe20000000000 */
[CC--:B------:R-:W-:Y:S01]  /*14020*/  IADD3 R6, P6, PT, R10.reuse, R2.reuse, RZ ;  /* 0x000000020a067210 */ /* 0x0c0fe20007fde0ff */
[----:B------:R-:W-:Y:S01]  /*14030*/  VIADD R11, R10, UR6 ;  /* 0x000000060a0b7c36 */ /* 0x000fe20008000000 */
[----:B------:R-:W-:Y:S01]  /*14040*/  ISETP.LT.AND P1, PT, R12, UR15, !P0 ;  /* 0x0000000f0c007c0c */ /* 0x000fe2000c721270 */
[----:B------:R2:W-:Y:S01]  /*14050*/  @P3 STG.E.U8 desc[UR20][R4.64], R13 ;  /* 0x0000000d04003986 */ /* 0x0005e2000c101114 */
[----:B------:R-:W-:Y:S01]  /*14060*/  ISETP.LT.AND P3, PT, R7, UR15, !P0 ;  /* 0x0000000f07007c0c */ /* 0x000fe2000c761270 */
[----:B------:R-:W-:Y:S01]  /*14070*/  VIADD R12, R0, 0x3a ;  /* 0x0000003a000c7836 */ /* 0x000fe20000000000 */
[----:B------:R-:W-:Y:S01]  /*14080*/  LEA.HI.X.SX32 R7, R10, R3, 0x1, P6 ;  /* 0x000000030a077211 */ /* 0x000fe200030f0eff */
[----:B------:R-:W-:Y:S01]  /*14090*/  VIADD R10, R0, 0x3d ;  /* 0x0000003d000a7836 */ /* 0x000fe20000000000 */
[----:B0-----:R-:W-:-:S02]  /*140a0*/  IADD3 R8, P6, PT, R11, R2, RZ ;  /* 0x000000020b087210 */ /* 0x001fc40007fde0ff */
[----:B------:R-:W-:Y:S01]  /*140b0*/  ISETP.LT.AND P5, PT, R12, UR15, !P0 ;  /* 0x0000000f0c007c0c */ /* 0x000fe2000c7a1270 */
[----:B------:R-:W-:Y:S01]  /*140c0*/  VIADD R12, R0, 0x3b ;  /* 0x0000003b000c7836 */ /* 0x000fe20000000000 */
[CC--:B------:R-:W-:Y:S01]  /*140d0*/  LEA.HI.X.SX32 R9, R11.reuse, R3.reuse, 0x1, P6 ;  /* 0x000000030b097211 */ /* 0x0c0fe200030f0eff */
[----:B------:R-:W-:Y:S01]  /*140e0*/  @P2 STG.E.U8 desc[UR20][R6.64], R61 ;  /* 0x0000003d06002986 */ /* 0x000fe2000c101114 */
[----:B--2---:R-:W-:Y:S01]  /*140f0*/  VIADD R5, R11, UR6 ;  /* 0x000000060b057c36 */ /* 0x004fe20008000000 */
[----:B------:R-:W-:Y:S02]  /*14100*/  ISETP.LT.AND P2, PT, R10, UR15, !P0 ;  /* 0x0000000f0a007c0c */ /* 0x000fe4000c741270 */
[----:B------:R-:W-:Y:S01]  /*14110*/  ISETP.LT.AND P4, PT, R12, UR15, !P0 ;  /* 0x0000000f0c007c0c */ /* 0x000fe2000c781270 */
[C---:B------:R-:W-:Y:S01]  /*14120*/  VIADD R11, R5.reuse, UR6 ;  /* 0x00000006050b7c36 */ /* 0x040fe20008000000 */
[----:B------:R-:W-:Y:S01]  /*14130*/  IADD3 R4, P6, PT, R5, R2, RZ ;  /* 0x0000000205047210 */ /* 0x000fe20007fde0ff */
[----:B------:R0:W-:Y:S02]  /*14140*/  @P1 STG.E.U8 desc[UR20][R8.64], R15 ;  /* 0x0000000f08001986 */ /* 0x0001e4000c101114 */
[----:B------:R-:W-:Y:S01]  /*14150*/  VIADD R13, R11, UR6 ;  /* 0x000000060b0d7c36 */ /* 0x000fe20008000000 */
[----:B------:R-:W-:-:S02]  /*14160*/  LEA.HI.X.SX32 R5, R5, R3, 0x1, P6 ;  /* 0x0000000305057211 */ /* 0x000fc400030f0eff */
[-C--:B------:R-:W-:Y:S01]  /*14170*/  IADD3 R10, P1, PT, R11, R2.reuse, RZ ;  /* 0x000000020b0a7210 */ /* 0x080fe20007f3e0ff */
[C---:B------:R-:W-:Y:S01]  /*14180*/  VIADD R14, R13.reuse, UR6 ;  /* 0x000000060d0e7c36 */ /* 0x040fe20008000000 */
[-C--:B------:R-:W-:Y:S01]  /*14190*/  IADD3 R12, P6, PT, R13, R2.reuse, RZ ;  /* 0x000000020d0c7210 */ /* 0x080fe20007fde0ff */
[----:B------:R2:W-:Y:S01]  /*141a0*/  @P5 STG.E.U8 desc[UR20][R4.64], R63 ;  /* 0x0000003f04005986 */ /* 0x0005e2000c101114 */
[-C--:B------:R-:W-:Y:S02]  /*141b0*/  LEA.HI.X.SX32 R11, R11, R3.reuse, 0x1, P1 ;  /* 0x000000030b0b7211 */ /* 0x080fe400008f0eff */
[-C--:B------:R-:W-:Y:S01]  /*141c0*/  LEA.HI.X.SX32 R13, R13, R3.reuse, 0x1, P6 ;  /* 0x000000030d0d7211 */ /* 0x080fe200030f0eff */
[C---:B0-----:R-:W-:Y:S01]  /*141d0*/  VIADD R9, R14.reuse, UR6 ;  /* 0x000000060e097c36 */ /* 0x041fe20008000000 */
[----:B------:R-:W-:Y:S01]  /*141e0*/  IADD3 R6, P6, PT, R14, R2, RZ ;  /* 0x000000020e067210 */ /* 0x000fe20007fde0ff */
[----:B------:R-:W-:Y:S01]  /*141f0*/  VIADD R15, R0, 0x3f ;  /* 0x0000003f000f7836 */ /* 0x000fe20000000000 */
[----:B------:R-:W-:Y:S01]  /*14200*/  ISETP.LT.AND P1, PT, R16, UR15, !P0 ;  /* 0x0000000f10007c0c */ /* 0x000fe2000c721270 */
[----:B------:R-:W-:Y:S01]  /*14210*/  VIADD R0, R9, UR6 ;  /* 0x0000000609007c36 */ /* 0x000fe20008000000 */
[----:B------:R-:W-:-:S02]  /*14220*/  LEA.HI.X.SX32 R7, R14, R3, 0x1, P6 ;  /* 0x000000030e077211 */ /* 0x000fc400030f0eff */
[-C--:B------:R-:W-:Y:S02]  /*14230*/  IADD3 R8, P6, PT, R9, R2.reuse, RZ ;  /* 0x0000000209087210 */ /* 0x080fe40007fde0ff */
[----:B------:R-:W-:Y:S02]  /*14240*/  ISETP.LT.AND P0, PT, R15, UR15, !P0 ;  /* 0x0000000f0f007c0c */ /* 0x000fe4000c701270 */
[----:B------:R-:W-:Y:S02]  /*14250*/  PRMT R15, R63, 0x9910, RZ ;  /* 0x000099103f0f7816 */ /* 0x000fe400000000ff */
[----:B------:R-:W-:Y:S02]  /*14260*/  LEA.HI.X.SX32 R9, R9, R3, 0x1, P6 ;  /* 0x0000000309097211 */ /* 0x000fe400030f0eff */
[----:B------:R-:W-:Y:S02]  /*14270*/  IADD3 R2, P6, PT, R0, R2, RZ ;  /* 0x0000000200027210 */ /* 0x000fe40007fde0ff */
[----:B------:R-:W-:-:S02]  /*14280*/  SHF.R.S32.HI R15, RZ, 0x8, R15 ;  /* 0x00000008ff0f7819 */ /* 0x000fc4000001140f */
[----:B------:R-:W-:-:S03]  /*14290*/  LEA.HI.X.SX32 R3, R0, R3, 0x1, P6 ;  /* 0x0000000300037211 */ /* 0x000fc600030f0eff */
[----:B------:R2:W-:Y:S04]  /*142a0*/  @P4 STG.E.U8 desc[UR20][R10.64], R15 ;  /* 0x0000000f0a004986 */ /* 0x0005e8000c101114 */
[----:B------:R2:W-:Y:S04]  /*142b0*/  @P3 STG.E.U8 desc[UR20][R12.64], R65 ;  /* 0x000000410c003986 */ /* 0x0005e8000c101114 */
[----:B------:R2:W-:Y:S04]  /*142c0*/  @P2 STG.E.U8 desc[UR20][R6.64], R17 ;  /* 0x0000001106002986 */ /* 0x0005e8000c101114 */
[----:B------:R2:W-:Y:S04]  /*142d0*/  @P1 STG.E.U8 desc[UR20][R8.64], R67 ;  /* 0x0000004308001986 */ /* 0x0005e8000c101114 */
[----:B------:R2:W-:Y:S01]  /*142e0*/  @P0 STG.E.U8 desc[UR20][R2.64], R19 ;  /* 0x0000001302000986 */ /* 0x0005e2000c101114 */
[----:B-1----:R-:W-:Y:S06]  /*142f0*/  BAR.SYNC.DEFER_BLOCKING 0x0 ;  /* 0x0000000000007b1d */ /* 0x002fec0000010000 */
[----:B------:R-:W-:Y:S05]  /*14300*/  BRA.U UP0, `(.L_x_13) ;  /* 0x0000000100a07547 */ /* 0x000fea000b800000 */
[----:B------:R-:W0:Y:S01]  /*14310*/  S2UR UR5, SR_CgaCtaId ;  /* 0x00000000000579c3 */ /* 0x000e220000008800 */
[----:B------:R-:W-:Y:S01]  /*14320*/  NOP ;  /* 0x0000000000007918 */ /* 0x000fe20000000000 */
[----:B------:R-:W-:Y:S01]  /*14330*/  UMOV UR4, 0x50 ;  /* 0x0000005000047882 */ /* 0x000fe20000000000 */
[----:B------:R-:W-:Y:S02]  /*14340*/  IMAD.U32 R0, RZ, RZ, UR8 ;  /* 0x00000008ff007e24 */ /* 0x000fe4000f8e00ff */
[----:B--2---:R-:W-:Y:S02]  /*14350*/  IMAD.MOV.U32 R3, RZ, RZ, 0xf ;  /* 0x0000000fff037424 */ /* 0x004fe400078e00ff */
[----:B------:R-:W-:Y:S01]  /*14360*/  IMAD.MOV.U32 R7, RZ, RZ, 0x1 ;  /* 0x00000001ff077424 */ /* 0x000fe200078e00ff */
[----:B------:R-:W-:-:S04]  /*14370*/  LOP3.LUT R0, R0, 0xffff, RZ, 0xc0, !PT ;  /* 0x0000ffff00007812 */ /* 0x000fc800078ec0ff */
[----:B------:R-:W-:-:S05]  /*14380*/  SHF.R.U32.HI R0, RZ, 0x5, R0 ;  /* 0x00000005ff007819 */ /* 0x000fca0000011600 */
[----:B------:R-:W-:Y:S01]  /*14390*/  VIADD R2, R0, 0x10 ;  /* 0x0000001000027836 */ /* 0x000fe20000000000 */
[----:B------:R-:W-:Y:S01]  /*143a0*/  SHF.L.U32 R0, R3, R0, RZ ;  /* 0x0000000003007219 */ /* 0x000fe200000006ff */
[----:B0-----:R-:W-:-:S03]  /*143b0*/  ULEA UR6, UR5, UR4, 0x18 ;  /* 0x0000000405067291 */ /* 0x001fc6000f8ec0ff */
[----:B------:R-:W-:-:S04]  /*143c0*/  SHF.L.U32 R3, R7, R2, RZ ;  /* 0x0000000207037219 */ /* 0x000fc800000006ff */
[----:B------:R-:W-:Y:S02]  /*143d0*/  LOP3.LUT R0, R3, R0, RZ, 0xfc, !PT ;  /* 0x0000000003007212 */ /* 0x000fe400078efcff */
[----:B------:R-:W0:Y:S02]  /*143e0*/  LDS R5, [UR6] ;  /* 0x00000006ff057984 */ /* 0x000e240008000800 */
[C---:B------:R-:W-:Y:S02]  /*143f0*/  LOP3.LUT R2, R0.reuse, 0xffff, RZ, 0xc0, !PT ;  /* 0x0000ffff00027812 */ /* 0x040fe400078ec0ff */
[----:B0-----:R-:W-:-:S04]  /*14400*/  LOP3.LUT R3, R0, 0xffff, R5, 0x80, !PT ;  /* 0x0000ffff00037812 */ /* 0x001fc800078e8005 */
[----:B------:R-:W-:-:S13]  /*14410*/  ISETP.NE.AND P0, PT, R3, R2, PT ;  /* 0x000000020300720c */ /* 0x000fda0003f05270 */
[----:B------:R-:W-:Y:S05]  /*14420*/  @P0 BRA `(.L_x_14) ;  /* 0x0000000000500947 */ /* 0x000fea0003800000 */
[----:B------:R-:W-:Y:S02]  /*14430*/  SHF.R.U32.HI R5, RZ, 0x10, R5 ;  /* 0x00000010ff057819 */ /* 0x000fe40000011605 */
[----:B------:R-:W-:-:S04]  /*14440*/  SHF.R.U32.HI R2, RZ, 0x10, R0 ;  /* 0x00000010ff027819 */ /* 0x000fc80000011600 */
[----:B------:R-:W-:-:S04]  /*14450*/  LOP3.LUT R5, R5, R2, RZ, 0xc0, !PT ;  /* 0x0000000205057212 */ /* 0x000fc800078ec0ff */
[----:B------:R-:W-:-:S13]  /*14460*/  ISETP.NE.AND P0, PT, R5, R2, PT ;  /* 0x000000020500720c */ /* 0x000fda0003f05270 */
[----:B------:R-:W-:Y:S05]  /*14470*/  @P0 BRA `(.L_x_15) ;  /* 0x0000000000300947 */ /* 0x000fea0003800000 */
[----:B------:R-:W-:Y:S01]  /*14480*/  R2UR UR4, R0 ;  /* 0x00000000000472ca */ /* 0x000fe200000e0000 */
[----:B------:R-:W-:Y:S01]  /*14490*/  VOTEU.ANY UR5, UPT, PT ;  /* 0x0000000000057886 */ /* 0x000fe200038e0100 */
[----:B------:R-:W0:Y:S01]  /*144a0*/  S2R R0, SR_LANEID ;  /* 0x0000000000007919 */ /* 0x000e220000000000 */
[----:B------:R-:W-:-:S10]  /*144b0*/  UFLO.U32 UR5, UR5 ;  /* 0x00000005000572bd */ /* 0x000fd400080e0000 */
[----:B------:R-:W-:-:S06]  /*144c0*/  ULOP3.LUT UR4, URZ, UR4, URZ, 0x33, !UPT ;  /* 0x00000004ff047292 */ /* 0x000fcc000f8e33ff */
[----:B------:R-:W-:-:S04]  /*144d0*/  IMAD.U32 R2, RZ, RZ, UR4 ;  /* 0x00000004ff027e24 */ /* 0x000fc8000f8e00ff */
[----:B------:R-:W1:Y:S02]  /*144e0*/  REDUX UR7, R2 ;  /* 0x00000000020773c4 */ /* 0x000e640000000000 */
[----:B------:R3:W-:Y:S01]  /*144f0*/  UTCATOMSWS.AND URZ, UR4 ;  /* 0x0000000400ff79e3 */ /* 0x0007e20008000000 */
[----:B0-----:R-:W-:Y:S01]  /*14500*/  ISETP.EQ.U32.AND P0, PT, R0, UR5, PT ;  /* 0x0000000500007c0c */ /* 0x001fe2000bf02070 */
[----:B-1----:R-:W-:-:S12]  /*14510*/  IMAD.U32 R0, RZ, RZ, UR7 ;  /* 0x00000007ff007e24 */ /* 0x002fd8000f8e00ff */
[----:B------:R3:W-:Y:S01]  /*14520*/  @P0 ATOMS.AND RZ, [UR6], R0 ;  /* 0x00000000ffff098c */ /* 0x0007e2000a800006 */
[----:B------:R-:W-:Y:S05]  /*14530*/  BRA `(.L_x_13) ;  /* 0x0000000000147947 */ /* 0x000fea0003800000 */
.L_x_15:
[----:B------:R-:W-:-:S07]  /*14540*/  MOV R2, 0x14560 ;  /* 0x0001456000027802 */ /* 0x000fce0000000f00 */
[----:B------:R-:W-:Y:S05]  /*14550*/  CALL.REL.NOINC `($__internal_0_$__cuda_sm10x_tcgen05_guardrail_trap_col_being_dealloced_not_returned_by_alloc) ;  /* 0x00000000002c7944 */ /* 0x000fea0003c00000 */
[----:B------:R-:W-:Y:S05]  /*14560*/  BRA `(.L_x_13) ;  /* 0x0000000000087947 */ /* 0x000fea0003800000 */
.L_x_14:
[----:B------:R-:W-:-:S07]  /*14570*/  MOV R2, 0x14590 ;  /* 0x0001459000027802 */ /* 0x000fce0000000f00 */
[----:B------:R-:W-:Y:S05]  /*14580*/  CALL.REL.NOINC `($__internal_2_$__cuda_sm10x_tcgen05_guardrail_trap_unallocated_columns_being_dealloced) ;  /* 0x0000000000387944 */ /* 0x000fea0003c00000 */
.L_x_13:
[----:B------:R-:W-:Y:S01]  /*14590*/  NOP ;  /* 0x0000000000007918 */ /* 0x000fe20000000000 */
[----:B---3--:R-:W-:Y:S05]  /*145a0*/  EXIT ;  /* 0x000000000000794d */ /* 0x008fea0003800000 */
.L_x_8:
[----:B------:R-:W1:Y:S02]  /*145b0*/  SYNCS.PHASECHK.TRANS64.TRYWAIT P2, [UR11], R48 ;  /* 0x00000030ff0075a7 */ /* 0x000e64000804110b */
[----:B-1----:R-:W-:Y:S05]  /*145c0*/  @!P2 BRA `(.L_x_8) ;  /* 0xfffffffc00f8a947 */ /* 0x002fea000383ffff */
[----:B------:R-:W-:Y:S05]  /*145d0*/  BRA `(.L_x_16) ;  /* 0xffffff60005c7947 */ /* 0x000fea000383ffff */
.L_x_12:
[----:B------:R-:W1:Y:S02]  /*145e0*/  SYNCS.PHASECHK.TRANS64.TRYWAIT P0, [UR11], R2 ;  /* 0x00000002ff0075a7 */ /* 0x000e64000800110b */
[----:B-1----:R-:W-:Y:S05]  /*145f0*/  @!P0 BRA `(.L_x_12) ;  /* 0xfffffffc00f88947 */ /* 0x002fea000383ffff */
[----:B------:R-:W-:Y:S05]  /*14600*/  BRA `(.L_x_11) ;  /* 0xffffffdc00307947 */ /* 0x000fea000383ffff */
        .weak           $__internal_0_$__cuda_sm10x_tcgen05_guardrail_trap_col_being_dealloced_not_returned_by_alloc
        .type           $__internal_0_$__cuda_sm10x_tcgen05_guardrail_trap_col_being_dealloced_not_returned_by_alloc,@function
        .size           $__internal_0_$__cuda_sm10x_tcgen05_guardrail_trap_col_being_dealloced_not_returned_by_alloc,($__internal_1_$__cuda_sm10x_tcgen05_guardrail_trap_phase_invalid_during_alloc - $__internal_0_$__cuda_sm10x_tcgen05_guardrail_trap_col_being_dealloced_not_returned_by_alloc)
$__internal_0_$__cuda_sm10x_tcgen05_guardrail_trap_col_being_dealloced_not_returned_by_alloc:
[----:B------:R-:W-:Y:S05]  /*14610*/  BPT.TRAP 0x1 ;  /* 0x000000040000795c */ /* 0x000fea0000300000 */
[----:B------:R-:W-:-:S04]  /*14620*/  IMAD.MOV.U32 R3, RZ, RZ, 0x0 ;  /* 0x00000000ff037424 */ /* 0x000fc800078e00ff */
[----:B------:R-:W-:Y:S05]  /*14630*/  RET.REL.NODEC R2 `(matmul_kernel) ;  /* 0xfffffeb802707950 */ /* 0x000fea0003c3ffff */
        .weak           $__internal_1_$__cuda_sm10x_tcgen05_guardrail_trap_phase_invalid_during_alloc
        .type           $__internal_1_$__cuda_sm10x_tcgen05_guardrail_trap_phase_invalid_during_alloc,@function
        .size           $__internal_1_$__cuda_sm10x_tcgen05_guardrail_trap_phase_invalid_during_alloc,($__internal_2_$__cuda_sm10x_tcgen05_guardrail_trap_unallocated_columns_being_dealloced - $__internal_1_$__cuda_sm10x_tcgen05_guardrail_trap_phase_invalid_during_alloc)
$__internal_1_$__cuda_sm10x_tcgen05_guardrail_trap_phase_invalid_during_alloc:
[----:B------:R-:W-:Y:S05]  /*14640*/  BPT.TRAP 0x1 ;  /* 0x000000040000795c */ /* 0x000fea0000300000 */
[----:B------:R-:W-:-:S04]  /*14650*/  IMAD.MOV.U32 R3, RZ, RZ, 0x0 ;  /* 0x00000000ff037424 */ /* 0x000fc800078e00ff */
[----:B------:R-:W-:Y:S05]  /*14660*/  RET.REL.NODEC R2 `(matmul_kernel) ;  /* 0xfffffeb802647950 */ /* 0x000fea0003c3ffff */
        .weak           $__internal_2_$__cuda_sm10x_tcgen05_guardrail_trap_unallocated_columns_being_dealloced
        .type           $__internal_2_$__cuda_sm10x_tcgen05_guardrail_trap_unallocated_columns_being_dealloced,@function
        .size           $__internal_2_$__cuda_sm10x_tcgen05_guardrail_trap_unallocated_columns_being_dealloced,(.L_x_20 - $__internal_2_$__cuda_sm10x_tcgen05_guardrail_trap_unallocated_columns_being_dealloced)
$__internal_2_$__cuda_sm10x_tcgen05_guardrail_trap_unallocated_columns_being_dealloced:
[----:B------:R-:W-:Y:S05]  /*14670*/  BPT.TRAP 0x1 ;  /* 0x000000040000795c */ /* 0x000fea0000300000 */
[----:B------:R-:W-:-:S04]  /*14680*/  IMAD.MOV.U32 R3, RZ, RZ, 0x0 ;  /* 0x00000000ff037424 */ /* 0x000fc800078e00ff */
[----:B------:R-:W-:Y:S05]  /*14690*/  RET.REL.NODEC R2 `(matmul_kernel) ;  /* 0xfffffeb802587950 */ /* 0x000fea0003c3ffff */
.L_x_17:
[----:B------:R-:W-:-:S00]  /*146a0*/  BRA `(.L_x_17) ;  /* 0xfffffffc00fc7947 */ /* 0x000fc0000383ffff */
[----:B------:R-:W-:-:S00]  /*146b0*/  NOP ;  /* 0x0000000000007918 */ /* 0x000fc00000000000 */
        /* <DEDUP_REMOVED lines=12> */
.L_x_20:


//--------------------- .nv.shared.matmul_kernel  --------------------------
	.section	.nv.shared.matmul_kernel,"aw",@nobits
	.sectionflags	@""
	.align	16
	.zero		1024


//--------------------- .nv.shared.reserved.0     --------------------------
	.section	.nv.shared.reserved.0,"aw",@nobits
	.align	8
	.weak		__nv_reservedSMEM_offset_0_alias
	.size		__nv_reservedSMEM_offset_0_alias, 0, 64
	.other		__nv_reservedSMEM_offset_0_alias,@"STO_CUDA_RESERVED_SHARED STV_DEFAULT"
__nv_reservedSMEM_offset_0_alias:
	.zero		0
.nv.shared.reserved.0:
	.zero		64
	.weak		__nv_reservedSMEM_allocation_phase
	.type		__nv_reservedSMEM_allocation_phase,@object
	.size		__nv_reservedSMEM_allocation_phase,(.L_0 - __nv_reservedSMEM_allocation_phase)
__nv_reservedSMEM_allocation_phase:
	.zero		1
.L_0:
	.zero		7
	.weak		__nv_reservedSMEM_devtool_atexit_pc
	.type		__nv_reservedSMEM_devtool_atexit_pc,@object
	.size		__nv_reservedSMEM_devtool_atexit_pc,(__nv_reservedSMEM_allocation_mask - __nv_reservedSMEM_devtool_atexit_pc)
__nv_reservedSMEM_devtool_atexit_pc:
	.zero		8
	.weak		__nv_reservedSMEM_allocation_mask
	.type		__nv_reservedSMEM_allocation_mask,@object
	.size		__nv_reservedSMEM_allocation_mask,(.L_2 - __nv_reservedSMEM_allocation_mask)
__nv_reservedSMEM_allocation_mask:
	.zero		4
.L_2:


//--------------------- .nv.constant0.matmul_kernel --------------------------
	.section	.nv.constant0.matmul_kernel,"a",@progbits
	.sectionflags	@""
	.align	4
.nv.constant0.matmul_kernel:
	.zero		976


//--------------------- SYMBOLS --------------------------

	.type		.nv.reservedSmem.offset0,@object
	.size		.nv.reservedSmem.offset0,0x4
	.type		.nv.reservedSmem.cap,@object
	.size		.nv.reservedSmem.cap,0x4
